	.target	sm_80

	.elftype	@"ET_EXEC"


//--------------------- .note.nv.tkinfo           --------------------------
	.section	.note.nv.tkinfo,"",@"SHT_NOTE"
	.sectionflags	@"SHF_NOTE_NV_TKINFO"
	.tkinfo
        /*0018*/ 	.word	0x00000002
        /*0030*/ 	.string	""
        /*0030*/ 	.string	"ptxas"
        /*0030*/ 	.string	"Cuda compilation tools, release 13.0, V13.0.88"
        /*0030*/ 	.string	"Build cuda_13.0.r13.0/compiler.36424714_0"
        /*0030*/ 	.string	"-v  -suppress-debug-info  -lineinfo  -arch sm_80 "



//--------------------- .note.nv.cuinfo           --------------------------
	.section	.note.nv.cuinfo,"",@"SHT_NOTE"
	.sectionflags	@"SHF_NOTE_NV_CUINFO"
        /*0018*/ 	.short	0x0002
        /*001a*/ 	.short	0x0050
        /*001c*/ 	.short	0x0082
	.zero		2


//--------------------- .nv.info                  --------------------------
	.section	.nv.info,"",@"SHT_CUDA_INFO"
	.align	4


	//----- nvinfo : EIATTR_REGCOUNT
	.align		4
        /*0000*/ 	.byte	0x04, 0x2f
        /*0002*/ 	.short	(.L_1 - .L_0)
	.align		4
.L_0:
        /*0004*/ 	.word	index@(matmul_kernel)
        /*0008*/ 	.word	0x000000ff


	//----- nvinfo : EIATTR_FRAME_SIZE
	.align		4
.L_1:
        /*000c*/ 	.byte	0x04, 0x11
        /*000e*/ 	.short	(.L_3 - .L_2)
	.align		4
.L_2:
        /*0010*/ 	.word	index@(matmul_kernel)
        /*0014*/ 	.word	0x00002a38


	//----- nvinfo : EIATTR_MIN_STACK_SIZE
	.align		4
.L_3:
        /*0018*/ 	.byte	0x04, 0x12
        /*001a*/ 	.short	(.L_5 - .L_4)
	.align		4
.L_4:
        /*001c*/ 	.word	index@(matmul_kernel)
        /*0020*/ 	.word	0x00002a38
.L_5:


//--------------------- .nv.info.matmul_kernel    --------------------------
	.section	.nv.info.matmul_kernel,"",@"SHT_CUDA_INFO"
	.sectionflags	@""
	.align	4


	//----- nvinfo : EIATTR_CUDA_API_VERSION
	.align		4
        /*0000*/ 	.byte	0x04, 0x37
        /*0002*/ 	.short	(.L_7 - .L_6)
.L_6:
        /*0004*/ 	.word	0x00000082


	//----- nvinfo : EIATTR_SW2861232_WAR
	.align		4
.L_7:
        /*0008*/ 	.byte	0x01, 0x35
	.zero		2


	//----- nvinfo : EIATTR_PARAM_CBANK
	.align		4
        /*000c*/ 	.byte	0x04, 0x0a
        /*000e*/ 	.short	(.L_9 - .L_8)
	.align		4
.L_8:
        /*0010*/ 	.word	index@(.nv.constant0.matmul_kernel)
        /*0014*/ 	.short	0x0160
        /*0016*/ 	.short	0x0050


	//----- nvinfo : EIATTR_CBANK_PARAM_SIZE
	.align		4
.L_9:
        /*0018*/ 	.byte	0x03, 0x19
        /*001a*/ 	.short	0x0050


	//----- nvinfo : EIATTR_KPARAM_INFO
	.align		4
        /*001c*/ 	.byte	0x04, 0x17
        /*001e*/ 	.short	(.L_11 - .L_10)
.L_10:
        /*0020*/ 	.word	0x00000000
        /*0024*/ 	.short	0x000d
        /*0026*/ 	.short	0x0048
        /*0028*/ 	.byte	0x00, 0xf4, 0x21, 0x00


	//----- nvinfo : EIATTR_KPARAM_INFO
	.align		4
.L_11:
        /*002c*/ 	.byte	0x04, 0x17
        /*002e*/ 	.short	(.L_13 - .L_12)
.L_12:
        /*0030*/ 	.word	0x00000000
        /*0034*/ 	.short	0x000c
        /*0036*/ 	.short	0x0040
        /*0038*/ 	.byte	0x00, 0xf4, 0x21, 0x00


	//----- nvinfo : EIATTR_KPARAM_INFO
	.align		4
.L_13:
        /*003c*/ 	.byte	0x04, 0x17
        /*003e*/ 	.short	(.L_15 - .L_14)
.L_14:
        /*0040*/ 	.word	0x00000000
        /*0044*/ 	.short	0x000b
        /*0046*/ 	.short	0x0038
        /*0048*/ 	.byte	0x00, 0xf0, 0x11, 0x00


	//----- nvinfo : EIATTR_KPARAM_INFO
	.align		4
.L_15:
        /*004c*/ 	.byte	0x04, 0x17
        /*004e*/ 	.short	(.L_17 - .L_16)
.L_16:
        /*0050*/ 	.word	0x00000000
        /*0054*/ 	.short	0x000a
        /*0056*/ 	.short	0x0034
        /*0058*/ 	.byte	0x00, 0xf0, 0x11, 0x00


	//----- nvinfo : EIATTR_KPARAM_INFO
	.align		4
.L_17:
        /*005c*/ 	.byte	0x04, 0x17
        /*005e*/ 	.short	(.L_19 - .L_18)
.L_18:
        /*0060*/ 	.word	0x00000000
        /*0064*/ 	.short	0x0009
        /*0066*/ 	.short	0x0030
        /*0068*/ 	.byte	0x00, 0xf0, 0x11, 0x00


	//----- nvinfo : EIATTR_KPARAM_INFO
	.align		4
.L_19:
        /*006c*/ 	.byte	0x04, 0x17
        /*006e*/ 	.short	(.L_21 - .L_20)
.L_20:
        /*0070*/ 	.word	0x00000000
        /*0074*/ 	.short	0x0008
        /*0076*/ 	.short	0x002c
        /*0078*/ 	.byte	0x00, 0xf0, 0x11, 0x00


	//----- nvinfo : EIATTR_KPARAM_INFO
	.align		4
.L_21:
        /*007c*/ 	.byte	0x04, 0x17
        /*007e*/ 	.short	(.L_23 - .L_22)
.L_22:
        /*0080*/ 	.word	0x00000000
        /*0084*/ 	.short	0x0007
        /*0086*/ 	.short	0x0028
        /*0088*/ 	.byte	0x00, 0xf0, 0x11, 0x00


	//----- nvinfo : EIATTR_KPARAM_INFO
	.align		4
.L_23:
        /*008c*/ 	.byte	0x04, 0x17
        /*008e*/ 	.short	(.L_25 - .L_24)
.L_24:
        /*0090*/ 	.word	0x00000000
        /*0094*/ 	.short	0x0006
        /*0096*/ 	.short	0x0024
        /*0098*/ 	.byte	0x00, 0xf0, 0x11, 0x00


	//----- nvinfo : EIATTR_KPARAM_INFO
	.align		4
.L_25:
        /*009c*/ 	.byte	0x04, 0x17
        /*009e*/ 	.short	(.L_27 - .L_26)
.L_26:
        /*00a0*/ 	.word	0x00000000
        /*00a4*/ 	.short	0x0005
        /*00a6*/ 	.short	0x0020
        /*00a8*/ 	.byte	0x00, 0xf0, 0x11, 0x00


	//----- nvinfo : EIATTR_KPARAM_INFO
	.align		4
.L_27:
        /*00ac*/ 	.byte	0x04, 0x17
        /*00ae*/ 	.short	(.L_29 - .L_28)
.L_28:
        /*00b0*/ 	.word	0x00000000
        /*00b4*/ 	.short	0x0004
        /*00b6*/ 	.short	0x001c
        /*00b8*/ 	.byte	0x00, 0xf0, 0x11, 0x00


	//----- nvinfo : EIATTR_KPARAM_INFO
	.align		4
.L_29:
        /*00bc*/ 	.byte	0x04, 0x17
        /*00be*/ 	.short	(.L_31 - .L_30)
.L_30:
        /*00c0*/ 	.word	0x00000000
        /*00c4*/ 	.short	0x0003
        /*00c6*/ 	.short	0x0018
        /*00c8*/ 	.byte	0x00, 0xf0, 0x11, 0x00


	//----- nvinfo : EIATTR_KPARAM_INFO
	.align		4
.L_31:
        /*00cc*/ 	.byte	0x04, 0x17
        /*00ce*/ 	.short	(.L_33 - .L_32)
.L_32:
        /*00d0*/ 	.word	0x00000000
        /*00d4*/ 	.short	0x0002
        /*00d6*/ 	.short	0x0010
        /*00d8*/ 	.byte	0x00, 0xf4, 0x21, 0x00


	//----- nvinfo : EIATTR_KPARAM_INFO
	.align		4
.L_33:
        /*00dc*/ 	.byte	0x04, 0x17
        /*00de*/ 	.short	(.L_35 - .L_34)
.L_34:
        /*00e0*/ 	.word	0x00000000
        /*00e4*/ 	.short	0x0001
        /*00e6*/ 	.short	0x0008
        /*00e8*/ 	.byte	0x00, 0xf4, 0x21, 0x00


	//----- nvinfo : EIATTR_KPARAM_INFO
	.align		4
.L_35:
        /*00ec*/ 	.byte	0x04, 0x17
        /*00ee*/ 	.short	(.L_37 - .L_36)
.L_36:
        /*00f0*/ 	.word	0x00000000
        /*00f4*/ 	.short	0x0000
        /*00f6*/ 	.short	0x0000
        /*00f8*/ 	.byte	0x00, 0xf4, 0x21, 0x00


	//----- nvinfo : EIATTR_MAXREG_COUNT
	.align		4
.L_37:
        /*00fc*/ 	.byte	0x03, 0x1b
        /*00fe*/ 	.short	0x00ff


	//----- nvinfo : EIATTR_NUM_BARRIERS
	.align		4
        /*0100*/ 	.byte	0x02, 0x4c
        /*0102*/ 	.byte	0x01
	.zero		1


	//----- nvinfo : EIATTR_ANNOTATIONS
	.align		4
        /*0104*/ 	.byte	0x04, 0x55
        /*0106*/ 	.short	(.L_39 - .L_38)


	//   ....[0]....
.L_38:
        /*0108*/ 	.word	0x00000001
        /*010c*/ 	.byte	0x30, 0x07, 0x00, 0x00, 0x01, 0x00, 0x00, 0x00, 0xb0, 0x07, 0x00, 0x00, 0x01, 0x00, 0x00, 0x00
        /* <DEDUP_REMOVED lines=188> */
        /*0cdc*/ 	.byte	0xe0, 0x9c, 0x00, 0x00


	//----- nvinfo : EIATTR_MERCURY_ISA_VERSION
	.align		4
.L_39:
        /*0ce0*/ 	.byte	0x03, 0x5f
        /*0ce2*/ 	.short	0x0000


	//----- nvinfo : EIATTR_EXIT_INSTR_OFFSETS
	.align		4
        /*0ce4*/ 	.byte	0x04, 0x1c
        /*0ce6*/ 	.short	(.L_41 - .L_40)


	//   ....[0]....
.L_40:
        /*0ce8*/ 	.word	0x000543f0


	//   ....[1]....
        /*0cec*/ 	.word	0x00054410


	//----- nvinfo : EIATTR_REQNTID
	.align		4
.L_41:
        /*0cf0*/ 	.byte	0x04, 0x10
        /*0cf2*/ 	.short	(.L_43 - .L_42)
.L_42:
        /*0cf4*/ 	.word	0x00000080
        /*0cf8*/ 	.word	0x00000001
        /*0cfc*/ 	.word	0x00000001
.L_43:


//--------------------- .nv.callgraph             --------------------------
	.section	.nv.callgraph,"",@"SHT_CUDA_CALLGRAPH"
	.align	4
	.sectionentsize	8
	.align		4
        /*0000*/ 	.word	0x00000000
	.align		4
        /*0004*/ 	.word	0xffffffff
	.align		4
        /*0008*/ 	.word	0x00000000
	.align		4
        /*000c*/ 	.word	0xfffffffe
	.align		4
        /*0010*/ 	.word	0x00000000
	.align		4
        /*0014*/ 	.word	0xfffffffd
	.align		4
        /*0018*/ 	.word	0x00000000
	.align		4
        /*001c*/ 	.word	0xfffffffc


//--------------------- .nv.rel.action            --------------------------
	.section	.nv.rel.action,"",@"SHT_CUDA_RELOCINFO"
	.align	8
	.sectionentsize	8
        /*0000*/ 	.byte	0x73, 0x00, 0x00, 0x00, 0x00, 0x00, 0x00, 0x00, 0x00, 0x00, 0x00, 0x11, 0x25, 0x00, 0x05, 0x36


//--------------------- .nv.constant0.matmul_kernel --------------------------
	.section	.nv.constant0.matmul_kernel,"a",@progbits
	.sectionflags	@""
	.align	4
.nv.constant0.matmul_kernel:
	.zero		432


//--------------------- .text.matmul_kernel       --------------------------
	.section	.text.matmul_kernel,"ax",@progbits
	.sectioninfo	@"SHI_REGISTERS=255"
	.align	128
        .global         matmul_kernel
        .type           matmul_kernel,@function
        .size           matmul_kernel,(.L_x_3 - matmul_kernel)
        .other          matmul_kernel,@"STO_CUDA_ENTRY STV_DEFAULT"
matmul_kernel:
.text.matmul_kernel:
[----:B------:R-:W-:Y:S02]  /*0000*/  IMAD.MOV.U32 R1, RZ, RZ, c[0x0][0x28] ;  /* 0x00000a00ff017624 */ /* 0x000fe400078e00ff */
[----:B------:R-:W-:Y:S01]  /*0010*/  IMAD.MOV.U32 R0, RZ, RZ, c[0x0][0x17c] ;  /* 0x00005f00ff007624 */ /* 0x000fe200078e00ff */
[----:B------:R-:W1:Y:S01]  /*0020*/  S2R R7, SR_CTAID.X ;  /* 0x0000000000077919 */ /* 0x000e620000002500 */
[----:B------:R-:W-:Y:S01]  /*0030*/  IMAD.MOV.U32 R252, RZ, RZ, c[0x0][0x180] ;  /* 0x00006000fffc7624 */ /* 0x000fe200078e00ff */
[----:B------:R-:W-:Y:S01]  /*0040*/  IADD3 R1, R1, -0x2a38, RZ ;  /* 0xffffd5c801017810 */ /* 0x000fe20007ffe0ff */
[----:B------:R-:W-:Y:S01]  /*0050*/  ULDC.64 UR8, c[0x0][0x118] ;  /* 0x0000460000087ab9 */ /* 0x000fe20000000a00 */
[----:B------:R-:W-:Y:S02]  /*0060*/  IADD3 R0, R0, 0x3f, RZ ;  /* 0x0000003f00007810 */ /* 0x000fe40007ffe0ff */
[C---:B------:R-:W-:Y:S02]  /*0070*/  IADD3 R120, R252.reuse, -0x5d, RZ ;  /* 0xffffffa3fc787810 */ /* 0x040fe40007ffe0ff */
[----:B------:R-:W-:Y:S02]  /*0080*/  SHF.R.S32.HI R3, RZ, 0x1f, R0 ;  /* 0x0000001fff037819 */ /* 0x000fe40000011400 */
[----:B------:R-:W-:-:S02]  /*0090*/  IADD3 R128, R252, -0x61, RZ ;  /* 0xffffff9ffc807810 */ /* 0x000fc40007ffe0ff */
[----:B------:R-:W-:Y:S02]  /*00a0*/  LEA.HI R3, R3, R0, RZ, 0x6 ;  /* 0x0000000003037211 */ /* 0x000fe400078f30ff */
[C---:B------:R-:W-:Y:S02]  /*00b0*/  IADD3 R136, R252.reuse, -0x65, RZ ;  /* 0xffffff9bfc887810 */ /* 0x040fe40007ffe0ff */
[----:B------:R-:W-:Y:S02]  /*00c0*/  SHF.R.S32.HI R3, RZ, 0x6, R3 ;  /* 0x00000006ff037819 */ /* 0x000fe40000011403 */
[C---:B------:R-:W-:Y:S02]  /*00d0*/  IADD3 R144, R252.reuse, -0x69, RZ ;  /* 0xffffff97fc907810 */ /* 0x040fe40007ffe0ff */
[----:B------:R-:W-:Y:S02]  /*00e0*/  SHF.L.U32 R4, R3, 0x3, RZ ;  /* 0x0000000303047819 */ /* 0x000fe400000006ff */
[----:B------:R-:W-:-:S02]  /*00f0*/  IADD3 R152, R252, -0x6d, RZ ;  /* 0xffffff93fc987810 */ /* 0x000fc40007ffe0ff */
[-C--:B------:R-:W-:Y:S02]  /*0100*/  IABS R5, R4.reuse ;  /* 0x0000000400057213 */ /* 0x080fe40000000000 */
[----:B-1----:R-:W-:Y:S02]  /*0110*/  IABS R8, R7 ;  /* 0x0000000700087213 */ /* 0x002fe40000000000 */
[----:B------:R-:W1:Y:S01]  /*0120*/  I2F.RP R0, R5 ;  /* 0x0000000500007306 */ /* 0x000e620000209400 */
[----:B------:R-:W-:Y:S02]  /*0130*/  IABS R10, R4 ;  /* 0x00000004000a7213 */ /* 0x000fe40000000000 */
[C---:B------:R-:W-:Y:S02]  /*0140*/  IADD3 R160, R252.reuse, -0x71, RZ ;  /* 0xffffff8ffca07810 */ /* 0x040fe40007ffe0ff */
[C---:B------:R-:W-:Y:S02]  /*0150*/  IADD3 R168, R252.reuse, -0x75, RZ ;  /* 0xffffff8bfca87810 */ /* 0x040fe40007ffe0ff */
[----:B------:R-:W-:-:S02]  /*0160*/  IADD3 R176, R252, -0x79, RZ ;  /* 0xffffff87fcb07810 */ /* 0x000fc40007ffe0ff */
[C---:B------:R-:W-:Y:S02]  /*0170*/  IADD3 R184, R252.reuse, -0x7d, RZ ;  /* 0xffffff83fcb87810 */ /* 0x040fe40007ffe0ff */
[C---:B------:R-:W-:Y:S02]  /*0180*/  IADD3 R192, R252.reuse, -0x2, RZ ;  /* 0xfffffffefcc07810 */ /* 0x040fe40007ffe0ff */
[C---:B------:R-:W-:Y:S02]  /*0190*/  IADD3 R200, R252.reuse, -0x6, RZ ;  /* 0xfffffffafcc87810 */ /* 0x040fe40007ffe0ff */
[C---:B------:R-:W-:Y:S01]  /*01a0*/  IADD3 R208, R252.reuse, -0xa, RZ ;  /* 0xfffffff6fcd07810 */ /* 0x040fe20007ffe0ff */
[----:B-1----:R-:W1:Y:S01]  /*01b0*/  MUFU.RCP R0, R0 ;  /* 0x0000000000007308 */ /* 0x002e620000001000 */
[C---:B------:R-:W-:Y:S02]  /*01c0*/  IADD3 R216, R252.reuse, -0xe, RZ ;  /* 0xfffffff2fcd87810 */ /* 0x040fe40007ffe0ff */
[----:B------:R-:W-:-:S02]  /*01d0*/  IADD3 R224, R252, -0x12, RZ ;  /* 0xffffffeefce07810 */ /* 0x000fc40007ffe0ff */
[C---:B------:R-:W-:Y:S02]  /*01e0*/  IADD3 R232, R252.reuse, -0x16, RZ ;  /* 0xffffffeafce87810 */ /* 0x040fe40007ffe0ff */
[C---:B------:R-:W-:Y:S02]  /*01f0*/  IADD3 R240, R252.reuse, -0x1a, RZ ;  /* 0xffffffe6fcf07810 */ /* 0x040fe40007ffe0ff */
[----:B------:R-:W-:Y:S02]  /*0200*/  IADD3 R241, R252, -0x1e, RZ ;  /* 0xffffffe2fcf17810 */ /* 0x000fe40007ffe0ff */
[----:B-1----:R-:W-:Y:S01]  /*0210*/  IADD3 R2, R0, 0xffffffe, RZ ;  /* 0x0ffffffe00027810 */ /* 0x002fe20007ffe0ff */
[----:B------:R-:W-:Y:S01]  /*0220*/  IMAD.MOV R0, RZ, RZ, -R10 ;  /* 0x000000ffff007224 */ /* 0x000fe200078e0a0a */
[----:B------:R-:W-:Y:S02]  /*0230*/  IABS R10, c[0x0][0x178] ;  /* 0x00005e00000a7a13 */ /* 0x000fe40000000000 */
[----:B------:R1:W2:Y:S02]  /*0240*/  F2I.FTZ.U32.TRUNC.NTZ R3, R2 ;  /* 0x0000000200037305 */ /* 0x0002a4000021f000 */
[----:B-1----:R-:W-:Y:S01]  /*0250*/  MOV R2, RZ ;  /* 0x000000ff00027202 */ /* 0x002fe20000000f00 */
[----:B--2---:R-:W-:-:S04]  /*0260*/  IMAD.MOV R6, RZ, RZ, -R3 ;  /* 0x000000ffff067224 */ /* 0x004fc800078e0a03 */
[----:B------:R-:W-:Y:S02]  /*0270*/  IMAD R9, R6, R5, RZ ;  /* 0x0000000506097224 */ /* 0x000fe400078e02ff */
[----:B------:R-:W-:Y:S02]  /*0280*/  IMAD.MOV.U32 R6, RZ, RZ, R8 ;  /* 0x000000ffff067224 */ /* 0x000fe400078e0008 */
[----:B------:R-:W-:-:S06]  /*0290*/  IMAD.HI.U32 R3, R3, R9, R2 ;  /* 0x0000000903037227 */ /* 0x000fcc00078e0002 */
[----:B------:R-:W-:-:S04]  /*02a0*/  IMAD.HI.U32 R3, R3, R6, RZ ;  /* 0x0000000603037227 */ /* 0x000fc800078e00ff */
[----:B------:R-:W-:-:S05]  /*02b0*/  IMAD R0, R3, R0, R6 ;  /* 0x0000000003007224 */ /* 0x000fca00078e0206 */
[----:B------:R-:W-:-:S13]  /*02c0*/  ISETP.GT.U32.AND P1, PT, R5, R0, PT ;  /* 0x000000000500720c */ /* 0x000fda0003f24070 */
[----:B------:R-:W-:Y:S01]  /*02d0*/  @!P1 IMAD.IADD R0, R0, 0x1, -R5 ;  /* 0x0000000100009824 */ /* 0x000fe200078e0a05 */
[----:B------:R-:W-:Y:S02]  /*02e0*/  @!P1 IADD3 R3, R3, 0x1, RZ ;  /* 0x0000000103039810 */ /* 0x000fe40007ffe0ff */
[----:B------:R-:W-:Y:S02]  /*02f0*/  ISETP.NE.AND P1, PT, R4, RZ, PT ;  /* 0x000000ff0400720c */ /* 0x000fe40003f25270 */
[----:B------:R-:W-:Y:S02]  /*0300*/  ISETP.GE.U32.AND P0, PT, R0, R5, PT ;  /* 0x000000050000720c */ /* 0x000fe40003f06070 */
[----:B------:R-:W-:-:S04]  /*0310*/  LOP3.LUT R0, R7, R4, RZ, 0x3c, !PT ;  /* 0x0000000407007212 */ /* 0x000fc800078e3cff */
[----:B------:R-:W-:Y:S02]  /*0320*/  ISETP.GE.AND P2, PT, R0, RZ, PT ;  /* 0x000000ff0000720c */ /* 0x000fe40003f46270 */
[----:B------:R-:W-:-:S04]  /*0330*/  MOV R0, c[0x0][0x178] ;  /* 0x00005e0000007a02 */ /* 0x000fc80000000f00 */
[----:B------:R-:W-:Y:S02]  /*0340*/  IADD3 R0, R0, 0x1ff, RZ ;  /* 0x000001ff00007810 */ /* 0x000fe40007ffe0ff */
[----:B------:R-:W-:-:S05]  /*0350*/  @P0 IADD3 R3, R3, 0x1, RZ ;  /* 0x0000000103030810 */ /* 0x000fca0007ffe0ff */
[----:B------:R-:W-:Y:S01]  /*0360*/  IMAD.MOV.U32 R2, RZ, RZ, R3 ;  /* 0x000000ffff027224 */ /* 0x000fe200078e0003 */
[----:B------:R-:W-:-:S03]  /*0370*/  SHF.R.S32.HI R3, RZ, 0x1f, R0 ;  /* 0x0000001fff037819 */ /* 0x000fc60000011400 */
[----:B------:R-:W-:Y:S01]  /*0380*/  @!P2 IMAD.MOV R2, RZ, RZ, -R2 ;  /* 0x000000ffff02a224 */ /* 0x000fe200078e0a02 */
[----:B------:R-:W-:Y:S02]  /*0390*/  @!P1 LOP3.LUT R2, RZ, R4, RZ, 0x33, !PT ;  /* 0x00000004ff029212 */ /* 0x000fe400078e33ff */
[----:B------:R-:W-:Y:S02]  /*03a0*/  LEA.HI R3, R3, R0, RZ, 0x9 ;  /* 0x0000000003037211 */ /* 0x000fe400078f48ff */
[----:B------:R-:W-:Y:S01]  /*03b0*/  SHF.L.U32 R13, R2, 0x3, RZ ;  /* 0x00000003020d7819 */ /* 0x000fe200000006ff */
[----:B------:R-:W-:Y:S01]  /*03c0*/  IMAD.MOV R2, RZ, RZ, -R2 ;  /* 0x000000ffff027224 */ /* 0x000fe200078e0a02 */
[----:B------:R-:W-:Y:S02]  /*03d0*/  IABS R0, c[0x0][0x17c] ;  /* 0x00005f0000007a13 */ /* 0x000fe40000000000 */
[----:B------:R-:W-:Y:S01]  /*03e0*/  LEA.HI.SX32 R3, R3, -R13, 0x17 ;  /* 0x8000000d03037211 */ /* 0x000fe200078fbaff */
[----:B------:R-:W-:Y:S01]  /*03f0*/  IMAD R8, R4, R2, R7 ;  /* 0x0000000204087224 */ /* 0x000fe200078e0207 */
[----:B------:R-:W-:Y:S01]  /*0400*/  MOV R2, RZ ;  /* 0x000000ff00027202 */ /* 0x000fe20000000f00 */
[----:B------:R-:W1:Y:S01]  /*0410*/  I2F.RP R7, R0 ;  /* 0x0000000000077306 */ /* 0x000e620000209400 */
[----:B------:R-:W-:-:S02]  /*0420*/  IMNMX R11, R3, 0x8, PT ;  /* 0x00000008030b7817 */ /* 0x000fc40003800200 */
[----:B------:R-:W-:Y:S02]  /*0430*/  IABS R4, R8 ;  /* 0x0000000800047213 */ /* 0x000fe40000000000 */
[----:B------:R-:W-:-:S04]  /*0440*/  IABS R9, R11 ;  /* 0x0000000b00097213 */ /* 0x000fc80000000000 */
[----:B------:R-:W2:Y:S08]  /*0450*/  I2F.RP R5, R9 ;  /* 0x0000000900057306 */ /* 0x000eb00000209400 */
[----:B-1----:R-:W-:Y:S08]  /*0460*/  MUFU.RCP R7, R7 ;  /* 0x0000000700077308 */ /* 0x002ff00000001000 */
[----:B--2---:R-:W1:Y:S02]  /*0470*/  MUFU.RCP R5, R5 ;  /* 0x0000000500057308 */ /* 0x004e640000001000 */
[----:B-1----:R-:W-:-:S06]  /*0480*/  IADD3 R3, R5, 0xffffffe, RZ ;  /* 0x0ffffffe05037810 */ /* 0x002fcc0007ffe0ff */
[----:B------:R-:W1:Y:S02]  /*0490*/  F2I.FTZ.U32.TRUNC.NTZ R3, R3 ;  /* 0x0000000300037305 */ /* 0x000e64000021f000 */
[----:B-1----:R-:W-:-:S04]  /*04a0*/  IMAD.MOV R6, RZ, RZ, -R3 ;  /* 0x000000ffff067224 */ /* 0x002fc800078e0a03 */
[----:B------:R-:W-:Y:S01]  /*04b0*/  IMAD R5, R6, R9, RZ ;  /* 0x0000000906057224 */ /* 0x000fe200078e02ff */
[----:B------:R-:W-:-:S03]  /*04c0*/  IABS R6, R11 ;  /* 0x0000000b00067213 */ /* 0x000fc60000000000 */
[----:B------:R-:W-:-:S04]  /*04d0*/  IMAD.HI.U32 R3, R3, R5, R2 ;  /* 0x0000000503037227 */ /* 0x000fc800078e0002 */
[----:B------:R-:W-:Y:S02]  /*04e0*/  IMAD.MOV R5, RZ, RZ, -R6 ;  /* 0x000000ffff057224 */ /* 0x000fe400078e0a06 */
[----:B------:R-:W-:-:S04]  /*04f0*/  IMAD.HI.U32 R3, R3, R4, RZ ;  /* 0x0000000403037227 */ /* 0x000fc800078e00ff */
[----:B------:R-:W-:Y:S02]  /*0500*/  IMAD.MOV.U32 R2, RZ, RZ, R10 ;  /* 0x000000ffff027224 */ /* 0x000fe400078e000a */
[----:B------:R-:W-:Y:S01]  /*0510*/  IMAD R4, R3, R5, R4 ;  /* 0x0000000503047224 */ /* 0x000fe200078e0204 */
[----:B------:R-:W-:Y:S01]  /*0520*/  IADD3 R5, R7, 0xffffffe, RZ ;  /* 0x0ffffffe07057810 */ /* 0x000fe20007ffe0ff */
[----:B------:R-:W1:Y:S03]  /*0530*/  I2F.RP R6, R2 ;  /* 0x0000000200067306 */ /* 0x000e660000209400 */
[----:B------:R-:W-:-:S05]  /*0540*/  ISETP.GT.U32.AND P1, PT, R9, R4, PT ;  /* 0x000000040900720c */ /* 0x000fca0003f24070 */
[----:B------:R-:W-:Y:S08]  /*0550*/  F2I.FTZ.U32.TRUNC.NTZ R5, R5 ;  /* 0x0000000500057305 */ /* 0x000ff0000021f000 */
[----:B------:R-:W-:Y:S01]  /*0560*/  @!P1 IADD3 R4, R4, -R9, RZ ;  /* 0x8000000904049210 */ /* 0x000fe20007ffe0ff */
[----:B-1----:R-:W1:Y:S01]  /*0570*/  MUFU.RCP R6, R6 ;  /* 0x0000000600067308 */ /* 0x002e620000001000 */
[----:B------:R-:W-:-:S02]  /*0580*/  @!P1 IADD3 R3, R3, 0x1, RZ ;  /* 0x0000000103039810 */ /* 0x000fc40007ffe0ff */
[----:B------:R-:W-:Y:S02]  /*0590*/  ISETP.GE.U32.AND P0, PT, R4, R9, PT ;  /* 0x000000090400720c */ /* 0x000fe40003f06070 */
[----:B------:R-:W-:Y:S02]  /*05a0*/  LOP3.LUT R4, R8, R11, RZ, 0x3c, !PT ;  /* 0x0000000b08047212 */ /* 0x000fe400078e3cff */
[----:B------:R-:W-:Y:S02]  /*05b0*/  ISETP.NE.AND P1, PT, R11, RZ, PT ;  /* 0x000000ff0b00720c */ /* 0x000fe40003f25270 */
[----:B------:R-:W-:Y:S02]  /*05c0*/  ISETP.GE.AND P2, PT, R4, RZ, PT ;  /* 0x000000ff0400720c */ /* 0x000fe40003f46270 */
[----:B------:R-:W-:-:S05]  /*05d0*/  MOV R4, RZ ;  /* 0x000000ff00047202 */ /* 0x000fca0000000f00 */
[----:B------:R-:W-:Y:S02]  /*05e0*/  @P0 IADD3 R3, R3, 0x1, RZ ;  /* 0x0000000103030810 */ /* 0x000fe40007ffe0ff */
[----:B-1----:R-:W-:-:S03]  /*05f0*/  IADD3 R7, R6, 0xffffffe, RZ ;  /* 0x0ffffffe06077810 */ /* 0x002fc60007ffe0ff */
[----:B------:R-:W-:Y:S02]  /*0600*/  IMAD.MOV.U32 R6, RZ, RZ, R3 ;  /* 0x000000ffff067224 */ /* 0x000fe400078e0003 */
[----:B------:R-:W-:Y:S01]  /*0610*/  IMAD.MOV R3, RZ, RZ, -R5 ;  /* 0x000000ffff037224 */ /* 0x000fe200078e0a05 */
[----:B------:R-:W1:Y:S02]  /*0620*/  F2I.FTZ.U32.TRUNC.NTZ R7, R7 ;  /* 0x0000000700077305 */ /* 0x000e64000021f000 */
[----:B------:R-:W-:Y:S01]  /*0630*/  @!P2 IADD3 R6, -R6, RZ, RZ ;  /* 0x000000ff0606a210 */ /* 0x000fe20007ffe1ff */
[----:B------:R-:W-:Y:S01]  /*0640*/  IMAD R3, R3, R0, RZ ;  /* 0x0000000003037224 */ /* 0x000fe200078e02ff */
[----:B------:R-:W-:-:S03]  /*0650*/  @!P1 LOP3.LUT R6, RZ, R11, RZ, 0x33, !PT ;  /* 0x0000000bff069212 */ /* 0x000fc600078e33ff */
[----:B------:R-:W-:Y:S01]  /*0660*/  IMAD.HI.U32 R5, R5, R3, R4 ;  /* 0x0000000305057227 */ /* 0x000fe200078e0004 */
[----:B------:R-:W-:-:S03]  /*0670*/  IADD3 R3, R252, -0x1, RZ ;  /* 0xfffffffffc037810 */ /* 0x000fc60007ffe0ff */
[----:B------:R-:W-:Y:S01]  /*0680*/  IMAD.SHL.U32 R56, R6, 0x40, RZ ;  /* 0x0000004006387824 */ /* 0x000fe200078e00ff */
[----:B------:R-:W-:Y:S01]  /*0690*/  ISETP.GE.U32.AND P4, PT, R3, 0x7fffff80, PT ;  /* 0x7fffff800300780c */ /* 0x000fe20003f86070 */
[----:B------:R-:W-:Y:S01]  /*06a0*/  IMAD.MOV R4, RZ, RZ, -R6 ;  /* 0x000000ffff047224 */ /* 0x000fe200078e0a06 */
[----:B------:R-:W-:Y:S02]  /*06b0*/  MOV R6, RZ ;  /* 0x000000ff00067202 */ /* 0x000fe40000000f00 */
[----:B------:R-:W-:Y:S01]  /*06c0*/  IABS R10, R56 ;  /* 0x00000038000a7213 */ /* 0x000fe20000000000 */
[----:B-1----:R-:W-:Y:S01]  /*06d0*/  IMAD.MOV R9, RZ, RZ, -R7 ;  /* 0x000000ffff097224 */ /* 0x002fe200078e0a07 */
[C---:B------:R-:W-:Y:S01]  /*06e0*/  IADD3 R116, R56.reuse, 0x2, RZ ;  /* 0x0000000238747810 */ /* 0x040fe20007ffe0ff */
[----:B------:R-:W-:Y:S01]  /*06f0*/  IMAD R4, R11, R4, R8 ;  /* 0x000000040b047224 */ /* 0x000fe200078e0208 */
[C---:B------:R-:W-:Y:S01]  /*0700*/  IADD3 R118, R56.reuse, 0x1, RZ ;  /* 0x0000000138767810 */ /* 0x040fe20007ffe0ff */
[----:B------:R-:W-:Y:S01]  /*0710*/  IMAD.HI.U32 R3, R5, R10, RZ ;  /* 0x0000000a05037227 */ /* 0x000fe200078e00ff */
[C---:B------:R-:W-:Y:S01]  /*0720*/  IADD3 R114, R56.reuse, 0x3, RZ ;  /* 0x0000000338727810 */ /* 0x040fe20007ffe0ff */
[----:B------:R-:W-:Y:S01]  /*0730*/  STL [R1+0x5ec], R56 ;  /* 0x0005ec3801007387 */ /* 0x000fe20000100800 */
[----:B------:R-:W-:Y:S01]  /*0740*/  IABS R12, R118 ;  /* 0x00000076000c7213 */ /* 0x000fe20000000000 */
[----:B------:R-:W-:Y:S01]  /*0750*/  IMAD R9, R9, R2, RZ ;  /* 0x0000000209097224 */ /* 0x000fe200078e02ff */
[C---:B------:R-:W-:Y:S01]  /*0760*/  IADD3 R110, R56.reuse, 0x6, RZ ;  /* 0x00000006386e7810 */ /* 0x040fe20007ffe0ff */
[----:B------:R-:W-:Y:S01]  /*0770*/  IMAD.MOV R11, RZ, RZ, -R3 ;  /* 0x000000ffff0b7224 */ /* 0x000fe200078e0a03 */
[----:B------:R-:W-:Y:S01]  /*0780*/  IADD3 R112, R56, 0x5, RZ ;  /* 0x0000000538707810 */ /* 0x000fe20007ffe0ff */
[----:B------:R-:W-:Y:S01]  /*0790*/  IMAD.HI.U32 R3, R7, R9, R6 ;  /* 0x0000000907037227 */ /* 0x000fe200078e0006 */
[----:B------:R-:W-:Y:S01]  /*07a0*/  IABS R6, R116 ;  /* 0x0000007400067213 */ /* 0x000fe20000000000 */
[----:B------:R-:W-:Y:S01]  /*07b0*/  STL [R1+0x1d44], R118 ;  /* 0x001d447601007387 */ /* 0x000fe20000100800 */
[----:B------:R-:W-:Y:S01]  /*07c0*/  IABS R17, R110 ;  /* 0x0000006e00117213 */ /* 0x000fe20000000000 */
[----:B------:R-:W-:Y:S01]  /*07d0*/  IMAD R7, R0, R11, R10 ;  /* 0x0000000b00077224 */ /* 0x000fe200078e020a */
[----:B------:R-:W-:Y:S01]  /*07e0*/  IABS R15, R112 ;  /* 0x00000070000f7213 */ /* 0x000fe20000000000 */
[----:B------:R-:W-:Y:S01]  /*07f0*/  IMAD.MOV.U32 R11, RZ, RZ, R6 ;  /* 0x000000ffff0b7224 */ /* 0x000fe200078e0006 */
[C---:B------:R-:W-:Y:S01]  /*0800*/  IADD3 R108, R56.reuse, 0x7, RZ ;  /* 0x00000007386c7810 */ /* 0x040fe20007ffe0ff */
[----:B------:R-:W-:Y:S01]  /*0810*/  IMAD.HI.U32 R8, R5, R12, RZ ;  /* 0x0000000c05087227 */ /* 0x000fe200078e00ff */
[----:B------:R-:W-:Y:S01]  /*0820*/  IADD3 R106, R56, 0x8, RZ ;  /* 0x00000008386a7810 */ /* 0x000fe20007ffe0ff */
[----:B------:R-:W-:Y:S01]  /*0830*/  STL [R1+0x1d40], R116 ;  /* 0x001d407401007387 */ /* 0x000fe20000100800 */
[----:B------:R-:W-:Y:S01]  /*0840*/  IABS R21, R108 ;  /* 0x0000006c00157213 */ /* 0x000fe20000000000 */
[----:B------:R-:W-:Y:S01]  /*0850*/  IMAD.IADD R4, R13, 0x1, R4 ;  /* 0x000000010d047824 */ /* 0x000fe200078e0204 */
[----:B------:R-:W-:Y:S01]  /*0860*/  IABS R13, R114 ;  /* 0x00000072000d7213 */ /* 0x000fe20000000000 */
[C---:B------:R-:W-:Y:S01]  /*0870*/  IMAD.HI.U32 R6, R5.reuse, R11, RZ ;  /* 0x0000000b05067227 */ /* 0x040fe200078e00ff */
[----:B------:R-:W-:Y:S01]  /*0880*/  IADD3 R9, -R8, RZ, RZ ;  /* 0x000000ff08097210 */ /* 0x000fe20007ffe1ff */
[----:B------:R-:W-:Y:S01]  /*0890*/  STL [R1+0x1d3c], R114 ;  /* 0x001d3c7201007387 */ /* 0x000fe20000100800 */
[----:B------:R-:W-:Y:S01]  /*08a0*/  IABS R23, R106 ;  /* 0x0000006a00177213 */ /* 0x000fe20000000000 */
[----:B------:R-:W-:Y:S01]  /*08b0*/  IMAD.MOV R10, RZ, RZ, -R6 ;  /* 0x000000ffff0a7224 */ /* 0x000fe200078e0a06 */
[C---:B------:R-:W-:Y:S01]  /*08c0*/  IADD3 R103, R56.reuse, 0xb, RZ ;  /* 0x0000000b38677810 */ /* 0x040fe20007ffe0ff */
[----:B------:R-:W-:Y:S01]  /*08d0*/  IMAD.HI.U32 R6, R5, R13, RZ ;  /* 0x0000000d05067227 */ /* 0x000fe200078e00ff */
[----:B------:R-:W-:-:S02]  /*08e0*/  IADD3 R104, R56, 0xa, RZ ;  /* 0x0000000a38687810 */ /* 0x000fc40007ffe0ff */
[----:B------:R-:W-:Y:S01]  /*08f0*/  IABS R27, R103 ;  /* 0x00000067001b7213 */ /* 0x000fe20000000000 */
[----:B------:R-:W-:Y:S01]  /*0900*/  IMAD R9, R0, R9, R12 ;  /* 0x0000000900097224 */ /* 0x000fe200078e020c */
[----:B------:R-:W-:Y:S01]  /*0910*/  IADD3 R12, -R6, RZ, RZ ;  /* 0x000000ff060c7210 */ /* 0x000fe20007ffe1ff */
[C---:B------:R-:W-:Y:S01]  /*0920*/  IMAD.HI.U32 R6, R5.reuse, R17, RZ ;  /* 0x0000001105067227 */ /* 0x040fe200078e00ff */
[----:B------:R-:W-:Y:S02]  /*0930*/  IABS R25, R104 ;  /* 0x0000006800197213 */ /* 0x000fe40000000000 */
[----:B------:R-:W-:Y:S01]  /*0940*/  IADD3 R101, R56, 0xc, RZ ;  /* 0x0000000c38657810 */ /* 0x000fe20007ffe0ff */
[----:B------:R-:W-:Y:S01]  /*0950*/  IMAD R11, R0, R10, R11 ;  /* 0x0000000a000b7224 */ /* 0x000fe200078e020b */
[----:B------:R-:W-:Y:S01]  /*0960*/  IADD3 R6, -R6, RZ, RZ ;  /* 0x000000ff06067210 */ /* 0x000fe20007ffe1ff */
[----:B------:R-:W-:Y:S01]  /*0970*/  IMAD.HI.U32 R10, R5, R15, RZ ;  /* 0x0000000f050a7227 */ /* 0x000fe200078e00ff */
[----:B------:R-:W-:-:S02]  /*0980*/  IABS R31, R101 ;  /* 0x00000065001f7213 */ /* 0x000fc40000000000 */
[C---:B------:R-:W-:Y:S01]  /*0990*/  IADD3 R99, R56.reuse, 0xd, RZ ;  /* 0x0000000d38637810 */ /* 0x040fe20007ffe0ff */
[----:B------:R-:W-:Y:S01]  /*09a0*/  IMAD.MOV R10, RZ, RZ, -R10 ;  /* 0x000000ffff0a7224 */ /* 0x000fe200078e0a0a */
[----:B------:R-:W-:Y:S01]  /*09b0*/  IADD3 R100, R56, 0x10, RZ ;  /* 0x0000001038647810 */ /* 0x000fe20007ffe0ff */
[----:B------:R-:W-:Y:S01]  /*09c0*/  IMAD R17, R0, R6, R17 ;  /* 0x0000000600117224 */ /* 0x000fe200078e0211 */
[----:B------:R-:W-:Y:S01]  /*09d0*/  IABS R35, R99 ;  /* 0x0000006300237213 */ /* 0x000fe20000000000 */
[C---:B------:R-:W-:Y:S01]  /*09e0*/  IMAD.HI.U32 R6, R5.reuse, R21, RZ ;  /* 0x0000001505067227 */ /* 0x040fe200078e00ff */
[----:B------:R-:W-:Y:S02]  /*09f0*/  IADD3 R102, R56, 0xf, RZ ;  /* 0x0000000f38667810 */ /* 0x000fe40007ffe0ff */
[----:B------:R-:W-:Y:S01]  /*0a00*/  IABS R37, R100 ;  /* 0x0000006400257213 */ /* 0x000fe20000000000 */
[----:B------:R-:W-:Y:S01]  /*0a10*/  IMAD R15, R0, R10, R15 ;  /* 0x0000000a000f7224 */ /* 0x000fe200078e020f */
[----:B------:R-:W-:Y:S01]  /*0a20*/  IABS R33, R102 ;  /* 0x0000006600217213 */ /* 0x000fe20000000000 */
[----:B------:R-:W-:Y:S01]  /*0a30*/  IMAD.MOV R10, RZ, RZ, -R6 ;  /* 0x000000ffff0a7224 */ /* 0x000fe200078e0a06 */
[C---:B------:R-:W-:Y:S01]  /*0a40*/  IADD3 R98, R56.reuse, 0x11, RZ ;  /* 0x0000001138627810 */ /* 0x040fe20007ffe0ff */
[----:B------:R-:W-:Y:S01]  /*0a50*/  IMAD.HI.U32 R6, R5, R23, RZ ;  /* 0x0000001705067227 */ /* 0x000fe200078e00ff */
[----:B------:R-:W-:-:S02]  /*0a60*/  IADD3 R96, R56, 0x12, RZ ;  /* 0x0000001238607810 */ /* 0x000fc40007ffe0ff */
[----:B------:R-:W-:Y:S01]  /*0a70*/  IABS R41, R98 ;  /* 0x0000006200297213 */ /* 0x000fe20000000000 */
[----:B------:R-:W-:Y:S01]  /*0a80*/  IMAD R13, R0, R12, R13 ;  /* 0x0000000c000d7224 */ /* 0x000fe200078e020d */
[----:B------:R-:W-:Y:S01]  /*0a90*/  IABS R43, R96 ;  /* 0x00000060002b7213 */ /* 0x000fe20000000000 */
[----:B------:R-:W-:Y:S01]  /*0aa0*/  IMAD.MOV R12, RZ, RZ, -R6 ;  /* 0x000000ffff0c7224 */ /* 0x000fe200078e0a06 */
[C---:B------:R-:W-:Y:S01]  /*0ab0*/  IADD3 R92, R56.reuse, 0x15, RZ ;  /* 0x00000015385c7810 */ /* 0x040fe20007ffe0ff */
        /* <DEDUP_REMOVED lines=18> */
[----:B------:R-:W-:Y:S01]  /*0be0*/  IADD3 R10, -R6, RZ, RZ ;  /* 0x000000ff060a7210 */ /* 0x000fe20007ffe1ff */
[----:B------:R-:W-:Y:S01]  /*0bf0*/  IMAD.HI.U32 R6, R5, R35, RZ ;  /* 0x0000002305067227 */ /* 0x000fe200078e00ff */
[----:B------:R-:W-:-:S02]  /*0c00*/  IABS R53, R86 ;  /* 0x0000005600357213 */ /* 0x000fc40000000000 */
[----:B------:R-:W-:Y:S01]  /*0c10*/  IADD3 R82, R56, 0x1b, RZ ;  /* 0x0000001b38527810 */ /* 0x000fe20007ffe0ff */
[----:B------:R-:W-:Y:S01]  /*0c20*/  IMAD R23, R0, R12, R23 ;  /* 0x0000000c00177224 */ /* 0x000fe200078e0217 */
[C---:B------:R-:W-:Y:S01]  /*0c30*/  IADD3 R80, R56.reuse, 0x1c, RZ ;  /* 0x0000001c38507810 */ /* 0x040fe20007ffe0ff */
[----:B------:R-:W-:Y:S01]  /*0c40*/  IMAD.MOV R12, RZ, RZ, -R6 ;  /* 0x000000ffff0c7224 */ /* 0x000fe200078e0a06 */
[----:B------:R-:W-:Y:S01]  /*0c50*/  IABS R61, R82 ;  /* 0x00000052003d7213 */ /* 0x000fe20000000000 */
[C---:B------:R-:W-:Y:S01]  /*0c60*/  IMAD.HI.U32 R6, R5.reuse, R37, RZ ;  /* 0x0000002505067227 */ /* 0x040fe200078e00ff */
[----:B------:R-:W-:Y:S02]  /*0c70*/  IABS R69, R80 ;  /* 0x0000005000457213 */ /* 0x000fe40000000000 */
[----:B------:R-:W-:Y:S01]  /*0c80*/  IADD3 R74, R56, 0x1f, RZ ;  /* 0x0000001f384a7810 */ /* 0x000fe20007ffe0ff */
[----:B------:R-:W-:Y:S01]  /*0c90*/  IMAD R31, R0, R10, R31 ;  /* 0x0000000a001f7224 */ /* 0x000fe200078e021f */
[----:B------:R-:W-:Y:S01]  /*0ca0*/  IADD3 R76, R56, 0x1e, RZ ;  /* 0x0000001e384c7810 */ /* 0x000fe20007ffe0ff */
[----:B------:R-:W-:Y:S01]  /*0cb0*/  IMAD.HI.U32 R10, R5, R33, RZ ;  /* 0x00000021050a7227 */ /* 0x000fe200078e00ff */
[----:B------:R-:W-:-:S02]  /*0cc0*/  IABS R67, R74 ;  /* 0x0000004a00437213 */ /* 0x000fc40000000000 */
[----:B------:R-:W-:Y:S01]  /*0cd0*/  IABS R65, R76 ;  /* 0x0000004c00417213 */ /* 0x000fe20000000000 */
[----:B------:R-:W-:Y:S01]  /*0ce0*/  IMAD.MOV R6, RZ, RZ, -R6 ;  /* 0x000000ffff067224 */ /* 0x000fe200078e0a06 */
[----:B------:R-:W-:Y:S01]  /*0cf0*/  IADD3 R10, -R10, RZ, RZ ;  /* 0x000000ff0a0a7210 */ /* 0x000fe20007ffe1ff */
[----:B------:R-:W-:Y:S01]  /*0d00*/  IMAD R35, R0, R12, R35 ;  /* 0x0000000c00237224 */ /* 0x000fe200078e0223 */
[----:B------:R-:W-:Y:S01]  /*0d10*/  IADD3 R72, R56, 0x20, RZ ;  /* 0x0000002038487810 */ /* 0x000fe20007ffe0ff */
[----:B------:R-:W-:Y:S01]  /*0d20*/  IMAD R37, R0, R6, R37 ;  /* 0x0000000600257224 */ /* 0x000fe200078e0225 */
[----:B------:R-:W-:Y:S01]  /*0d30*/  IADD3 R70, R56, 0x21, RZ ;  /* 0x0000002138467810 */ /* 0x000fe20007ffe0ff */
[C---:B------:R-:W-:Y:S01]  /*0d40*/  IMAD.HI.U32 R6, R5.reuse, R41, RZ ;  /* 0x0000002905067227 */ /* 0x040fe200078e00ff */
[----:B------:R-:W-:Y:S02]  /*0d50*/  IABS R73, R72 ;  /* 0x0000004800497213 */ /* 0x000fe40000000000 */
[----:B------:R-:W-:Y:S01]  /*0d60*/  IABS R77, R70 ;  /* 0x00000046004d7213 */ /* 0x000fe20000000000 */
[----:B------:R-:W-:Y:S01]  /*0d70*/  IMAD R33, R0, R10, R33 ;  /* 0x0000000a00217224 */ /* 0x000fe200078e0221 */
[C---:B------:R-:W-:Y:S01]  /*0d80*/  IADD3 R64, R56.reuse, 0x24, RZ ;  /* 0x0000002438407810 */ /* 0x040fe20007ffe0ff */
[----:B------:R-:W-:Y:S01]  /*0d90*/  IMAD.MOV R10, RZ, RZ, -R6 ;  /* 0x000000ffff0a7224 */ /* 0x000fe200078e0a06 */
[----:B------:R-:W-:Y:S01]  /*0da0*/  IADD3 R66, R56, 0x23, RZ ;  /* 0x0000002338427810 */ /* 0x000fe20007ffe0ff */
[----:B------:R-:W-:Y:S01]  /*0db0*/  IMAD.HI.U32 R6, R5, R43, RZ ;  /* 0x0000002b05067227 */ /* 0x000fe200078e00ff */
[----:B------:R-:W-:-:S02]  /*0dc0*/  IABS R79, R64 ;  /* 0x00000040004f7213 */ /* 0x000fc40000000000 */
[----:B------:R-:W-:Y:S01]  /*0dd0*/  IABS R75, R66 ;  /* 0x00000042004b7213 */ /* 0x000fe20000000000 */
[----:B------:R-:W-:Y:S01]  /*0de0*/  IMAD R41, R0, R10, R41 ;  /* 0x0000000a00297224 */ /* 0x000fe200078e0229 */
[----:B------:R-:W-:Y:S01]  /*0df0*/  IADD3 R12, -R6, RZ, RZ ;  /* 0x000000ff060c7210 */ /* 0x000fe20007ffe1ff */
[C---:B------:R-:W-:Y:S01]  /*0e00*/  IMAD.HI.U32 R6, R5.reuse, R49, RZ ;  /* 0x0000003105067227 */ /* 0x040fe200078e00ff */
[C---:B------:R-:W-:Y:S02]  /*0e10*/  IADD3 R62, R56.reuse, 0x25, RZ ;  /* 0x00000025383e7810 */ /* 0x040fe40007ffe0ff */
[----:B------:R-:W-:Y:S01]  /*0e20*/  IADD3 R60, R56, 0x26, RZ ;  /* 0x00000026383c7810 */ /* 0x000fe20007ffe0ff */
[C---:B------:R-:W-:Y:S01]  /*0e30*/  IMAD.HI.U32 R10, R5.reuse, R45, RZ ;  /* 0x0000002d050a7227 */ /* 0x040fe200078e00ff */
[----:B------:R-:W-:Y:S02]  /*0e40*/  IADD3 R6, -R6, RZ, RZ ;  /* 0x000000ff06067210 */ /* 0x000fe40007ffe1ff */
[----:B------:R-:W-:Y:S01]  /*0e50*/  IABS R83, R62 ;  /* 0x0000003e00537213 */ /* 0x000fe20000000000 */
[----:B------:R-:W-:Y:S01]  /*0e60*/  IMAD.MOV R10, RZ, RZ, -R10 ;  /* 0x000000ffff0a7224 */ /* 0x000fe200078e0a0a */
[----:B------:R-:W-:Y:S01]  /*0e70*/  IABS R89, R60 ;  /* 0x0000003c00597213 */ /* 0x000fe20000000000 */
[----:B------:R-:W-:Y:S01]  /*0e80*/  IMAD R49, R0, R6, R49 ;  /* 0x0000000600317224 */ /* 0x000fe200078e0231 */
        /* <DEDUP_REMOVED lines=28> */
[----:B------:R-:W-:Y:S01]  /*1050*/  IADD3 R24, R56, 0x4, RZ ;  /* 0x0000000438187810 */ /* 0x000fe20007ffe0ff */
[----:B------:R-:W-:Y:S01]  /*1060*/  IMAD.HI.U32 R6, R5, R61, RZ ;  /* 0x0000003d05067227 */ /* 0x000fe200078e00ff */
[----:B------:R-:W-:-:S02]  /*1070*/  ISETP.GT.U32.AND P0, PT, R0, R9, PT ;  /* 0x000000090000720c */ /* 0x000fc40003f04070 */
[----:B------:R-:W-:Y:S01]  /*1080*/  IABS R19, R24 ;  /* 0x0000001800137213 */ /* 0x000fe20000000000 */
[----:B------:R-:W-:Y:S01]  /*1090*/  IMAD R53, R0, R10, R53 ;  /* 0x0000000a00357224 */ /* 0x000fe200078e0235 */
[----:B------:R-:W-:Y:S01]  /*10a0*/  IADD3 R10, -R6, RZ, RZ ;  /* 0x000000ff060a7210 */ /* 0x000fe20007ffe1ff */
[C---:B------:R-:W-:Y:S01]  /*10b0*/  IMAD.HI.U32 R6, R5.reuse, R69, RZ ;  /* 0x0000004505067227 */ /* 0x040fe200078e00ff */
[C---:B------:R-:W-:Y:S01]  /*10c0*/  ISETP.GT.U32.AND P3, PT, R0.reuse, R7, PT ;  /* 0x000000070000720c */ /* 0x040fe20003f64070 */
[----:B------:R1:W-:Y:S01]  /*10d0*/  STL [R1+0x1d38], R24 ;  /* 0x001d381801007387 */ /* 0x0003e20000100800 */
[C---:B------:R-:W-:Y:S01]  /*10e0*/  ISETP.GT.U32.AND P5, PT, R0.reuse, R13, PT ;  /* 0x0000000d0000720c */ /* 0x040fe20003fa4070 */
[C---:B------:R-:W-:Y:S01]  /*10f0*/  IMAD R59, R0.reuse, R12, R59 ;  /* 0x0000000c003b7224 */ /* 0x040fe200078e023b */
[----:B------:R-:W-:Y:S01]  /*1100*/  ISETP.GT.U32.AND P1, PT, R0, R11, PT ;  /* 0x0000000b0000720c */ /* 0x000fe20003f24070 */
[----:B------:R-:W-:Y:S01]  /*1110*/  IMAD.MOV R12, RZ, RZ, -R6 ;  /* 0x000000ffff0c7224 */ /* 0x000fe200078e0a06 */
[----:B------:R-:W-:Y:S01]  /*1120*/  IADD3 R22, R56, 0x9, RZ ;  /* 0x0000000938167810 */ /* 0x000fe20007ffe0ff */
[----:B------:R-:W-:Y:S01]  /*1130*/  IMAD.HI.U32 R6, R5, R67, RZ ;  /* 0x0000004305067227 */ /* 0x000fe200078e00ff */
[----:B------:R-:W-:Y:S01]  /*1140*/  @!P0 IADD3 R9, R9, -R0, RZ ;  /* 0x8000000009098210 */ /* 0x000fe20007ffe0ff */
[----:B------:R-:W-:Y:S01]  /*1150*/  STL [R1+0x1d34], R112 ;  /* 0x001d347001007387 */ /* 0x000fe20000100800 */
[----:B------:R-:W-:Y:S01]  /*1160*/  IABS R29, R22 ;  /* 0x00000016001d7213 */ /* 0x000fe20000000000 */
[----:B------:R-:W-:Y:S01]  /*1170*/  IMAD R61, R0, R10, R61 ;  /* 0x0000000a003d7224 */ /* 0x000fe200078e023d */
[C---:B------:R-:W-:Y:S01]  /*1180*/  IADD3 R20, R56.reuse, 0xe, RZ ;  /* 0x0000000e38147810 */ /* 0x040fe20007ffe0ff */
[C---:B------:R-:W-:Y:S01]  /*1190*/  IMAD.HI.U32 R10, R5.reuse, R65, RZ ;  /* 0x00000041050a7227 */ /* 0x040fe200078e00ff */
[----:B------:R-:W-:Y:S01]  /*11a0*/  IADD3 R18, R56, 0x13, RZ ;  /* 0x0000001338127810 */ /* 0x000fe20007ffe0ff */
[----:B------:R-:W-:Y:S01]  /*11b0*/  STL [R1+0x1d48], R110 ;  /* 0x001d486e01007387 */ /* 0x000fe20000100800 */
[----:B------:R-:W-:Y:S01]  /*11c0*/  IABS R39, R20 ;  /* 0x0000001400277213 */ /* 0x000fe20000000000 */
[----:B------:R-:W-:Y:S01]  /*11d0*/  IMAD.MOV R6, RZ, RZ, -R6 ;  /* 0x000000ffff067224 */ /* 0x000fe200078e0a06 */
[----:B------:R-:W-:Y:S01]  /*11e0*/  IADD3 R10, -R10, RZ, RZ ;  /* 0x000000ff0a0a7210 */ /* 0x000fe20007ffe1ff */
[C---:B------:R-:W-:Y:S01]  /*11f0*/  IMAD R69, R0.reuse, R12, R69 ;  /* 0x0000000c00457224 */ /* 0x040fe200078e0245 */
[----:B------:R-:W-:Y:S01]  /*1200*/  IABS R47, R18 ;  /* 0x00000012002f7213 */ /* 0x000fe20000000000 */
[----:B------:R-:W-:Y:S01]  /*1210*/  IMAD R67, R0, R6, R67 ;  /* 0x0000000600437224 */ /* 0x000fe200078e0243 */
[----:B------:R-:W-:Y:S01]  /*1220*/  STL [R1+0x1d54], R108 ;  /* 0x001d546c01007387 */ /* 0x000fe20000100800 */
[----:B------:R-:W-:Y:S01]  /*1230*/  IMAD.HI.U32 R6, R5, R73, RZ ;  /* 0x0000004905067227 */ /* 0x000fe200078e00ff */
[----:B------:R-:W-:-:S02]  /*1240*/  IADD3 R16, R56, 0x18, RZ ;  /* 0x0000001838107810 */ /* 0x000fc40007ffe0ff */
[----:B------:R-:W-:Y:S01]  /*1250*/  STL [R1+0x1d58], R106 ;  /* 0x001d586a01007387 */ /* 0x000fe20000100800 */
[----:B------:R-:W-:Y:S01]  /*1260*/  IMAD R65, R0, R10, R65 ;  /* 0x0000000a00417224 */ /* 0x000fe200078e0241 */
[----:B------:R-:W-:Y:S01]  /*1270*/  IABS R63, R16 ;  /* 0x00000010003f7213 */ /* 0x000fe20000000000 */
[----:B------:R-:W-:Y:S01]  /*1280*/  IMAD.MOV R10, RZ, RZ, -R6 ;  /* 0x000000ffff0a7224 */ /* 0x000fe200078e0a06 */
[----:B------:R-:W-:Y:S01]  /*1290*/  STL [R1+0x1d64], R22 ;  /* 0x001d641601007387 */ /* 0x000fe20000100800 */
[C---:B------:R-:W-:Y:S01]  /*12a0*/  IMAD.HI.U32 R6, R5.reuse, R77, RZ ;  /* 0x0000004d05067227 */ /* 0x040fe200078e00ff */
[----:B------:R-:W-:Y:S02]  /*12b0*/  IADD3 R78, R56, 0x1d, RZ ;  /* 0x0000001d384e7810 */ /* 0x000fe40007ffe0ff */
[----:B------:R-:W-:Y:S01]  /*12c0*/  STL [R1+0x1d70], R104 ;  /* 0x001d706801007387 */ /* 0x000fe20000100800 */
[----:B------:R-:W-:Y:S01]  /*12d0*/  IMAD R73, R0, R10, R73 ;  /* 0x0000000a00497224 */ /* 0x000fe200078e0249 */
[----:B------:R-:W-:Y:S01]  /*12e0*/  IADD3 R12, -R6, RZ, RZ ;  /* 0x000000ff060c7210 */ /* 0x000fe20007ffe1ff */
[----:B------:R-:W-:Y:S01]  /*12f0*/  IMAD.HI.U32 R6, R5, R79, RZ ;  /* 0x0000004f05067227 */ /* 0x000fe200078e00ff */
[----:B------:R-:W-:Y:S01]  /*1300*/  STL [R1+0x1d88], R103 ;  /* 0x001d886701007387 */ /* 0x000fe20000100800 */
[----:B------:R-:W-:-:S02]  /*1310*/  IABS R71, R78 ;  /* 0x0000004e00477213 */ /* 0x000fc40000000000 */
[C---:B------:R-:W-:Y:S01]  /*1320*/  IMAD.HI.U32 R10, R5.reuse, R75, RZ ;  /* 0x0000004b050a7227 */ /* 0x040fe200078e00ff */
[----:B------:R-:W-:Y:S01]  /*1330*/  IADD3 R6, -R6, RZ, RZ ;  /* 0x000000ff06067210 */ /* 0x000fe20007ffe1ff */
[----:B------:R2:W-:Y:S01]  /*1340*/  STL [R1+0x1d84], R101 ;  /* 0x001d846501007387 */ /* 0x0005e20000100800 */
[C---:B------:R-:W-:Y:S01]  /*1350*/  IADD3 R68, R56.reuse, 0x22, RZ ;  /* 0x0000002238447810 */ /* 0x040fe20007ffe0ff */
[----:B------:R-:W-:Y:S01]  /*1360*/  IMAD.MOV R10, RZ, RZ, -R10 ;  /* 0x000000ffff0a7224 */ /* 0x000fe200078e0a0a */
[----:B------:R-:W-:Y:S01]  /*1370*/  IADD3 R58, R56, 0x27, RZ ;  /* 0x00000027383a7810 */ /* 0x000fe20007ffe0ff */
[C---:B------:R-:W-:Y:S01]  /*1380*/  IMAD R79, R0.reuse, R6, R79 ;  /* 0x00000006004f7224 */ /* 0x040fe200078e024f */
[----:B------:R3:W-:Y:S01]  /*1390*/  STL [R1+0x1d98], R99 ;  /* 0x001d986301007387 */ /* 0x0007e20000100800 */
[C---:B------:R-:W-:Y:S01]  /*13a0*/  IMAD.HI.U32 R6, R5.reuse, R83, RZ ;  /* 0x0000005305067227 */ /* 0x040fe200078e00ff */
[----:B------:R-:W-:Y:S02]  /*13b0*/  IABS R81, R68 ;  /* 0x0000004400517213 */ /* 0x000fe40000000000 */
[----:B------:R-:W-:Y:S01]  /*13c0*/  IABS R91, R58 ;  /* 0x0000003a005b7213 */ /* 0x000fe20000000000 */
[----:B------:R-:W-:Y:S01]  /*13d0*/  IMAD R75, R0, R10, R75 ;  /* 0x0000000a004b7224 */ /* 0x000fe200078e024b */
[C---:B------:R-:W-:Y:S01]  /*13e0*/  IADD3 R46, R56.reuse, 0x2c, RZ ;  /* 0x0000002c382e7810 */ /* 0x040fe20007ffe0ff */
[----:B------:R-:W-:Y:S01]  /*13f0*/  IMAD.MOV R10, RZ, RZ, -R6 ;  /* 0x000000ffff0a7224 */ /* 0x000fe200078e0a06 */
[----:B------:R-:W-:Y:S01]  /*1400*/  IADD3 R38, R56, 0x30, RZ ;  /* 0x0000003038267810 */ /* 0x000fe20007ffe0ff */
[C---:B------:R-:W-:Y:S01]  /*1410*/  IMAD.HI.U32 R6, R5.reuse, R89, RZ ;  /* 0x0000005905067227 */ /* 0x040fe200078e00ff */
[----:B------:R-:W-:Y:S01]  /*1420*/  IABS R107, R46 ;  /* 0x0000002e006b7213 */ /* 0x000fe20000000000 */
[----:B------:R-:W-:Y:S01]  /*1430*/  STL [R1+0x1da0], R20 ;  /* 0x001da01401007387 */ /* 0x000fe20000100800 */
        /* <DEDUP_REMOVED lines=26> */
[----:B------:R-:W-:Y:S01]  /*15e0*/  IADD3 R10, -R6, RZ, RZ ;  /* 0x000000ff060a7210 */ /* 0x000fe20007ffe1ff */
[----:B------:R-:W-:Y:S01]  /*15f0*/  IMAD.HI.U32 R6, R5, R105, RZ ;  /* 0x0000006905067227 */ /* 0x000fe200078e00ff */
[----:B------:R-:W-:Y:S03]  /*1600*/  STL [R1+0x1dd0], R96 ;  /* 0x001dd06001007387 */ /* 0x000fe60000100800 */
[----:B------:R-:W-:Y:S01]  /*1610*/  IMAD R89, R0, R12, R89 ;  /* 0x0000000c00597224 */ /* 0x000fe200078e0259 */
[----:B------:R-:W-:Y:S01]  /*1620*/  STL [R1+0x1de8], R18 ;  /* 0x001de81201007387 */ /* 0x000fe20000100800 */
[----:B------:R-:W-:-:S02]  /*1630*/  IMAD.MOV R12, RZ, RZ, -R6 ;  /* 0x000000ffff0c7224 */ /* 0x000fc400078e0a06 */
[C---:B------:R-:W-:Y:S01]  /*1640*/  IMAD.HI.U32 R6, R5.reuse, R97, RZ ;  /* 0x0000006105067227 */ /* 0x040fe200078e00ff */
[----:B------:R-:W-:Y:S03]  /*1650*/  STL [R1+0x1de4], R94 ;  /* 0x001de45e01007387 */ /* 0x000fe60000100800 */
[----:B------:R-:W-:Y:S01]  /*1660*/  IMAD R93, R0, R10, R93 ;  /* 0x0000000a005d7224 */ /* 0x000fe200078e025d */
[----:B------:R-:W-:Y:S01]  /*1670*/  STL [R1+0x1df8], R92 ;  /* 0x001df85c01007387 */ /* 0x000fe20000100800 */
[----:B------:R-:W-:-:S03]  /*1680*/  IMAD.HI.U32 R10, R5, R95, RZ ;  /* 0x0000005f050a7227 */ /* 0x000fc600078e00ff */
[----:B------:R-:W-:Y:S01]  /*1690*/  STL [R1+0x1e00], R90 ;  /* 0x001e005a01007387 */ /* 0x000fe20000100800 */
[----:B------:R-:W-:Y:S01]  /*16a0*/  IMAD.MOV R6, RZ, RZ, -R6 ;  /* 0x000000ffff067224 */ /* 0x000fe200078e0a06 */
[----:B------:R-:W-:Y:S01]  /*16b0*/  IADD3 R10, -R10, RZ, RZ ;  /* 0x000000ff0a0a7210 */ /* 0x000fe20007ffe1ff */
[C---:B------:R-:W-:Y:S01]  /*16c0*/  IMAD.HI.U32 R8, R5.reuse, R19, RZ ;  /* 0x0000001305087227 */ /* 0x040fe200078e00ff */
[----:B------:R-:W-:Y:S03]  /*16d0*/  STL [R1+0x1e18], R88 ;  /* 0x001e185801007387 */ /* 0x000fe60000100800 */
[----:B------:R-:W-:Y:S01]  /*16e0*/  IMAD R97, R0, R6, R97 ;  /* 0x0000000600617224 */ /* 0x000fe200078e0261 */
[----:B------:R-:W-:Y:S01]  /*16f0*/  STL [R1+0x1e14], R16 ;  /* 0x001e141001007387 */ /* 0x000fe20000100800 */
[----:B------:R-:W-:-:S03]  /*1700*/  IMAD.HI.U32 R6, R5, R109, RZ ;  /* 0x0000006d05067227 */ /* 0x000fc600078e00ff */
[----:B------:R-:W-:Y:S01]  /*1710*/  STL [R1+0x1e28], R86 ;  /* 0x001e285601007387 */ /* 0x000fe20000100800 */
[C---:B------:R-:W-:Y:S02]  /*1720*/  IMAD R95, R0.reuse, R10, R95 ;  /* 0x0000000a005f7224 */ /* 0x040fe400078e025f */
[----:B------:R-:W-:Y:S01]  /*1730*/  IMAD.MOV R10, RZ, RZ, -R6 ;  /* 0x000000ffff0a7224 */ /* 0x000fe200078e0a06 */
[----:B------:R-:W-:Y:S01]  /*1740*/  STL [R1+0x1e2c], R84 ;  /* 0x001e2c5401007387 */ /* 0x000fe20000100800 */
[----:B------:R-:W-:Y:S02]  /*1750*/  IMAD.MOV R8, RZ, RZ, -R8 ;  /* 0x000000ffff087224 */ /* 0x000fe400078e0a08 */
[----:B------:R-:W-:Y:S01]  /*1760*/  IMAD R109, R0, R10, R109 ;  /* 0x0000000a006d7224 */ /* 0x000fe200078e026d */
[----:B------:R-:W-:Y:S01]  /*1770*/  STL [R1+0x1e24], R82 ;  /* 0x001e245201007387 */ /* 0x000fe20000100800 */
[----:B------:R-:W-:-:S03]  /*1780*/  IMAD.HI.U32 R10, R5, R57, RZ ;  /* 0x00000039050a7227 */ /* 0x000fc600078e00ff */
[----:B------:R-:W-:Y:S01]  /*1790*/  STL [R1+0x1e20], R80 ;  /* 0x001e205001007387 */ /* 0x000fe20000100800 */
[----:B------:R-:W-:Y:S02]  /*17a0*/  IMAD.MOV R10, RZ, RZ, -R10 ;  /* 0x000000ffff0a7224 */ /* 0x000fe400078e0a0a */
[C---:B------:R-:W-:Y:S01]  /*17b0*/  IMAD R19, R0.reuse, R8, R19 ;  /* 0x0000000800137224 */ /* 0x040fe200078e0213 */
[----:B------:R-:W-:Y:S01]  /*17c0*/  STL [R1+0x1e1c], R78 ;  /* 0x001e1c4e01007387 */ /* 0x000fe20000100800 */
[C---:B------:R-:W-:Y:S02]  /*17d0*/  IMAD R57, R0.reuse, R10, R57 ;  /* 0x0000000a00397224 */ /* 0x040fe400078e0239 */
[--C-:B------:R-:W-:Y:S01]  /*17e0*/  @!P3 IMAD.IADD R7, R7, 0x1, -R0.reuse ;  /* 0x000000010707b824 */ /* 0x100fe200078e0a00 */
[C---:B------:R-:W-:Y:S01]  /*17f0*/  ISETP.GT.U32.AND P2, PT, R0.reuse, R19, PT ;  /* 0x000000130000720c */ /* 0x040fe20003f44070 */
[--C-:B------:R-:W-:Y:S01]  /*1800*/  @!P5 IMAD.IADD R13, R13, 0x1, -R0.reuse ;  /* 0x000000010d0dd824 */ /* 0x100fe200078e0a00 */
[C---:B------:R-:W-:Y:S01]  /*1810*/  ISETP.GT.U32.AND P6, PT, R0.reuse, R57, PT ;  /* 0x000000390000720c */ /* 0x040fe20003fc4070 */
[----:B------:R-:W-:Y:S01]  /*1820*/  @!P1 IMAD.IADD R11, R11, 0x1, -R0 ;  /* 0x000000010b0b9824 */ /* 0x000fe200078e0a00 */
[C---:B------:R-:W-:Y:S01]  /*1830*/  ISETP.GT.U32.AND P1, PT, R0.reuse, R9, PT ;  /* 0x000000090000720c */ /* 0x040fe20003f24070 */
[C---:B------:R-:W-:Y:S01]  /*1840*/  IMAD.HI.U32 R8, R5.reuse, R29, RZ ;  /* 0x0000001d05087227 */ /* 0x040fe200078e00ff */
[C---:B------:R-:W-:Y:S01]  /*1850*/  ISETP.GT.U32.AND P0, PT, R0.reuse, R7, PT ;  /* 0x000000070000720c */ /* 0x040fe20003f04070 */
[----:B------:R-:W-:Y:S01]  /*1860*/  STL [R1+0x1e10], R76 ;  /* 0x001e104c01007387 */ /* 0x000fe20000100800 */
[C---:B------:R-:W-:Y:S01]  /*1870*/  ISETP.GT.U32.AND P5, PT, R0.reuse, R11, PT ;  /* 0x0000000b0000720c */ /* 0x040fe20003fa4070 */
[----:B------:R-:W-:Y:S01]  /*1880*/  IMAD R105, R0, R12, R105 ;  /* 0x0000000c00697224 */ /* 0x000fe200078e0269 */
[----:B------:R-:W-:Y:S01]  /*1890*/  IADD3 R8, -R8, RZ, RZ ;  /* 0x000000ff08087210 */ /* 0x000fe20007ffe1ff */
[----:B------:R-:W-:Y:S01]  /*18a0*/  IMAD.HI.U32 R6, R5, R111, RZ ;  /* 0x0000006f05067227 */ /* 0x000fe200078e00ff */
[----:B------:R-:W-:Y:S01]  /*18b0*/  STL [R1+0x1e0c], R74 ;  /* 0x001e0c4a01007387 */ /* 0x000fe20000100800 */
[----:B------:R-:W-:-:S02]  /*18c0*/  @!P2 IADD3 R19, R19, -R0, RZ ;  /* 0x800000001313a210 */ /* 0x000fc40007ffe0ff */
[--C-:B------:R-:W-:Y:S01]  /*18d0*/  @!P6 IMAD.IADD R57, R57, 0x1, -R0.reuse ;  /* 0x000000013939e824 */ /* 0x100fe200078e0a00 */
[C---:B------:R-:W-:Y:S01]  /*18e0*/  ISETP.GT.U32.AND P2, PT, R0.reuse, R13, PT ;  /* 0x0000000d0000720c */ /* 0x040fe20003f44070 */
[C---:B------:R-:W-:Y:S01]  /*18f0*/  IMAD R29, R0.reuse, R8, R29 ;  /* 0x00000008001d7224 */ /* 0x040fe200078e021d */
[----:B------:R-:W-:Y:S01]  /*1900*/  @!P1 IADD3 R9, R9, -R0, RZ ;  /* 0x8000000009099210 */ /* 0x000fe20007ffe0ff */
[--C-:B------:R-:W-:Y:S01]  /*1910*/  @!P0 IMAD.IADD R7, R7, 0x1, -R0.reuse ;  /* 0x0000000107078824 */ /* 0x100fe200078e0a00 */
[C---:B------:R-:W-:Y:S01]  /*1920*/  ISETP.GT.U32.AND P3, PT, R0.reuse, R57, PT ;  /* 0x000000390000720c */ /* 0x040fe20003f64070 */
[----:B------:R-:W-:Y:S01]  /*1930*/  @!P5 IMAD.IADD R11, R11, 0x1, -R0 ;  /* 0x000000010b0bd824 */ /* 0x000fe200078e0a00 */
[C---:B------:R-:W-:Y:S01]  /*1940*/  ISETP.GT.U32.AND P1, PT, R0.reuse, R21, PT ;  /* 0x000000150000720c */ /* 0x040fe20003f24070 */
[----:B------:R-:W-:Y:S01]  /*1950*/  IMAD.HI.U32 R8, R5, R39, RZ ;  /* 0x0000002705087227 */ /* 0x000fe200078e00ff */
[C---:B------:R-:W-:Y:S01]  /*1960*/  ISETP.GT.U32.AND P0, PT, R0.reuse, R17, PT ;  /* 0x000000110000720c */ /* 0x040fe20003f04070 */
[----:B------:R4:W-:Y:S01]  /*1970*/  STL [R1+0x1e08], R72 ;  /* 0x001e084801007387 */ /* 0x0009e20000100800 */
[C---:B------:R-:W-:Y:S01]  /*1980*/  ISETP.GT.U32.AND P5, PT, R0.reuse, R23, PT ;  /* 0x000000170000720c */ /* 0x040fe20003fa4070 */
[----:B------:R-:W-:Y:S01]  /*1990*/  IMAD.MOV R8, RZ, RZ, -R8 ;  /* 0x000000ffff087224 */ /* 0x000fe200078e0a08 */
[----:B------:R-:W-:Y:S01]  /*19a0*/  ISETP.GT.U32.AND P6, PT, R0, R19, PT ;  /* 0x000000130000720c */ /* 0x000fe20003fc4070 */
[--C-:B------:R-:W-:Y:S01]  /*19b0*/  @!P2 IMAD.IADD R13, R13, 0x1, -R0.reuse ;  /* 0x000000010d0da824 */ /* 0x100fe200078e0a00 */
[----:B------:R-:W-:Y:S01]  /*19c0*/  ISETP.GE.AND P2, PT, R56, RZ, PT ;  /* 0x000000ff3800720c */ /* 0x000fe20003f46270 */
[----:B------:R-:W-:Y:S01]  /*19d0*/  IMAD R39, R0, R8, R39 ;  /* 0x0000000800277224 */ /* 0x000fe200078e0227 */
[----:B------:R-:W-:Y:S01]  /*19e0*/  IADD3 R12, -R6, RZ, RZ ;  /* 0x000000ff060c7210 */ /* 0x000fe20007ffe1ff */
[--C-:B------:R-:W-:Y:S01]  /*19f0*/  @!P3 IMAD.IADD R57, R57, 0x1, -R0.reuse ;  /* 0x000000013939b824 */ /* 0x100fe200078e0a00 */
[----:B------:R-:W-:Y:S01]  /*1a00*/  ISETP.GT.U32.AND P3, PT, R0, R15, PT ;  /* 0x0000000f0000720c */ /* 0x000fe20003f64070 */
[----:B------:R-:W-:Y:S01]  /*1a10*/  IMAD.HI.U32 R8, R5, R47, RZ ;  /* 0x0000002f05087227 */ /* 0x000fe200078e00ff */
[-C--:B------:R-:W-:Y:S01]  /*1a20*/  @!P1 IADD3 R21, R21, -R0.reuse, RZ ;  /* 0x8000000015159210 */ /* 0x080fe20007ffe0ff */
[----:B------:R-:W-:Y:S01]  /*1a30*/  STL [R1+0x1e04], R70 ;  /* 0x001e044601007387 */ /* 0x000fe20000100800 */
[----:B------:R-:W-:Y:S01]  /*1a40*/  ISETP.GE.AND P1, PT, R114, RZ, PT ;  /* 0x000000ff7200720c */ /* 0x000fe20003f26270 */
[--C-:B------:R-:W-:Y:S01]  /*1a50*/  @!P0 IMAD.IADD R17, R17, 0x1, -R0.reuse ;  /* 0x0000000111118824 */ /* 0x100fe200078e0a00 */
[----:B------:R-:W-:Y:S01]  /*1a60*/  ISETP.GE.AND P0, PT, R116, RZ, PT ;  /* 0x000000ff7400720c */ /* 0x000fe20003f06270 */
[----:B------:R-:W-:Y:S01]  /*1a70*/  @!P5 IMAD.IADD R23, R23, 0x1, -R0 ;  /* 0x000000011717d824 */ /* 0x000fe200078e0a00 */
[----:B------:R-:W-:Y:S01]  /*1a80*/  ISETP.GE.AND P5, PT, R24, RZ, PT ;  /* 0x000000ff1800720c */ /* 0x000fe20003fa6270 */
[----:B------:R-:W-:Y:S01]  /*1a90*/  @!P2 IMAD.MOV R7, RZ, RZ, -R7 ;  /* 0x000000ffff07a224 */ /* 0x000fe200078e0a07 */
[----:B------:R-:W-:Y:S01]  /*1aa0*/  @!P6 IADD3 R19, R19, -R0, RZ ;  /* 0x800000001313e210 */ /* 0x000fe20007ffe0ff */
[----:B------:R-:W-:Y:S01]  /*1ab0*/  IMAD.MOV R8, RZ, RZ, -R8 ;  /* 0x000000ffff087224 */ /* 0x000fe200078e0a08 */
[----:B------:R-:W-:Y:S01]  /*1ac0*/  ISETP.GT.U32.AND P6, PT, R0, R29, PT ;  /* 0x0000001d0000720c */ /* 0x000fe20003fc4070 */
[----:B------:R-:W-:Y:S01]  /*1ad0*/  @!P3 IMAD.IADD R15, R15, 0x1, -R0 ;  /* 0x000000010f0fb824 */ /* 0x000fe200078e0a00 */
[----:B------:R-:W-:Y:S01]  /*1ae0*/  ISETP.GE.AND P3, PT, R118, RZ, PT ;  /* 0x000000ff7600720c */ /* 0x000fe20003f66270 */
[----:B------:R-:W-:Y:S01]  /*1af0*/  IMAD R47, R0, R8, R47 ;  /* 0x00000008002f7224 */ /* 0x000fe200078e022f */
[----:B-1----:R-:W-:Y:S01]  /*1b00*/  IADD3 R24, R56, 0x37, RZ ;  /* 0x0000003738187810 */ /* 0x002fe20007ffe0ff */
[----:B------:R-:W-:Y:S01]  /*1b10*/  @!P1 IMAD.MOV R13, RZ, RZ, -R13 ;  /* 0x000000ffff0d9224 */ /* 0x000fe200078e0a0d */
[C---:B------:R-:W-:Y:S01]  /*1b20*/  ISETP.GT.U32.AND P2, PT, R0.reuse, R15, PT ;  /* 0x0000000f0000720c */ /* 0x040fe20003f44070 */
[----:B------:R-:W-:Y:S01]  /*1b30*/  IMAD.HI.U32 R8, R5, R63, RZ ;  /* 0x0000003f05087227 */ /* 0x000fe200078e00ff */
[C---:B------:R-:W-:Y:S01]  /*1b40*/  ISETP.GT.U32.AND P1, PT, R0.reuse, R23, PT ;  /* 0x000000170000720c */ /* 0x040fe20003f24070 */
[----:B------:R-:W-:Y:S01]  /*1b50*/  STL [R1+0x1dfc], R68 ;  /* 0x001dfc4401007387 */ /* 0x000fe20000100800 */
[----:B------:R-:W-:Y:S01]  /*1b60*/  @!P0 IADD3 R11, -R11, RZ, RZ ;  /* 0x000000ff0b0b8210 */ /* 0x000fe20007ffe1ff */
[----:B------:R-:W-:Y:S01]  /*1b70*/  @!P5 IMAD.MOV R19, RZ, RZ, -R19 ;  /* 0x000000ffff13d224 */ /* 0x000fe200078e0a13 */
[C---:B------:R-:W-:Y:S01]  /*1b80*/  ISETP.GT.U32.AND P0, PT, R0.reuse, R21, PT ;  /* 0x000000150000720c */ /* 0x040fe20003f04070 */
[C---:B------:R-:W-:Y:S01]  /*1b90*/  IMAD R111, R0.reuse, R12, R111 ;  /* 0x0000000c006f7224 */ /* 0x040fe200078e026f */
[C---:B------:R-:W-:Y:S01]  /*1ba0*/  ISETP.GT.U32.AND P5, PT, R0.reuse, R25, PT ;  /* 0x000000190000720c */ /* 0x040fe20003fa4070 */
[----:B------:R-:W-:Y:S01]  /*1bb0*/  @!P3 IMAD.MOV R9, RZ, RZ, -R9 ;  /* 0x000000ffff09b224 */ /* 0x000fe200078e0a09 */
[----:B------:R-:W-:Y:S01]  /*1bc0*/  ISETP.GT.U32.AND P3, PT, R0, R17, PT ;  /* 0x000000110000720c */ /* 0x000fe20003f64070 */
[----:B------:R-:W-:Y:S01]  /*1bd0*/  IMAD.HI.U32 R6, R5, R115, RZ ;  /* 0x0000007305067227 */ /* 0x000fe200078e00ff */
[-C--:B------:R-:W-:Y:S01]  /*1be0*/  @!P6 IADD3 R29, R29, -R0.reuse, RZ ;  /* 0x800000001d1de210 */ /* 0x080fe20007ffe0ff */
[----:B------:R-:W-:Y:S01]  /*1bf0*/  STL [R1+0x1df4], R66 ;  /* 0x001df44201007387 */ /* 0x000fe20000100800 */
[----:B------:R-:W-:-:S02]  /*1c00*/  @!P2 IADD3 R15, R15, -R0, RZ ;  /* 0x800000000f0fa210 */ /* 0x000fc40007ffe0ff */
[----:B------:R-:W-:Y:S01]  /*1c10*/  ISETP.GT.U32.AND P2, PT, R0, R27, PT ;  /* 0x0000001b0000720c */ /* 0x000fe20003f44070 */
[----:B------:R-:W-:Y:S01]  /*1c20*/  STL [R1+0x1df0], R64 ;  /* 0x001df04001007387 */ /* 0x000fe20000100800 */
[----:B------:R-:W-:Y:S01]  /*1c30*/  @!P1 IADD3 R23, R23, -R0, RZ ;  /* 0x8000000017179210 */ /* 0x000fe20007ffe0ff */
[--C-:B------:R-:W-:Y:S01]  /*1c40*/  @!P0 IMAD.IADD R21, R21, 0x1, -R0.reuse ;  /* 0x0000000115158824 */ /* 0x100fe200078e0a00 */
[----:B------:R-:W-:Y:S01]  /*1c50*/  ISETP.GE.AND P1, PT, R112, RZ, PT ;  /* 0x000000ff7000720c */ /* 0x000fe20003f26270 */
[--C-:B------:R-:W-:Y:S01]  /*1c60*/  @!P5 IMAD.IADD R25, R25, 0x1, -R0.reuse ;  /* 0x000000011919d824 */ /* 0x100fe200078e0a00 */
[C---:B------:R-:W-:Y:S01]  /*1c70*/  ISETP.GT.U32.AND P0, PT, R0.reuse, R35, PT ;  /* 0x000000230000720c */ /* 0x040fe20003f04070 */
[----:B------:R-:W-:Y:S01]  /*1c80*/  @!P3 IMAD.IADD R17, R17, 0x1, -R0 ;  /* 0x000000011111b824 */ /* 0x000fe200078e0a00 */
[----:B------:R-:W-:Y:S01]  /*1c90*/  ISETP.GT.U32.AND P3, PT, R0, R31, PT ;  /* 0x0000001f0000720c */ /* 0x000fe20003f64070 */
[----:B------:R-:W-:Y:S01]  /*1ca0*/  STL [R1+0x1dec], R62 ;  /* 0x001dec3e01007387 */ /* 0x000fe20000100800 */
[----:B------:R-:W-:-:S02]  /*1cb0*/  ISETP.GE.AND P5, PT, R110, RZ, PT ;  /* 0x000000ff6e00720c */ /* 0x000fc40003fa6270 */
[----:B------:R-:W-:Y:S01]  /*1cc0*/  ISETP.GT.U32.AND P6, PT, R0, R29, PT ;  /* 0x0000001d0000720c */ /* 0x000fe20003fc4070 */
[----:B------:R-:W-:Y:S01]  /*1cd0*/  STL [R1+0x1de0], R60 ;  /* 0x001de03c01007387 */ /* 0x000fe20000100800 */
[-C--:B------:R-:W-:Y:S02]  /*1ce0*/  @!P2 IADD3 R27, R27, -R0.reuse, RZ ;  /* 0x800000001b1ba210 */ /* 0x080fe40007ffe0ff */
[----:B------:R-:W-:Y:S01]  /*1cf0*/  ISETP.GE.AND P2, PT, R108, RZ, PT ;  /* 0x000000ff6c00720c */ /* 0x000fe20003f46270 */
[----:B------:R-:W-:Y:S01]  /*1d00*/  @!P1 IMAD.MOV R15, RZ, RZ, -R15 ;  /* 0x000000ffff0f9224 */ /* 0x000fe200078e0a0f */
[----:B------:R-:W-:Y:S01]  /*1d10*/  ISETP.GT.U32.AND P1, PT, R0, R25, PT ;  /* 0x000000190000720c */ /* 0x000fe20003f24070 */
[--C-:B------:R-:W-:Y:S01]  /*1d20*/  @!P0 IMAD.IADD R35, R35, 0x1, -R0.reuse ;  /* 0x0000000123238824 */ /* 0x100fe200078e0a00 */
[----:B------:R-:W-:Y:S01]  /*1d30*/  ISETP.GE.AND P0, PT, R22, RZ, PT ;  /* 0x000000ff1600720c */ /* 0x000fe20003f06270 */
[--C-:B------:R-:W-:Y:S01]  /*1d40*/  @!P3 IMAD.IADD R31, R31, 0x1, -R0.reuse ;  /* 0x000000011f1fb824 */ /* 0x100fe200078e0a00 */
[----:B------:R-:W-:Y:S01]  /*1d50*/  ISETP.GE.AND P3, PT, R106, RZ, PT ;  /* 0x000000ff6a00720c */ /* 0x000fe20003f66270 */
[----:B------:R-:W-:Y:S01]  /*1d60*/  STL [R1+0x1ddc], R58 ;  /* 0x001ddc3a01007387 */ /* 0x000fe20000100800 */
[----:B------:R-:W-:Y:S01]  /*1d70*/  @!P5 IADD3 R17, -R17, RZ, RZ ;  /* 0x000000ff1111d210 */ /* 0x000fe20007ffe1ff */
[--C-:B------:R-:W-:Y:S01]  /*1d80*/  @!P6 IMAD.IADD R29, R29, 0x1, -R0.reuse ;  /* 0x000000011d1de824 */ /* 0x100fe200078e0a00 */
[C---:B------:R-:W-:Y:S01]  /*1d90*/  ISETP.GT.U32.AND P5, PT, R0.reuse, R27, PT ;  /* 0x0000001b0000720c */ /* 0x040fe20003fa4070 */
[----:B------:R-:W-:Y:S01]  /*1da0*/  STL [R1+0x1dd8], R54 ;  /* 0x001dd83601007387 */ /* 0x000fe20000100800 */
[C---:B------:R-:W-:Y:S01]  /*1db0*/  ISETP.GT.U32.AND P6, PT, R0.reuse, R39, PT ;  /* 0x000000270000720c */ /* 0x040fe20003fc4070 */
[----:B------:R-:W-:Y:S01]  /*1dc0*/  @!P2 IMAD.MOV R21, RZ, RZ, -R21 ;  /* 0x000000ffff15a224 */ /* 0x000fe200078e0a15 */
[C---:B------:R-:W-:Y:S01]  /*1dd0*/  ISETP.GT.U32.AND P2, PT, R0.reuse, R31, PT ;  /* 0x0000001f0000720c */ /* 0x040fe20003f44070 */
[--C-:B------:R-:W-:Y:S01]  /*1de0*/  @!P1 IMAD.IADD R25, R25, 0x1, -R0.reuse ;  /* 0x0000000119199824 */ /* 0x100fe200078e0a00 */
[C---:B------:R-:W-:Y:S01]  /*1df0*/  ISETP.GT.U32.AND P1, PT, R0.reuse, R37, PT ;  /* 0x000000250000720c */ /* 0x040fe20003f24070 */
[----:B------:R-:W-:Y:S01]  /*1e00*/  STL [R1+0x1dd4], R52 ;  /* 0x001dd43401007387 */ /* 0x000fe20000100800 */
[----:B------:R-:W-:Y:S01]  /*1e10*/  @!P0 IADD3 R29, -R29, RZ, RZ ;  /* 0x000000ff1d1d8210 */ /* 0x000fe20007ffe1ff */
[----:B------:R-:W-:Y:S01]  /*1e20*/  @!P3 IMAD.MOV R23, RZ, RZ, -R23 ;  /* 0x000000ffff17b224 */ /* 0x000fe200078e0a17 */
[C---:B------:R-:W-:Y:S01]  /*1e30*/  ISETP.GT.U32.AND P3, PT, R0.reuse, R35, PT ;  /* 0x000000230000720c */ /* 0x040fe20003f64070 */
[----:B------:R-:W-:Y:S01]  /*1e40*/  STL [R1+0x1dcc], R50 ;  /* 0x001dcc3201007387 */ /* 0x000fe20000100800 */
[C---:B------:R-:W-:Y:S01]  /*1e50*/  ISETP.GT.U32.AND P0, PT, R0.reuse, R33, PT ;  /* 0x000000210000720c */ /* 0x040fe20003f04070 */
[--C-:B------:R-:W-:Y:S01]  /*1e60*/  @!P5 IMAD.IADD R27, R27, 0x1, -R0.reuse ;  /* 0x000000011b1bd824 */ /* 0x100fe200078e0a00 */
[----:B------:R-:W-:Y:S01]  /*1e70*/  ISETP.GT.U32.AND P5, PT, R0, R41, PT ;  /* 0x000000290000720c */ /* 0x000fe20003fa4070 */
[--C-:B------:R-:W-:Y:S01]  /*1e80*/  @!P6 IMAD.IADD R39, R39, 0x1, -R0.reuse ;  /* 0x000000012727e824 */ /* 0x100fe200078e0a00 */
[----:B------:R-:W-:Y:S01]  /*1e90*/  IADD3 R8, -R8, RZ, RZ ;  /* 0x000000ff08087210 */ /* 0x000fe20007ffe1ff */
[----:B------:R-:W-:Y:S01]  /*1ea0*/  STL [R1+0x1dc4], R48 ;  /* 0x001dc43001007387 */ /* 0x000fe20000100800 */
[----:B------:R-:W-:Y:S01]  /*1eb0*/  @!P2 IADD3 R31, R31, -R0, RZ ;  /* 0x800000001f1fa210 */ /* 0x000fe20007ffe0ff */
[--C-:B------:R-:W-:Y:S01]  /*1ec0*/  @!P1 IMAD.IADD R37, R37, 0x1, -R0.reuse ;  /* 0x0000000125259824 */ /* 0x100fe200078e0a00 */
[C---:B------:R-:W-:Y:S01]  /*1ed0*/  ISETP.GT.U32.AND P2, PT, R0.reuse, R43, PT ;  /* 0x0000002b0000720c */ /* 0x040fe20003f44070 */
[C---:B------:R-:W-:Y:S01]  /*1ee0*/  IMAD R63, R0.reuse, R8, R63 ;  /* 0x00000008003f7224 */ /* 0x040fe200078e023f */
[----:B------:R-:W-:Y:S01]  /*1ef0*/  ISETP.GT.U32.AND P6, PT, R0, R39, PT ;  /* 0x000000270000720c */ /* 0x000fe20003fc4070 */
[--C-:B------:R-:W-:Y:S01]  /*1f00*/  @!P3 IMAD.IADD R35, R35, 0x1, -R0.reuse ;  /* 0x000000012323b824 */ /* 0x100fe200078e0a00 */
[----:B------:R-:W-:Y:S01]  /*1f10*/  ISETP.GE.AND P3, PT, R104, RZ, PT ;  /* 0x000000ff6800720c */ /* 0x000fe20003f66270 */
[----:B------:R-:W-:Y:S01]  /*1f20*/  IMAD.HI.U32 R8, R5, R71, RZ ;  /* 0x0000004705087227 */ /* 0x000fe200078e00ff */
[----:B------:R-:W-:Y:S01]  /*1f30*/  ISETP.GE.AND P1, PT, R101, RZ, PT ;  /* 0x000000ff6500720c */ /* 0x000fe20003f26270 */
[----:B------:R-:W-:Y:S01]  /*1f40*/  STL [R1+0x1dc0], R46 ;  /* 0x001dc02e01007387 */ /* 0x000fe20000100800 */
[-C--:B------:R-:W-:Y:S01]  /*1f50*/  @!P0 IADD3 R33, R33, -R0.reuse, RZ ;  /* 0x8000000021218210 */ /* 0x080fe20007ffe0ff */
[--C-:B------:R-:W-:Y:S01]  /*1f60*/  @!P5 IMAD.IADD R41, R41, 0x1, -R0.reuse ;  /* 0x000000012929d824 */ /* 0x100fe200078e0a00 */
[----:B------:R-:W-:Y:S01]  /*1f70*/  ISETP.GE.AND P0, PT, R103, RZ, PT ;  /* 0x000000ff6700720c */ /* 0x000fe20003f06270 */
[----:B--2---:R-:W-:Y:S01]  /*1f80*/  IMAD.MOV.U32 R101, RZ, RZ, R27 ;  /* 0x000000ffff657224 */ /* 0x004fe200078e001b */
[----:B------:R-:W-:Y:S01]  /*1f90*/  ISETP.GE.AND P5, PT, R99, RZ, PT ;  /* 0x000000ff6300720c */ /* 0x000fe20003fa6270 */
[----:B---3--:R-:W-:Y:S01]  /*1fa0*/  IMAD.MOV.U32 R99, RZ, RZ, R25 ;  /* 0x000000ffff637224 */ /* 0x008fe200078e0019 */
[----:B------:R-:W-:Y:S01]  /*1fb0*/  @!P2 IADD3 R43, R43, -R0, RZ ;  /* 0x800000002b2ba210 */ /* 0x000fe20007ffe0ff */
[----:B------:R-:W-:Y:S01]  /*1fc0*/  @!P6 IMAD.IADD R39, R39, 0x1, -R0 ;  /* 0x000000012727e824 */ /* 0x000fe200078e0a00 */
[----:B------:R-:W-:Y:S01]  /*1fd0*/  ISETP.GE.AND P2, PT, R20, RZ, PT ;  /* 0x000000ff1400720c */ /* 0x000fe20003f46270 */
[----:B------:R-:W-:Y:S01]  /*1fe0*/  @!P3 IMAD.MOV R99, RZ, RZ, -R99 ;  /* 0x000000ffff63b224 */ /* 0x000fe200078e0a63 */
[----:B------:R-:W-:Y:S01]  /*1ff0*/  MOV R103, R31 ;  /* 0x0000001f00677202 */ /* 0x000fe20000000f00 */
[----:B------:R-:W-:Y:S01]  /*2000*/  IMAD.MOV R8, RZ, RZ, -R8 ;  /* 0x000000ffff087224 */ /* 0x000fe200078e0a08 */
[C---:B------:R-:W-:Y:S01]  /*2010*/  ISETP.GT.U32.AND P3, PT, R0.reuse, R33, PT ;  /* 0x000000210000720c */ /* 0x040fe20003f64070 */
[----:B------:R-:W-:Y:S01]  /*2020*/  STL [R1+0x1dbc], R44 ;  /* 0x001dbc2c01007387 */ /* 0x000fe20000100800 */
[C---:B------:R-:W-:Y:S01]  /*2030*/  ISETP.GT.U32.AND P6, PT, R0.reuse, R47, PT ;  /* 0x0000002f0000720c */ /* 0x040fe20003fc4070 */
[----:B------:R-:W-:Y:S01]  /*2040*/  @!P1 IMAD.MOV R103, RZ, RZ, -R103 ;  /* 0x000000ffff679224 */ /* 0x000fe200078e0a67 */
[C---:B------:R-:W-:Y:S01]  /*2050*/  ISETP.GT.U32.AND P1, PT, R0.reuse, R41, PT ;  /* 0x000000290000720c */ /* 0x040fe20003f24070 */
[----:B------:R-:W-:Y:S01]  /*2060*/  @!P0 IMAD.MOV R101, RZ, RZ, -R101 ;  /* 0x000000ffff658224 */ /* 0x000fe200078e0a65 */
[C---:B------:R-:W-:Y:S01]  /*2070*/  ISETP.GT.U32.AND P0, PT, R0.reuse, R37, PT ;  /* 0x000000250000720c */ /* 0x040fe20003f04070 */
[C---:B------:R-:W-:Y:S01]  /*2080*/  IMAD R71, R0.reuse, R8, R71 ;  /* 0x0000000800477224 */ /* 0x040fe200078e0247 */
[----:B------:R-:W-:Y:S01]  /*2090*/  @!P5 IADD3 R35, -R35, RZ, RZ ;  /* 0x000000ff2323d210 */ /* 0x000fe20007ffe1ff */
[----:B------:R-:W-:Y:S01]  /*20a0*/  @!P2 IMAD.MOV R39, RZ, RZ, -R39 ;  /* 0x000000ffff27a224 */ /* 0x000fe200078e0a27 */
[C---:B------:R-:W-:Y:S01]  /*20b0*/  ISETP.GT.U32.AND P2, PT, R0.reuse, R45, PT ;  /* 0x0000002d0000720c */ /* 0x040fe20003f44070 */
[----:B------:R-:W-:Y:S01]  /*20c0*/  IMAD.HI.U32 R8, R5, R81, RZ ;  /* 0x0000005105087227 */ /* 0x000fe200078e00ff */
[----:B------:R-:W-:Y:S01]  /*20d0*/  ISETP.GT.U32.AND P5, PT, R0, R43, PT ;  /* 0x0000002b0000720c */ /* 0x000fe20003fa4070 */
[----:B------:R-:W-:Y:S01]  /*20e0*/  STL [R1+0x1db0], R42 ;  /* 0x001db02a01007387 */ /* 0x000fe20000100800 */
[----:B------:R-:W-:Y:S01]  /*20f0*/  IADD3 R6, -R6, RZ, RZ ;  /* 0x000000ff06067210 */ /* 0x000fe20007ffe1ff */
[--C-:B------:R-:W-:Y:S01]  /*2100*/  @!P3 IMAD.IADD R33, R33, 0x1, -R0.reuse ;  /* 0x000000012121b824 */ /* 0x100fe200078e0a00 */
[C---:B------:R-:W-:Y:S01]  /*2110*/  ISETP.GT.U32.AND P3, PT, R0.reuse, R49, PT ;  /* 0x000000310000720c */ /* 0x040fe20003f64070 */
[----:B------:R-:W-:Y:S01]  /*2120*/  @!P1 IMAD.IADD R41, R41, 0x1, -R0 ;  /* 0x0000000129299824 */ /* 0x000fe200078e0a00 */
[----:B------:R-:W-:Y:S01]  /*2130*/  @!P6 IADD3 R47, R47, -R0, RZ ;  /* 0x800000002f2fe210 */ /* 0x000fe20007ffe0ff */
[----:B------:R-:W-:Y:S01]  /*2140*/  IMAD.MOV R8, RZ, RZ, -R8 ;  /* 0x000000ffff087224 */ /* 0x000fe200078e0a08 */
[C---:B------:R-:W-:Y:S01]  /*2150*/  ISETP.GT.U32.AND P1, PT, R0.reuse, R59, PT ;  /* 0x0000003b0000720c */ /* 0x040fe20003f24070 */
[C---:B------:R-:W-:Y:S01]  /*2160*/  IMAD R115, R0.reuse, R6, R115 ;  /* 0x0000000600737224 */ /* 0x040fe200078e0273 */
[----:B------:R-:W-:Y:S01]  /*2170*/  @!P0 IADD3 R37, R37, -R0, RZ ;  /* 0x8000000025258210 */ /* 0x000fe20007ffe0ff */
[--C-:B------:R-:W-:Y:S01]  /*2180*/  @!P2 IMAD.IADD R45, R45, 0x1, -R0.reuse ;  /* 0x000000012d2da824 */ /* 0x100fe200078e0a00 */
[----:B------:R-:W-:Y:S01]  /*2190*/  ISETP.GT.U32.AND P0, PT, R0, R51, PT ;  /* 0x000000330000720c */ /* 0x000fe20003f04070 */
[--C-:B------:R-:W-:Y:S01]  /*21a0*/  @!P5 IMAD.IADD R43, R43, 0x1, -R0.reuse ;  /* 0x000000012b2bd824 */ /* 0x100fe200078e0a00 */
[----:B------:R-:W-:Y:S01]  /*21b0*/  ISETP.GE.AND P2, PT, R100, RZ, PT ;  /* 0x000000ff6400720c */ /* 0x000fe20003f46270 */
[C---:B------:R-:W-:Y:S01]  /*21c0*/  IMAD R81, R0.reuse, R8, R81 ;  /* 0x0000000800517224 */ /* 0x040fe200078e0251 */
[----:B------:R-:W-:Y:S01]  /*21d0*/  ISETP.GT.U32.AND P6, PT, R0, R47, PT ;  /* 0x0000002f0000720c */ /* 0x000fe20003fc4070 */
[--C-:B------:R-:W-:Y:S01]  /*21e0*/  @!P3 IMAD.IADD R49, R49, 0x1, -R0.reuse ;  /* 0x000000013131b824 */ /* 0x100fe200078e0a00 */
[----:B------:R-:W-:Y:S01]  /*21f0*/  ISETP.GE.AND P5, PT, R102, RZ, PT ;  /* 0x000000ff6600720c */ /* 0x000fe20003fa6270 */
[----:B------:R-:W-:Y:S01]  /*2200*/  IMAD.HI.U32 R8, R5, R91, RZ ;  /* 0x0000005b05087227 */ /* 0x000fe200078e00ff */
[----:B------:R-:W-:Y:S01]  /*2210*/  ISETP.GE.AND P3, PT, R98, RZ, PT ;  /* 0x000000ff6200720c */ /* 0x000fe20003f66270 */
[----:B------:R-:W-:Y:S01]  /*2220*/  STL [R1+0x1dac], R40 ;  /* 0x001dac2801007387 */ /* 0x000fe20000100800 */
[----:B------:R-:W-:Y:S01]  /*2230*/  IABS R125, R24 ;  /* 0x00000018007d7213 */ /* 0x000fe20000000000 */
[----:B------:R-:W-:Y:S01]  /*2240*/  @!P1 IMAD.IADD R59, R59, 0x1, -R0 ;  /* 0x000000013b3b9824 */ /* 0x000fe200078e0a00 */
[----:B------:R-:W-:Y:S01]  /*2250*/  ISETP.GE.AND P1, PT, R18, RZ, PT ;  /* 0x000000ff1200720c */ /* 0x000fe20003f26270 */
[----:B------:R-:W-:Y:S01]  /*2260*/  IMAD.HI.U32 R6, R5, R117, RZ ;  /* 0x0000007505067227 */ /* 0x000fe200078e00ff */
[-C--:B------:R-:W-:Y:S01]  /*2270*/  @!P0 IADD3 R51, R51, -R0.reuse, RZ ;  /* 0x8000000033338210 */ /* 0x080fe20007ffe0ff */
[----:B------:R-:W-:Y:S01]  /*2280*/  STL [R1+0x1da8], R38 ;  /* 0x001da82601007387 */ /* 0x000fe20000100800 */
[----:B------:R-:W-:Y:S01]  /*2290*/  ISETP.GE.AND P0, PT, R96, RZ, PT ;  /* 0x000000ff6000720c */ /* 0x000fe20003f06270 */
[----:B------:R-:W-:Y:S01]  /*22a0*/  @!P2 IMAD.MOV R37, RZ, RZ, -R37 ;  /* 0x000000ffff25a224 */ /* 0x000fe200078e0a25 */
[----:B------:R-:W-:Y:S01]  /*22b0*/  @!P6 IADD3 R47, R47, -R0, RZ ;  /* 0x800000002f2fe210 */ /* 0x000fe20007ffe0ff */
[----:B------:R-:W-:Y:S01]  /*22c0*/  @!P5 IMAD.MOV R33, RZ, RZ, -R33 ;  /* 0x000000ffff21d224 */ /* 0x000fe200078e0a21 */
[C---:B------:R-:W-:Y:S01]  /*22d0*/  ISETP.GT.U32.AND P2, PT, R0.reuse, R49, PT ;  /* 0x000000310000720c */ /* 0x040fe20003f44070 */
[----:B------:R-:W-:Y:S01]  /*22e0*/  IMAD.MOV R10, RZ, RZ, -R6 ;  /* 0x000000ffff0a7224 */ /* 0x000fe200078e0a06 */
[C---:B------:R-:W-:Y:S01]  /*22f0*/  ISETP.GT.U32.AND P6, PT, R0.reuse, R63, PT ;  /* 0x0000003f0000720c */ /* 0x040fe20003fc4070 */
[----:B------:R-:W-:Y:S01]  /*2300*/  IMAD.HI.U32 R6, R5, R119, RZ ;  /* 0x0000007705067227 */ /* 0x000fe200078e00ff */
[C---:B------:R-:W-:Y:S01]  /*2310*/  ISETP.GT.U32.AND P5, PT, R0.reuse, R45, PT ;  /* 0x0000002d0000720c */ /* 0x040fe20003fa4070 */
[----:B------:R-:W-:Y:S01]  /*2320*/  STL [R1+0x1da4], R36 ;  /* 0x001da42401007387 */ /* 0x000fe20000100800 */
[----:B------:R-:W-:Y:S01]  /*2330*/  @!P3 IADD3 R41, -R41, RZ, RZ ;  /* 0x000000ff2929b210 */ /* 0x000fe20007ffe1ff */
[----:B------:R-:W-:Y:S01]  /*2340*/  @!P1 IMAD.MOV R47, RZ, RZ, -R47 ;  /* 0x000000ffff2f9224 */ /* 0x000fe200078e0a2f */
[C---:B------:R-:W-:Y:S01]  /*2350*/  ISETP.GT.U32.AND P3, PT, R0.reuse, R51, PT ;  /* 0x000000330000720c */ /* 0x040fe20003f64070 */
[----:B------:R-:W-:Y:S01]  /*2360*/  @!P0 IMAD.MOV R43, RZ, RZ, -R43 ;  /* 0x000000ffff2b8224 */ /* 0x000fe200078e0a2b */
[C---:B------:R-:W-:Y:S01]  /*2370*/  ISETP.GT.U32.AND P1, PT, R0.reuse, R53, PT ;  /* 0x000000350000720c */ /* 0x040fe20003f24070 */
[C---:B------:R-:W-:Y:S01]  /*2380*/  IMAD R117, R0.reuse, R10, R117 ;  /* 0x0000000a00757224 */ /* 0x040fe200078e0275 */
[C---:B------:R-:W-:Y:S01]  /*2390*/  ISETP.GT.U32.AND P0, PT, R0.reuse, R59, PT ;  /* 0x0000003b0000720c */ /* 0x040fe20003f04070 */
[----:B------:R-:W-:Y:S01]  /*23a0*/  @!P2 IMAD.IADD R49, R49, 0x1, -R0 ;  /* 0x000000013131a824 */ /* 0x000fe200078e0a00 */
[----:B------:R-:W-:Y:S01]  /*23b0*/  ISETP.GT.U32.AND P2, PT, R0, R61, PT ;  /* 0x0000003d0000720c */ /* 0x000fe20003f44070 */
[----:B------:R-:W-:Y:S01]  /*23c0*/  STL [R1+0x1d4c], R14 ;  /* 0x001d4c0e01007387 */ /* 0x000fe20000100800 */
[----:B------:R-:W-:-:S02]  /*23d0*/  @!P6 IADD3 R63, R63, -R0, RZ ;  /* 0x800000003f3fe210 */ /* 0x000fc40007ffe0ff */
[-C--:B------:R-:W-:Y:S01]  /*23e0*/  @!P5 IADD3 R45, R45, -R0.reuse, RZ ;  /* 0x800000002d2dd210 */ /* 0x080fe20007ffe0ff */
[----:B------:R-:W-:Y:S01]  /*23f0*/  STL [R1+0x1d9c], R34 ;  /* 0x001d9c2201007387 */ /* 0x000fe20000100800 */
[C---:B------:R-:W-:Y:S01]  /*2400*/  ISETP.GT.U32.AND P6, PT, R0.reuse, R63, PT ;  /* 0x0000003f0000720c */ /* 0x040fe20003fc4070 */
[--C-:B------:R-:W-:Y:S01]  /*2410*/  @!P3 IMAD.IADD R51, R51, 0x1, -R0.reuse ;  /* 0x000000013333b824 */ /* 0x100fe200078e0a00 */
[C---:B------:R-:W-:Y:S01]  /*2420*/  ISETP.GT.U32.AND P5, PT, R0.reuse, R55, PT ;  /* 0x000000370000720c */ /* 0x040fe20003fa4070 */
[--C-:B------:R-:W-:Y:S01]  /*2430*/  @!P1 IMAD.IADD R53, R53, 0x1, -R0.reuse ;  /* 0x0000000135359824 */ /* 0x100fe200078e0a00 */
[----:B------:R-:W-:Y:S01]  /*2440*/  ISETP.GT.U32.AND P3, PT, R0, R69, PT ;  /* 0x000000450000720c */ /* 0x000fe20003f64070 */
[----:B------:R-:W-:Y:S01]  /*2450*/  STL [R1+0x1d94], R32 ;  /* 0x001d942001007387 */ /* 0x000fe20000100800 */
[----:B------:R-:W-:Y:S01]  /*2460*/  ISETP.GE.AND P1, PT, R92, RZ, PT ;  /* 0x000000ff5c00720c */ /* 0x000fe20003f26270 */
[----:B------:R-:W-:Y:S01]  /*2470*/  @!P2 IMAD.IADD R61, R61, 0x1, -R0 ;  /* 0x000000013d3da824 */ /* 0x000fe200078e0a00 */
[----:B------:R-:W-:Y:S01]  /*2480*/  @!P0 IADD3 R59, R59, -R0, RZ ;  /* 0x800000003b3b8210 */ /* 0x000fe20007ffe0ff */
[----:B------:R1:W-:Y:S01]  /*2490*/  STL [R1+0x1d90], R30 ;  /* 0x001d901e01007387 */ /* 0x0003e20000100800 */
[----:B------:R-:W-:-:S02]  /*24a0*/  ISETP.GE.AND P0, PT, R94, RZ, PT ;  /* 0x000000ff5e00720c */ /* 0x000fc40003f06270 */
[----:B------:R-:W-:Y:S01]  /*24b0*/  ISETP.GE.AND P2, PT, R88, RZ, PT ;  /* 0x000000ff5800720c */ /* 0x000fe20003f46270 */
[--C-:B------:R-:W-:Y:S01]  /*24c0*/  @!P6 IMAD.IADD R63, R63, 0x1, -R0.reuse ;  /* 0x000000013f3fe824 */ /* 0x100fe200078e0a00 */
[----:B------:R-:W-:Y:S01]  /*24d0*/  ISETP.GT.U32.AND P6, PT, R0, R71, PT ;  /* 0x000000470000720c */ /* 0x000fe20003fc4070 */
[----:B------:R-:W-:Y:S01]  /*24e0*/  STL [R1+0x1d8c], R28 ;  /* 0x001d8c1c01007387 */ /* 0x000fe20000100800 */
[----:B------:R-:W-:Y:S01]  /*24f0*/  @!P5 IADD3 R55, R55, -R0, RZ ;  /* 0x800000003737d210 */ /* 0x000fe20007ffe0ff */
[--C-:B------:R-:W-:Y:S01]  /*2500*/  @!P3 IMAD.IADD R69, R69, 0x1, -R0.reuse ;  /* 0x000000014545b824 */ /* 0x100fe200078e0a00 */
[----:B------:R-:W-:Y:S01]  /*2510*/  ISETP.GE.AND P5, PT, R90, RZ, PT ;  /* 0x000000ff5a00720c */ /* 0x000fe20003fa6270 */
[----:B------:R-:W-:Y:S01]  /*2520*/  STL [R1+0x1d80], R26 ;  /* 0x001d801a01007387 */ /* 0x000fe20000100800 */
[----:B------:R-:W-:Y:S02]  /*2530*/  ISETP.GE.AND P3, PT, R16, RZ, PT ;  /* 0x000000ff1000720c */ /* 0x000fe40003f66270 */
[----:B------:R-:W-:Y:S01]  /*2540*/  @!P1 IADD3 R49, -R49, RZ, RZ ;  /* 0x000000ff31319210 */ /* 0x000fe20007ffe1ff */
[----:B------:R-:W-:Y:S01]  /*2550*/  @!P0 IMAD.MOV R45, RZ, RZ, -R45 ;  /* 0x000000ffff2d8224 */ /* 0x000fe200078e0a2d */
[C---:B------:R-:W-:Y:S01]  /*2560*/  ISETP.GT.U32.AND P1, PT, R0.reuse, R55, PT ;  /* 0x000000370000720c */ /* 0x040fe20003f24070 */
[----:B------:R-:W-:Y:S01]  /*2570*/  @!P2 IMAD.MOV R59, RZ, RZ, -R59 ;  /* 0x000000ffff3ba224 */ /* 0x000fe200078e0a3b */
[C---:B------:R-:W-:Y:S01]  /*2580*/  ISETP.GT.U32.AND P0, PT, R0.reuse, R53, PT ;  /* 0x000000350000720c */ /* 0x040fe20003f04070 */
[----:B------:R-:W-:Y:S01]  /*2590*/  @!P6 IMAD.IADD R71, R71, 0x1, -R0 ;  /* 0x000000014747e824 */ /* 0x000fe200078e0a00 */
[C---:B------:R-:W-:Y:S01]  /*25a0*/  ISETP.GT.U32.AND P2, PT, R0.reuse, R69, PT ;  /* 0x000000450000720c */ /* 0x040fe20003f44070 */
[----:B------:R-:W-:Y:S01]  /*25b0*/  STL [R1+0x1d7c], R24 ;  /* 0x001d7c1801007387 */ /* 0x000fe20000100800 */
[C---:B------:R-:W-:Y:S01]  /*25c0*/  ISETP.GT.U32.AND P6, PT, R0.reuse, R61, PT ;  /* 0x0000003d0000720c */ /* 0x040fe20003fc4070 */
[----:B------:R-:W-:Y:S01]  /*25d0*/  @!P5 IMAD.MOV R51, RZ, RZ, -R51 ;  /* 0x000000ffff33d224 */ /* 0x000fe200078e0a33 */
[----:B------:R-:W-:-:S02]  /*25e0*/  ISETP.GT.U32.AND P5, PT, R0, R71, PT ;  /* 0x000000470000720c */ /* 0x000fc40003fa4070 */
[----:B------:R-:W-:Y:S02]  /*25f0*/  @!P3 IADD3 R63, -R63, RZ, RZ ;  /* 0x000000ff3f3fb210 */ /* 0x000fe40007ffe1ff */
[C---:B------:R-:W-:Y:S01]  /*2600*/  ISETP.GT.U32.AND P3, PT, R0.reuse, R65, PT ;  /* 0x000000410000720c */ /* 0x040fe20003f64070 */
[--C-:B------:R-:W-:Y:S01]  /*2610*/  @!P1 IMAD.IADD R55, R55, 0x1, -R0.reuse ;  /* 0x0000000137379824 */ /* 0x100fe200078e0a00 */
[C---:B------:R-:W-:Y:S01]  /*2620*/  ISETP.GT.U32.AND P1, PT, R0.reuse, R73, PT ;  /* 0x000000490000720c */ /* 0x040fe20003f24070 */
[--C-:B------:R-:W-:Y:S01]  /*2630*/  @!P0 IMAD.IADD R53, R53, 0x1, -R0.reuse ;  /* 0x0000000135358824 */ /* 0x100fe200078e0a00 */
[----:B------:R-:W-:Y:S01]  /*2640*/  ISETP.GT.U32.AND P0, PT, R0, R67, PT ;  /* 0x000000430000720c */ /* 0x000fe20003f04070 */
[--C-:B------:R-:W-:Y:S01]  /*2650*/  @!P2 IMAD.IADD R69, R69, 0x1, -R0.reuse ;  /* 0x000000014545a824 */ /* 0x100fe200078e0a00 */
[----:B------:R-:W-:Y:S02]  /*2660*/  ISETP.GE.AND P2, PT, R86, RZ, PT ;  /* 0x000000ff5600720c */ /* 0x000fe40003f46270 */
[----:B------:R-:W-:Y:S01]  /*2670*/  @!P6 IADD3 R61, R61, -R0, RZ ;  /* 0x800000003d3de210 */ /* 0x000fe20007ffe0ff */
[----:B------:R-:W-:Y:S01]  /*2680*/  @!P5 IMAD.IADD R71, R71, 0x1, -R0 ;  /* 0x000000014747d824 */ /* 0x000fe200078e0a00 */
[----:B------:R-:W-:-:S02]  /*2690*/  ISETP.GT.U32.AND P5, PT, R0, R81, PT ;  /* 0x000000510000720c */ /* 0x000fc40003fa4070 */
[----:B------:R-:W-:Y:S02]  /*26a0*/  ISETP.GT.U32.AND P6, PT, R0, R77, PT ;  /* 0x0000004d0000720c */ /* 0x000fe40003fc4070 */
[----:B------:R-:W-:Y:S01]  /*26b0*/  @!P3 IADD3 R65, R65, -R0, RZ ;  /* 0x800000004141b210 */ /* 0x000fe20007ffe0ff */
[--C-:B------:R-:W-:Y:S01]  /*26c0*/  @!P1 IMAD.IADD R73, R73, 0x1, -R0.reuse ;  /* 0x0000000149499824 */ /* 0x100fe200078e0a00 */
[----:B------:R-:W-:Y:S01]  /*26d0*/  ISETP.GE.AND P1, PT, R80, RZ, PT ;  /* 0x000000ff5000720c */ /* 0x000fe20003f26270 */
[--C-:B------:R-:W-:Y:S01]  /*26e0*/  @!P0 IMAD.IADD R67, R67, 0x1, -R0.reuse ;  /* 0x0000000143438824 */ /* 0x100fe200078e0a00 */
[----:B------:R-:W-:Y:S02]  /*26f0*/  ISETP.GE.AND P3, PT, R84, RZ, PT ;  /* 0x000000ff5400720c */ /* 0x000fe40003f66270 */
[----:B------:R-:W-:Y:S02]  /*2700*/  @!P2 IADD3 R53, -R53, RZ, RZ ;  /* 0x000000ff3535a210 */ /* 0x000fe40007ffe1ff */
[----:B------:R-:W-:Y:S01]  /*2710*/  ISETP.GE.AND P0, PT, R82, RZ, PT ;  /* 0x000000ff5200720c */ /* 0x000fe20003f06270 */
[----:B------:R-:W-:Y:S01]  /*2720*/  @!P5 IMAD.IADD R81, R81, 0x1, -R0 ;  /* 0x000000015151d824 */ /* 0x000fe200078e0a00 */
[----:B------:R-:W-:-:S02]  /*2730*/  ISETP.GT.U32.AND P2, PT, R0, R65, PT ;  /* 0x000000410000720c */ /* 0x000fc40003f44070 */
[----:B------:R-:W-:Y:S02]  /*2740*/  @!P6 IADD3 R77, R77, -R0, RZ ;  /* 0x800000004d4de210 */ /* 0x000fe40007ffe0ff */
[----:B------:R-:W-:Y:S02]  /*2750*/  ISETP.GE.AND P6, PT, R78, RZ, PT ;  /* 0x000000ff4e00720c */ /* 0x000fe40003fc6270 */
[C---:B------:R-:W-:Y:S01]  /*2760*/  ISETP.GT.U32.AND P5, PT, R0.reuse, R67, PT ;  /* 0x000000430000720c */ /* 0x040fe20003fa4070 */
[----:B------:R-:W-:Y:S01]  /*2770*/  @!P3 IMAD.MOV R55, RZ, RZ, -R55 ;  /* 0x000000ffff37b224 */ /* 0x000fe200078e0a37 */
[----:B------:R-:W-:Y:S02]  /*2780*/  @!P1 IADD3 R69, -R69, RZ, RZ ;  /* 0x000000ff45459210 */ /* 0x000fe40007ffe1ff */
[C---:B------:R-:W-:Y:S01]  /*2790*/  ISETP.GT.U32.AND P1, PT, R0.reuse, R81, PT ;  /* 0x000000510000720c */ /* 0x040fe20003f24070 */
[----:B------:R-:W-:Y:S01]  /*27a0*/  @!P0 IMAD.MOV R61, RZ, RZ, -R61 ;  /* 0x000000ffff3d8224 */ /* 0x000fe200078e0a3d */
[C---:B------:R-:W-:Y:S01]  /*27b0*/  ISETP.GT.U32.AND P3, PT, R0.reuse, R77, PT ;  /* 0x0000004d0000720c */ /* 0x040fe20003f64070 */
[----:B------:R-:W-:Y:S01]  /*27c0*/  @!P2 IMAD.IADD R65, R65, 0x1, -R0 ;  /* 0x000000014141a824 */ /* 0x000fe200078e0a00 */
[----:B------:R-:W-:-:S02]  /*27d0*/  ISETP.GT.U32.AND P0, PT, R0, R73, PT ;  /* 0x000000490000720c */ /* 0x000fc40003f04070 */
[C---:B------:R-:W-:Y:S01]  /*27e0*/  ISETP.GT.U32.AND P2, PT, R0.reuse, R79, PT ;  /* 0x0000004f0000720c */ /* 0x040fe20003f44070 */
[----:B------:R-:W-:Y:S01]  /*27f0*/  @!P6 IMAD.MOV R71, RZ, RZ, -R71 ;  /* 0x000000ffff47e224 */ /* 0x000fe200078e0a47 */
[C---:B------:R-:W-:Y:S02]  /*2800*/  ISETP.GT.U32.AND P6, PT, R0.reuse, R75, PT ;  /* 0x0000004b0000720c */ /* 0x040fe40003fc4070 */
[-C--:B------:R-:W-:Y:S02]  /*2810*/  @!P5 IADD3 R67, R67, -R0.reuse, RZ ;  /* 0x800000004343d210 */ /* 0x080fe40007ffe0ff */
[----:B------:R-:W-:Y:S02]  /*2820*/  ISETP.GT.U32.AND P5, PT, R0, R83, PT ;  /* 0x000000530000720c */ /* 0x000fe40003fa4070 */
[----:B------:R-:W-:Y:S01]  /*2830*/  @!P1 IADD3 R81, R81, -R0, RZ ;  /* 0x8000000051519210 */ /* 0x000fe20007ffe0ff */
[--C-:B------:R-:W-:Y:S01]  /*2840*/  @!P3 IMAD.IADD R77, R77, 0x1, -R0.reuse ;  /* 0x000000014d4db824 */ /* 0x100fe200078e0a00 */
[----:B------:R-:W-:Y:S01]  /*2850*/  ISETP.GE.AND P1, PT, R74, RZ, PT ;  /* 0x000000ff4a00720c */ /* 0x000fe20003f26270 */
[--C-:B------:R-:W-:Y:S01]  /*2860*/  @!P0 IMAD.IADD R73, R73, 0x1, -R0.reuse ;  /* 0x0000000149498824 */ /* 0x100fe200078e0a00 */
[----:B------:R-:W-:Y:S01]  /*2870*/  ISETP.GT.U32.AND P3, PT, R0, R89, PT ;  /* 0x000000590000720c */ /* 0x000fe20003f64070 */
[--C-:B------:R-:W-:Y:S01]  /*2880*/  @!P2 IMAD.IADD R79, R79, 0x1, -R0.reuse ;  /* 0x000000014f4fa824 */ /* 0x100fe200078e0a00 */
[----:B------:R-:W-:Y:S01]  /*2890*/  ISETP.GE.AND P0, PT, R76, RZ, PT ;  /* 0x000000ff4c00720c */ /* 0x000fe20003f06270 */
[----:B------:R-:W-:Y:S01]  /*28a0*/  @!P6 IMAD.IADD R75, R75, 0x1, -R0 ;  /* 0x000000014b4be824 */ /* 0x000fe200078e0a00 */
[----:B------:R-:W-:-:S02]  /*28b0*/  ISETP.GE.AND P2, PT, R72, RZ, PT ;  /* 0x000000ff4800720c */ /* 0x000fc40003f46270 */
[----:B------:R-:W-:Y:S01]  /*28c0*/  IADD3 R8, -R8, RZ, RZ ;  /* 0x000000ff08087210 */ /* 0x000fe20007ffe1ff */
[----:B----4-:R-:W2:Y:S01]  /*28d0*/  S2R R72, SR_TID.X ;  /* 0x0000000000487919 */ /* 0x010ea20000002100 */
[----:B------:R-:W-:Y:S02]  /*28e0*/  @!P5 IADD3 R83, R83, -R0, RZ ;  /* 0x800000005353d210 */ /* 0x000fe40007ffe0ff */
[----:B------:R-:W-:Y:S01]  /*28f0*/  ISETP.GE.AND P5, PT, R70, RZ, PT ;  /* 0x000000ff4600720c */ /* 0x000fe20003fa6270 */
[----:B------:R-:W-:Y:S01]  /*2900*/  IMAD R91, R0, R8, R91 ;  /* 0x00000008005b7224 */ /* 0x000fe200078e025b */
[----:B------:R-:W-:Y:S01]  /*2910*/  IADD3 R6, -R6, RZ, RZ ;  /* 0x000000ff06067210 */ /* 0x000fe20007ffe1ff */
[----:B------:R-:W-:Y:S01]  /*2920*/  @!P1 IMAD.MOV R67, RZ, RZ, -R67 ;  /* 0x000000ffff439224 */ /* 0x000fe200078e0a43 */
[----:B------:R-:W-:Y:S01]  /*2930*/  ISETP.GT.U32.AND P1, PT, R0, R79, PT ;  /* 0x0000004f0000720c */ /* 0x000fe20003f24070 */
[----:B------:R-:W-:Y:S01]  /*2940*/  @!P3 IMAD.IADD R89, R89, 0x1, -R0 ;  /* 0x000000015959b824 */ /* 0x000fe200078e0a00 */
[----:B------:R-:W-:Y:S01]  /*2950*/  ISETP.GE.AND P3, PT, R68, RZ, PT ;  /* 0x000000ff4400720c */ /* 0x000fe20003f66270 */
[----:B------:R-:W-:Y:S01]  /*2960*/  @!P0 IMAD.MOV R65, RZ, RZ, -R65 ;  /* 0x000000ffff418224 */ /* 0x000fe200078e0a41 */
[----:B------:R-:W-:Y:S01]  /*2970*/  @!P2 IADD3 R73, -R73, RZ, RZ ;  /* 0x000000ff4949a210 */ /* 0x000fe20007ffe1ff */
[----:B------:R-:W-:Y:S01]  /*2980*/  IMAD.HI.U32 R8, R5, R107, RZ ;  /* 0x0000006b05087227 */ /* 0x000fe200078e00ff */
[----:B------:R-:W-:-:S02]  /*2990*/  ISETP.GT.U32.AND P0, PT, R0, R75, PT ;  /* 0x0000004b0000720c */ /* 0x000fc40003f04070 */
[C---:B------:R-:W-:Y:S01]  /*29a0*/  ISETP.GT.U32.AND P2, PT, R0.reuse, R83, PT ;  /* 0x000000530000720c */ /* 0x040fe20003f44070 */
[----:B------:R-:W-:Y:S01]  /*29b0*/  @!P5 IMAD.MOV R77, RZ, RZ, -R77 ;  /* 0x000000ffff4dd224 */ /* 0x000fe200078e0a4d */
[C---:B------:R-:W-:Y:S01]  /*29c0*/  ISETP.GT.U32.AND P6, PT, R0.reuse, R91, PT ;  /* 0x0000005b0000720c */ /* 0x040fe20003fc4070 */
[----:B------:R-:W-:Y:S01]  /*29d0*/  IMAD.MOV R8, RZ, RZ, -R8 ;  /* 0x000000ffff087224 */ /* 0x000fe200078e0a08 */
[C---:B------:R-:W-:Y:S01]  /*29e0*/  ISETP.GT.U32.AND P5, PT, R0.reuse, R89, PT ;  /* 0x000000590000720c */ /* 0x040fe20003fa4070 */
[----:B------:R-:W-:Y:S01]  /*29f0*/  @!P1 IMAD.IADD R79, R79, 0x1, -R0 ;  /* 0x000000014f4f9824 */ /* 0x000fe200078e0a00 */
[C---:B------:R-:W-:Y:S01]  /*2a00*/  ISETP.GT.U32.AND P1, PT, R0.reuse, R93, PT ;  /* 0x0000005d0000720c */ /* 0x040fe20003f24070 */
[----:B------:R-:W-:Y:S01]  /*2a10*/  @!P3 IMAD.MOV R81, RZ, RZ, -R81 ;  /* 0x000000ffff51b224 */ /* 0x000fe200078e0a51 */
[C---:B------:R-:W-:Y:S01]  /*2a20*/  ISETP.GT.U32.AND P3, PT, R0.reuse, R85, PT ;  /* 0x000000550000720c */ /* 0x040fe20003f64070 */
[----:B------:R-:W-:Y:S01]  /*2a30*/  IMAD R107, R0, R8, R107 ;  /* 0x00000008006b7224 */ /* 0x000fe200078e026b */
[----:B------:R-:W-:Y:S01]  /*2a40*/  IADD3 R22, R56, 0x38, RZ ;  /* 0x0000003838167810 */ /* 0x000fe20007ffe0ff */
[----:B------:R-:W-:Y:S01]  /*2a50*/  IMAD.HI.U32 R8, R5, R113, RZ ;  /* 0x0000007105087227 */ /* 0x000fe200078e00ff */
[----:B------:R-:W-:-:S02]  /*2a60*/  @!P0 IADD3 R75, R75, -R0, RZ ;  /* 0x800000004b4b8210 */ /* 0x000fc40007ffe0ff */
[C---:B------:R-:W-:Y:S01]  /*2a70*/  ISETP.GT.U32.AND P0, PT, R0.reuse, R87, PT ;  /* 0x000000570000720c */ /* 0x040fe20003f04070 */
[--C-:B------:R-:W-:Y:S01]  /*2a80*/  @!P2 IMAD.IADD R83, R83, 0x1, -R0.reuse ;  /* 0x000000015353a824 */ /* 0x100fe200078e0a00 */
[----:B------:R-:W-:Y:S01]  /*2a90*/  @!P6 IADD3 R91, R91, -R0, RZ ;  /* 0x800000005b5be210 */ /* 0x000fe20007ffe0ff */
[--C-:B------:R-:W-:Y:S01]  /*2aa0*/  @!P5 IMAD.IADD R89, R89, 0x1, -R0.reuse ;  /* 0x000000015959d824 */ /* 0x100fe200078e0a00 */
[C---:B------:R-:W-:Y:S01]  /*2ab0*/  ISETP.GT.U32.AND P2, PT, R0.reuse, R105, PT ;  /* 0x000000690000720c */ /* 0x040fe20003f44070 */
[----:B------:R-:W-:Y:S01]  /*2ac0*/  @!P1 IMAD.IADD R93, R93, 0x1, -R0 ;  /* 0x000000015d5d9824 */ /* 0x000fe200078e0a00 */
[C---:B------:R-:W-:Y:S01]  /*2ad0*/  ISETP.GT.U32.AND P6, PT, R0.reuse, R91, PT ;  /* 0x0000005b0000720c */ /* 0x040fe20003fc4070 */
[----:B------:R-:W-:Y:S01]  /*2ae0*/  IMAD.MOV R8, RZ, RZ, -R8 ;  /* 0x000000ffff087224 */ /* 0x000fe200078e0a08 */
[C---:B------:R-:W-:Y:S01]  /*2af0*/  ISETP.GT.U32.AND P5, PT, R0.reuse, R107, PT ;  /* 0x0000006b0000720c */ /* 0x040fe20003fa4070 */
[C---:B------:R-:W-:Y:S01]  /*2b00*/  IMAD R119, R0.reuse, R6, R119 ;  /* 0x0000000600777224 */ /* 0x040fe200078e0277 */
[----:B------:R-:W-:Y:S01]  /*2b10*/  @!P3 IADD3 R85, R85, -R0, RZ ;  /* 0x800000005555b210 */ /* 0x000fe20007ffe0ff */
[----:B------:R-:W-:Y:S01]  /*2b20*/  IMAD R113, R0, R8, R113 ;  /* 0x0000000800717224 */ /* 0x000fe200078e0271 */
[----:B------:R-:W-:Y:S01]  /*2b30*/  ISETP.GE.AND P1, PT, R60, RZ, PT ;  /* 0x000000ff3c00720c */ /* 0x000fe20003f26270 */
[--C-:B------:R-:W-:Y:S01]  /*2b40*/  @!P0 IMAD.IADD R87, R87, 0x1, -R0.reuse ;  /* 0x0000000157578824 */ /* 0x100fe200078e0a00 */
[----:B------:R-:W-:Y:S01]  /*2b50*/  ISETP.GE.AND P3, PT, R64, RZ, PT ;  /* 0x000000ff4000720c */ /* 0x000fe20003f66270 */
[----:B------:R-:W-:Y:S01]  /*2b60*/  IMAD.HI.U32 R8, R5, R121, RZ ;  /* 0x0000007905087227 */ /* 0x000fe200078e00ff */
[----:B------:R-:W-:Y:S01]  /*2b70*/  ISETP.GE.AND P0, PT, R62, RZ, PT ;  /* 0x000000ff3e00720c */ /* 0x000fe20003f06270 */
[----:B------:R-:W-:Y:S01]  /*2b80*/  STL [R1+0x1d78], R22 ;  /* 0x001d781601007387 */ /* 0x000fe20000100800 */
[----:B------:R-:W-:Y:S01]  /*2b90*/  @!P2 IADD3 R105, R105, -R0, RZ ;  /* 0x800000006969a210 */ /* 0x000fe20007ffe0ff */
[--C-:B------:R-:W-:Y:S01]  /*2ba0*/  @!P6 IMAD.IADD R91, R91, 0x1, -R0.reuse ;  /* 0x000000015b5be824 */ /* 0x100fe200078e0a00 */
[----:B------:R-:W-:Y:S01]  /*2bb0*/  ISETP.GE.AND P2, PT, R58, RZ, PT ;  /* 0x000000ff3a00720c */ /* 0x000fe20003f46270 */
[----:B------:R-:W-:Y:S01]  /*2bc0*/  @!P5 IMAD.IADD R107, R107, 0x1, -R0 ;  /* 0x000000016b6bd824 */ /* 0x000fe200078e0a00 */
[----:B------:R-:W-:Y:S01]  /*2bd0*/  ISETP.GE.AND P6, PT, R66, RZ, PT ;  /* 0x000000ff4200720c */ /* 0x000fe20003fc6270 */
[----:B------:R-:W-:Y:S01]  /*2be0*/  IMAD.MOV R8, RZ, RZ, -R8 ;  /* 0x000000ffff087224 */ /* 0x000fe200078e0a08 */
        /* <DEDUP_REMOVED lines=8> */
[----:B------:R-:W-:-:S02]  /*2c70*/  ISETP.GT.U32.AND P0, PT, R0, R93, PT ;  /* 0x0000005d0000720c */ /* 0x000fc40003f04070 */
[----:B------:R-:W-:Y:S01]  /*2c80*/  @!P2 IADD3 R91, -R91, RZ, RZ ;  /* 0x000000ff5b5ba210 */ /* 0x000fe20007ffe1ff */
[----:B------:R-:W-:Y:S01]  /*2c90*/  @!P6 IMAD.MOV R75, RZ, RZ, -R75 ;  /* 0x000000ffff4be224 */ /* 0x000fe200078e0a4b */
[C---:B------:R-:W-:Y:S01]  /*2ca0*/  ISETP.GT.U32.AND P2, PT, R0.reuse, R95, PT ;  /* 0x0000005f0000720c */ /* 0x040fe20003f44070 */
[--C-:B------:R-:W-:Y:S01]  /*2cb0*/  @!P5 IMAD.IADD R85, R85, 0x1, -R0.reuse ;  /* 0x000000015555d824 */ /* 0x100fe200078e0a00 */
[C---:B------:R-:W-:Y:S01]  /*2cc0*/  ISETP.GT.U32.AND P6, PT, R0.reuse, R107, PT ;  /* 0x0000006b0000720c */ /* 0x040fe20003fc4070 */
[----:B------:R-:W-:Y:S01]  /*2cd0*/  @!P1 IMAD.IADD R105, R105, 0x1, -R0 ;  /* 0x0000000169699824 */ /* 0x000fe200078e0a00 */
[----:B------:R-:W-:Y:S01]  /*2ce0*/  ISETP.GT.U32.AND P5, PT, R0, R97, PT ;  /* 0x000000610000720c */ /* 0x000fe20003fa4070 */
[----:B------:R-:W-:Y:S01]  /*2cf0*/  IMAD.MOV R6, RZ, RZ, -R6 ;  /* 0x000000ffff067224 */ /* 0x000fe200078e0a06 */
[----:B------:R-:W-:Y:S01]  /*2d00*/  ISETP.GE.AND P1, PT, R54, RZ, PT ;  /* 0x000000ff3600720c */ /* 0x000fe20003f26270 */
[----:B------:R-:W-:Y:S01]  /*2d10*/  @!P3 IMAD.IADD R87, R87, 0x1, -R0 ;  /* 0x000000015757b824 */ /* 0x000fe200078e0a00 */
[C---:B------:R-:W-:Y:S01]  /*2d20*/  ISETP.GT.U32.AND P3, PT, R0.reuse, R109, PT ;  /* 0x0000006d0000720c */ /* 0x040fe20003f64070 */
[C---:B------:R-:W-:Y:S01]  /*2d30*/  IMAD R123, R0.reuse, R6, R123 ;  /* 0x00000006007b7224 */ /* 0x040fe200078e027b */
[----:B------:R-:W-:Y:S01]  /*2d40*/  @!P0 IADD3 R93, R93, -R0, RZ ;  /* 0x800000005d5d8210 */ /* 0x000fe20007ffe0ff */
[----:B------:R-:W-:Y:S01]  /*2d50*/  IMAD.HI.U32 R6, R5, R125, RZ ;  /* 0x0000007d05067227 */ /* 0x000fe200078e00ff */
[----:B------:R-:W-:-:S02]  /*2d60*/  ISETP.GT.U32.AND P0, PT, R0, R111, PT ;  /* 0x0000006f0000720c */ /* 0x000fc40003f04070 */
[----:B------:R-:W-:Y:S01]  /*2d70*/  @!P2 IADD3 R95, R95, -R0, RZ ;  /* 0x800000005f5fa210 */ /* 0x000fe20007ffe0ff */
[--C-:B------:R-:W-:Y:S01]  /*2d80*/  @!P6 IMAD.IADD R107, R107, 0x1, -R0.reuse ;  /* 0x000000016b6be824 */ /* 0x100fe200078e0a00 */
[----:B------:R-:W-:Y:S01]  /*2d90*/  ISETP.GE.AND P2, PT, R52, RZ, PT ;  /* 0x000000ff3400720c */ /* 0x000fe20003f46270 */
[--C-:B------:R-:W-:Y:S01]  /*2da0*/  @!P5 IMAD.IADD R97, R97, 0x1, -R0.reuse ;  /* 0x000000016161d824 */ /* 0x100fe200078e0a00 */
[C---:B------:R-:W-:Y:S02]  /*2db0*/  ISETP.GT.U32.AND P6, PT, R0.reuse, R113, PT ;  /* 0x000000710000720c */ /* 0x040fe40003fc4070 */
[----:B------:R-:W-:Y:S01]  /*2dc0*/  @!P1 IADD3 R85, -R85, RZ, RZ ;  /* 0x000000ff55559210 */ /* 0x000fe20007ffe1ff */
[----:B------:R-:W-:Y:S01]  /*2dd0*/  @!P3 IMAD.IADD R109, R109, 0x1, -R0 ;  /* 0x000000016d6db824 */ /* 0x000fe200078e0a00 */
[----:B------:R-:W-:Y:S02]  /*2de0*/  ISETP.GT.U32.AND P1, PT, R0, R95, PT ;  /* 0x0000005f0000720c */ /* 0x000fe40003f24070 */
[----:B------:R-:W-:-:S02]  /*2df0*/  ISETP.GE.AND P3, PT, R48, RZ, PT ;  /* 0x000000ff3000720c */ /* 0x000fc40003f66270 */
[-C--:B------:R-:W-:Y:S02]  /*2e00*/  @!P0 IADD3 R111, R111, -R0.reuse, RZ ;  /* 0x800000006f6f8210 */ /* 0x080fe40007ffe0ff */
[----:B------:R-:W-:Y:S01]  /*2e10*/  ISETP.GE.AND P0, PT, R46, RZ, PT ;  /* 0x000000ff2e00720c */ /* 0x000fe20003f06270 */
[----:B------:R-:W-:Y:S01]  /*2e20*/  @!P2 IMAD.MOV R87, RZ, RZ, -R87 ;  /* 0x000000ffff57a224 */ /* 0x000fe200078e0a57 */
[C---:B------:R-:W-:Y:S01]  /*2e30*/  ISETP.GT.U32.AND P2, PT, R0.reuse, R97, PT ;  /* 0x000000610000720c */ /* 0x040fe20003f44070 */
[----:B------:R-:W-:Y:S01]  /*2e40*/  @!P6 IMAD.IADD R113, R113, 0x1, -R0 ;  /* 0x000000017171e824 */ /* 0x000fe200078e0a00 */
[----:B------:R-:W-:Y:S02]  /*2e50*/  ISETP.GT.U32.AND P6, PT, R0, R111, PT ;  /* 0x0000006f0000720c */ /* 0x000fe40003fc4070 */
[----:B------:R-:W-:Y:S02]  /*2e60*/  ISETP.GE.AND P5, PT, R50, RZ, PT ;  /* 0x000000ff3200720c */ /* 0x000fe40003fa6270 */
[----:B------:R-:W-:-:S02]  /*2e70*/  @!P1 IADD3 R95, R95, -R0, RZ ;  /* 0x800000005f5f9210 */ /* 0x000fc40007ffe0ff */
[----:B------:R-:W-:Y:S02]  /*2e80*/  @!P3 IADD3 R105, -R105, RZ, RZ ;  /* 0x000000ff6969b210 */ /* 0x000fe40007ffe1ff */
[C---:B------:R-:W-:Y:S01]  /*2e90*/  ISETP.GT.U32.AND P1, PT, R0.reuse, R117, PT ;  /* 0x000000750000720c */ /* 0x040fe20003f24070 */
[----:B------:R-:W-:Y:S01]  /*2ea0*/  @!P0 IMAD.MOV R107, RZ, RZ, -R107 ;  /* 0x000000ffff6b8224 */ /* 0x000fe200078e0a6b */
[C---:B------:R-:W-:Y:S01]  /*2eb0*/  ISETP.GT.U32.AND P3, PT, R0.reuse, R113, PT ;  /* 0x000000710000720c */ /* 0x040fe20003f64070 */
[----:B------:R-:W-:Y:S01]  /*2ec0*/  @!P2 IMAD.IADD R97, R97, 0x1, -R0 ;  /* 0x000000016161a824 */ /* 0x000fe200078e0a00 */
[C---:B------:R-:W-:Y:S02]  /*2ed0*/  ISETP.GT.U32.AND P0, PT, R0.reuse, R115, PT ;  /* 0x000000730000720c */ /* 0x040fe40003f04070 */
[----:B------:R-:W-:Y:S01]  /*2ee0*/  ISETP.GT.U32.AND P2, PT, R0, R119, PT ;  /* 0x000000770000720c */ /* 0x000fe20003f44070 */
[----:B------:R-:W-:Y:S01]  /*2ef0*/  @!P5 IMAD.MOV R93, RZ, RZ, -R93 ;  /* 0x000000ffff5dd224 */ /* 0x000fe200078e0a5d */
[----:B------:R-:W-:-:S02]  /*2f00*/  @!P6 IADD3 R111, R111, -R0, RZ ;  /* 0x800000006f6fe210 */ /* 0x000fc40007ffe0ff */
[C---:B------:R-:W-:Y:S02]  /*2f10*/  ISETP.GT.U32.AND P6, PT, R0.reuse, R121, PT ;  /* 0x000000790000720c */ /* 0x040fe40003fc4070 */
[----:B------:R-:W-:Y:S02]  /*2f20*/  ISETP.GT.U32.AND P5, PT, R0, R109, PT ;  /* 0x0000006d0000720c */ /* 0x000fe40003fa4070 */
[----:B------:R-:W-:Y:S01]  /*2f30*/  @!P1 IADD3 R117, R117, -R0, RZ ;  /* 0x8000000075759210 */ /* 0x000fe20007ffe0ff */
[--C-:B------:R-:W-:Y:S01]  /*2f40*/  @!P3 IMAD.IADD R113, R113, 0x1, -R0.reuse ;  /* 0x000000017171b824 */ /* 0x100fe200078e0a00 */
[----:B------:R-:W-:Y:S01]  /*2f50*/  ISETP.GE.AND P1, PT, R38, RZ, PT ;  /* 0x000000ff2600720c */ /* 0x000fe20003f26270 */
[--C-:B------:R-:W-:Y:S01]  /*2f60*/  @!P0 IMAD.IADD R115, R115, 0x1, -R0.reuse ;  /* 0x0000000173738824 */ /* 0x100fe200078e0a00 */
[----:B------:R-:W-:Y:S01]  /*2f70*/  ISETP.GE.AND P3, PT, R42, RZ, PT ;  /* 0x000000ff2a00720c */ /* 0x000fe20003f66270 */
[----:B------:R-:W-:Y:S01]  /*2f80*/  @!P2 IMAD.IADD R119, R119, 0x1, -R0 ;  /* 0x000000017777a824 */ /* 0x000fe200078e0a00 */
[----:B------:R-:W-:-:S02]  /*2f90*/  ISETP.GE.AND P2, PT, R36, RZ, PT ;  /* 0x000000ff2400720c */ /* 0x000fc40003f46270 */
[----:B------:R-:W-:Y:S01]  /*2fa0*/  IADD3 R6, -R6, RZ, RZ ;  /* 0x000000ff06067210 */ /* 0x000fe20007ffe1ff */
[--C-:B------:R-:W-:Y:S01]  /*2fb0*/  @!P6 IMAD.IADD R121, R121, 0x1, -R0.reuse ;  /* 0x000000017979e824 */ /* 0x100fe200078e0a00 */
[C---:B------:R-:W-:Y:S01]  /*2fc0*/  ISETP.GT.U32.AND P6, PT, R0.reuse, R115, PT ;  /* 0x000000730000720c */ /* 0x040fe20003fc4070 */
[----:B------:R-:W-:Y:S01]  /*2fd0*/  @!P5 IMAD.IADD R109, R109, 0x1, -R0 ;  /* 0x000000016d6dd824 */ /* 0x000fe200078e0a00 */
[----:B------:R-:W-:Y:S01]  /*2fe0*/  IABS R127, R22 ;  /* 0x00000016007f7213 */ /* 0x000fe20000000000 */
[----:B------:R-:W-:Y:S01]  /*2ff0*/  IMAD R125, R0, R6, R125 ;  /* 0x00000006007d7224 */ /* 0x000fe200078e027d */
[----:B------:R-:W-:Y:S02]  /*3000*/  IADD3 R20, R56, 0x39, RZ ;  /* 0x0000003938147810 */ /* 0x000fe40007ffe0ff */
[----:B------:R-:W-:Y:S01]  /*3010*/  ISETP.GE.AND P5, PT, R44, RZ, PT ;  /* 0x000000ff2c00720c */ /* 0x000fe20003fa6270 */
[----:B------:R-:W-:Y:S01]  /*3020*/  IMAD.HI.U32 R6, R5, R127, RZ ;  /* 0x0000007f05067227 */ /* 0x000fe200078e00ff */
[----:B------:R-:W-:Y:S01]  /*3030*/  @!P1 IADD3 R111, -R111, RZ, RZ ;  /* 0x000000ff6f6f9210 */ /* 0x000fe20007ffe1ff */
[----:B------:R-:W-:Y:S01]  /*3040*/  STL [R1+0x1d74], R20 ;  /* 0x001d741401007387 */ /* 0x000fe20000100800 */
[C---:B------:R-:W-:Y:S01]  /*3050*/  ISETP.GT.U32.AND P1, PT, R0.reuse, R123, PT ;  /* 0x0000007b0000720c */ /* 0x040fe20003f24070 */
[----:B------:R-:W-:Y:S01]  /*3060*/  @!P3 IMAD.MOV R97, RZ, RZ, -R97 ;  /* 0x000000ffff61b224 */ /* 0x000fe200078e0a61 */
[C---:B------:R-:W-:Y:S01]  /*3070*/  ISETP.GT.U32.AND P3, PT, R0.reuse, R121, PT ;  /* 0x000000790000720c */ /* 0x040fe20003f64070 */
[----:B------:R-:W-:Y:S01]  /*3080*/  @!P2 IMAD.MOV R113, RZ, RZ, -R113 ;  /* 0x000000ffff71a224 */ /* 0x000fe200078e0a71 */
[----:B------:R-:W-:Y:S01]  /*3090*/  IABS R129, R20 ;  /* 0x0000001400817213 */ /* 0x000fe20000000000 */
[----:B------:R-:W-:Y:S01]  /*30a0*/  IMAD.MOV R6, RZ, RZ, -R6 ;  /* 0x000000ffff067224 */ /* 0x000fe200078e0a06 */
[----:B------:R-:W-:-:S02]  /*30b0*/  ISETP.GT.U32.AND P2, PT, R0, R125, PT ;  /* 0x0000007d0000720c */ /* 0x000fc40003f44070 */
[----:B------:R-:W-:Y:S01]  /*30c0*/  @!P6 IADD3 R115, R115, -R0, RZ ;  /* 0x800000007373e210 */ /* 0x000fe20007ffe0ff */
[----:B------:R-:W-:Y:S01]  /*30d0*/  IMAD R127, R0, R6, R127 ;  /* 0x00000006007f7224 */ /* 0x000fe200078e027f */
[----:B------:R-:W-:Y:S01]  /*30e0*/  ISETP.GE.AND P6, PT, R34, RZ, PT ;  /* 0x000000ff2200720c */ /* 0x000fe20003fc6270 */
[----:B------:R-:W-:Y:S01]  /*30f0*/  IMAD.HI.U32 R6, R5, R129, RZ ;  /* 0x0000008105067227 */ /* 0x000fe200078e00ff */
[----:B------:R-:W-:Y:S02]  /*3100*/  IADD3 R18, R56, 0x3a, RZ ;  /* 0x0000003a38127810 */ /* 0x000fe40007ffe0ff */
[----:B------:R-:W-:Y:S01]  /*3110*/  @!P5 IADD3 R95, -R95, RZ, RZ ;  /* 0x000000ff5f5fd210 */ /* 0x000fe20007ffe1ff */
[----:B------:R-:W-:Y:S01]  /*3120*/  IMAD.MOV R6, RZ, RZ, -R6 ;  /* 0x000000ffff067224 */ /* 0x000fe200078e0a06 */
[----:B------:R-:W-:Y:S01]  /*3130*/  IABS R131, R18 ;  /* 0x0000001200837213 */ /* 0x000fe20000000000 */
[--C-:B------:R-:W-:Y:S01]  /*3140*/  @!P1 IMAD.IADD R123, R123, 0x1, -R0.reuse ;  /* 0x000000017b7b9824 */ /* 0x100fe200078e0a00 */
[C---:B------:R-:W-:Y:S01]  /*3150*/  ISETP.GT.U32.AND P5, PT, R0.reuse, R117, PT ;  /* 0x000000750000720c */ /* 0x040fe20003fa4070 */
[----:B------:R-:W-:Y:S01]  /*3160*/  IMAD R129, R0, R6, R129 ;  /* 0x0000000600817224 */ /* 0x000fe200078e0281 */
[----:B------:R-:W-:Y:S01]  /*3170*/  @!P3 IADD3 R121, R121, -R0, RZ ;  /* 0x800000007979b210 */ /* 0x000fe20007ffe0ff */
[----:B------:R-:W-:Y:S01]  /*3180*/  @!P2 IMAD.IADD R125, R125, 0x1, -R0 ;  /* 0x000000017d7da824 */ /* 0x000fe200078e0a00 */
[----:B------:R-:W-:Y:S01]  /*3190*/  ISETP.GE.AND P3, PT, R28, RZ, PT ;  /* 0x000000ff1c00720c */ /* 0x000fe20003f66270 */
[----:B------:R-:W-:Y:S01]  /*31a0*/  IMAD.HI.U32 R6, R5, R131, RZ ;  /* 0x0000008305067227 */ /* 0x000fe200078e00ff */
[----:B------:R-:W-:Y:S01]  /*31b0*/  IADD3 R16, R56, 0x3b, RZ ;  /* 0x0000003b38107810 */ /* 0x000fe20007ffe0ff */
[----:B------:R-:W-:Y:S01]  /*31c0*/  STL [R1+0x1d6c], R18 ;  /* 0x001d6c1201007387 */ /* 0x000fe20000100800 */
[----:B------:R-:W-:-:S02]  /*31d0*/  ISETP.GT.U32.AND P2, PT, R0, R123, PT ;  /* 0x0000007b0000720c */ /* 0x000fc40003f44070 */
[----:B------:R-:W-:Y:S01]  /*31e0*/  @!P6 IADD3 R115, -R115, RZ, RZ ;  /* 0x000000ff7373e210 */ /* 0x000fe20007ffe1ff */
[----:B------:R-:W-:Y:S01]  /*31f0*/  STL [R1+0x1d68], R16 ;  /* 0x001d681001007387 */ /* 0x000fe20000100800 */
[----:B------:R-:W-:Y:S01]  /*3200*/  ISETP.GE.AND P0, PT, R40, RZ, PT ;  /* 0x000000ff2800720c */ /* 0x000fe20003f06270 */
[----:B------:R-:W-:Y:S01]  /*3210*/  @!P5 IMAD.IADD R117, R117, 0x1, -R0 ;  /* 0x000000017575d824 */ /* 0x000fe200078e0a00 */
[----:B------:R-:W-:Y:S02]  /*3220*/  ISETP.GT.U32.AND P6, PT, R0, R125, PT ;  /* 0x0000007d0000720c */ /* 0x000fe40003fc4070 */
[----:B------:R-:W-:Y:S02]  /*3230*/  IADD3 R6, -R6, RZ, RZ ;  /* 0x000000ff06067210 */ /* 0x000fe40007ffe1ff */
[----:B------:R-:W-:Y:S02]  /*3240*/  IABS R133, R16 ;  /* 0x0000001000857213 */ /* 0x000fe40000000000 */
[----:B------:R-:W-:Y:S01]  /*3250*/  ISETP.GE.AND P5, PT, R32, RZ, PT ;  /* 0x000000ff2000720c */ /* 0x000fe20003fa6270 */
[----:B------:R-:W-:Y:S01]  /*3260*/  IMAD R131, R0, R6, R131 ;  /* 0x0000000600837224 */ /* 0x000fe200078e0283 */
[----:B------:R-:W-:Y:S01]  /*3270*/  IADD3 R12, R56, 0x3c, RZ ;  /* 0x0000003c380c7810 */ /* 0x000fe20007ffe0ff */
[----:B------:R-:W-:Y:S01]  /*3280*/  IMAD.HI.U32 R6, R5, R133, RZ ;  /* 0x0000008505067227 */ /* 0x000fe200078e00ff */
[----:B------:R-:W-:-:S02]  /*3290*/  @!P3 IADD3 R121, -R121, RZ, RZ ;  /* 0x000000ff7979b210 */ /* 0x000fc40007ffe1ff */
[C---:B------:R-:W-:Y:S01]  /*32a0*/  ISETP.GT.U32.AND P3, PT, R0.reuse, R127, PT ;  /* 0x0000007f0000720c */ /* 0x040fe20003f64070 */
[----:B------:R-:W-:Y:S01]  /*32b0*/  IMAD.MOV R6, RZ, RZ, -R6 ;  /* 0x000000ffff067224 */ /* 0x000fe200078e0a06 */
[----:B------:R-:W-:Y:S01]  /*32c0*/  IABS R135, R12 ;  /* 0x0000000c00877213 */ /* 0x000fe20000000000 */
[--C-:B------:R-:W-:Y:S01]  /*32d0*/  @!P2 IMAD.IADD R123, R123, 0x1, -R0.reuse ;  /* 0x000000017b7ba824 */ /* 0x100fe200078e0a00 */
[C---:B------:R-:W-:Y:S01]  /*32e0*/  ISETP.GT.U32.AND P2, PT, R0.reuse, R129, PT ;  /* 0x000000810000720c */ /* 0x040fe20003f44070 */
[----:B------:R-:W-:Y:S01]  /*32f0*/  @!P0 IMAD.MOV R109, RZ, RZ, -R109 ;  /* 0x000000ffff6d8224 */ /* 0x000fe200078e0a6d */
[C---:B------:R-:W-:Y:S01]  /*3300*/  ISETP.GT.U32.AND P0, PT, R0.reuse, R119, PT ;  /* 0x000000770000720c */ /* 0x040fe20003f04070 */
[----:B------:R-:W-:Y:S01]  /*3310*/  @!P6 IMAD.IADD R125, R125, 0x1, -R0 ;  /* 0x000000017d7de824 */ /* 0x000fe200078e0a00 */
[C---:B------:R-:W-:Y:S01]  /*3320*/  ISETP.GT.U32.AND P6, PT, R0.reuse, R131, PT ;  /* 0x000000830000720c */ /* 0x040fe20003fc4070 */
[----:B------:R-:W-:Y:S01]  /*3330*/  IMAD R133, R0, R6, R133 ;  /* 0x0000000600857224 */ /* 0x000fe200078e0285 */
[----:B------:R-:W-:Y:S01]  /*3340*/  IADD3 R10, R56, 0x3d, RZ ;  /* 0x0000003d380a7810 */ /* 0x000fe20007ffe0ff */
[----:B------:R-:W-:Y:S01]  /*3350*/  IMAD.HI.U32 R6, R5, R135, RZ ;  /* 0x0000008705067227 */ /* 0x000fe200078e00ff */
[----:B------:R-:W-:Y:S01]  /*3360*/  ISETP.GE.AND P1, PT, R26, RZ, PT ;  /* 0x000000ff1a00720c */ /* 0x000fe20003f26270 */
[----:B------:R-:W-:Y:S01]  /*3370*/  STL [R1+0x1d60], R12 ;  /* 0x001d600c01007387 */ /* 0x000fe20000100800 */
[----:B------:R-:W-:Y:S01]  /*3380*/  IABS R137, R10 ;  /* 0x0000000a00897213 */ /* 0x000fe20000000000 */
[----:B------:R-:W-:Y:S01]  /*3390*/  @!P5 IMAD.MOV R117, RZ, RZ, -R117 ;  /* 0x000000ffff75d224 */ /* 0x000fe200078e0a75 */
[----:B------:R-:W-:Y:S01]  /*33a0*/  ISETP.GE.AND P5, PT, R24, RZ, PT ;  /* 0x000000ff1800720c */ /* 0x000fe20003fa6270 */
[----:B------:R-:W-:Y:S01]  /*33b0*/  IMAD.MOV R6, RZ, RZ, -R6 ;  /* 0x000000ffff067224 */ /* 0x000fe200078e0a06 */
[----:B------:R-:W-:Y:S01]  /*33c0*/  @!P3 IADD3 R127, R127, -R0, RZ ;  /* 0x800000007f7fb210 */ /* 0x000fe20007ffe0ff */
[--C-:B------:R-:W-:Y:S01]  /*33d0*/  @!P2 IMAD.IADD R129, R129, 0x1, -R0.reuse ;  /* 0x000000018181a824 */ /* 0x100fe200078e0a00 */
[----:B------:R-:W-:Y:S01]  /*33e0*/  IADD3 R8, R56, 0x3e, RZ ;  /* 0x0000003e38087810 */ /* 0x000fe20007ffe0ff */
[C---:B------:R-:W-:Y:S01]  /*33f0*/  IMAD R135, R0.reuse, R6, R135 ;  /* 0x0000000600877224 */ /* 0x040fe200078e0287 */
[C---:B------:R-:W-:Y:S01]  /*3400*/  ISETP.GT.U32.AND P2, PT, R0.reuse, R127, PT ;  /* 0x0000007f0000720c */ /* 0x040fe20003f44070 */
[----:B------:R-:W-:Y:S01]  /*3410*/  IMAD.HI.U32 R6, R5, R137, RZ ;  /* 0x0000008905067227 */ /* 0x000fe200078e00ff */
[----:B------:R-:W-:Y:S01]  /*3420*/  IABS R139, R8 ;  /* 0x00000008008b7213 */ /* 0x000fe20000000000 */
[----:B------:R-:W-:Y:S01]  /*3430*/  STL [R1+0x1d5c], R10 ;  /* 0x001d5c0a01007387 */ /* 0x000fe20000100800 */
[----:B------:R-:W-:Y:S01]  /*3440*/  ISETP.GT.U32.AND P3, PT, R0, R133, PT ;  /* 0x000000850000720c */ /* 0x000fe20003f64070 */
[--C-:B------:R-:W-:Y:S01]  /*3450*/  @!P0 IMAD.IADD R119, R119, 0x1, -R0.reuse ;  /* 0x0000000177778824 */ /* 0x100fe200078e0a00 */
[----:B------:R-:W-:Y:S01]  /*3460*/  ISETP.GE.AND P0, PT, R30, RZ, PT ;  /* 0x000000ff1e00720c */ /* 0x000fe20003f06270 */
[--C-:B------:R-:W-:Y:S01]  /*3470*/  @!P6 IMAD.IADD R131, R131, 0x1, -R0.reuse ;  /* 0x000000018383e824 */ /* 0x100fe200078e0a00 */
[----:B------:R-:W-:Y:S01]  /*3480*/  IADD3 R6, -R6, RZ, RZ ;  /* 0x000000ff06067210 */ /* 0x000fe20007ffe1ff */
[----:B------:R-:W-:Y:S01]  /*3490*/  IMAD.HI.U32 R5, R5, R139, RZ ;  /* 0x0000008b05057227 */ /* 0x000fe200078e00ff */
[----:B------:R-:W-:Y:S01]  /*34a0*/  @!P1 IADD3 R123, -R123, RZ, RZ ;  /* 0x000000ff7b7b9210 */ /* 0x000fe20007ffe1ff */
[----:B------:R3:W-:Y:S01]  /*34b0*/  STL [R1+0x1d50], R8 ;  /* 0x001d500801007387 */ /* 0x0007e20000100800 */
[C---:B------:R-:W-:Y:S01]  /*34c0*/  ISETP.GT.U32.AND P1, PT, R0.reuse, R129, PT ;  /* 0x000000810000720c */ /* 0x040fe20003f24070 */
[----:B------:R-:W-:Y:S01]  /*34d0*/  @!P5 IMAD.MOV R125, RZ, RZ, -R125 ;  /* 0x000000ffff7dd224 */ /* 0x000fe200078e0a7d */
[C---:B------:R-:W-:Y:S01]  /*34e0*/  ISETP.GT.U32.AND P6, PT, R0.reuse, R131, PT ;  /* 0x000000830000720c */ /* 0x040fe20003fc4070 */
[C---:B------:R-:W-:Y:S01]  /*34f0*/  IMAD R137, R0.reuse, R6, R137 ;  /* 0x0000000600897224 */ /* 0x040fe200078e0289 */
[----:B------:R-:W-:Y:S01]  /*3500*/  ISETP.GT.U32.AND P5, PT, R0, R135, PT ;  /* 0x000000870000720c */ /* 0x000fe20003fa4070 */
[----:B------:R-:W-:Y:S01]  /*3510*/  IMAD.MOV R5, RZ, RZ, -R5 ;  /* 0x000000ffff057224 */ /* 0x000fe200078e0a05 */
[----:B--2---:R-:W-:Y:S01]  /*3520*/  LOP3.LUT R74, R72, 0x7f, RZ, 0xc0, !PT ;  /* 0x0000007f484a7812 */ /* 0x004fe200078ec0ff */
[----:B------:R-:W-:Y:S01]  /*3530*/  @!P2 IMAD.IADD R127, R127, 0x1, -R0 ;  /* 0x000000017f7fa824 */ /* 0x000fe200078e0a00 */
[C---:B------:R-:W-:Y:S01]  /*3540*/  ISETP.GT.U32.AND P2, PT, R0.reuse, R137, PT ;  /* 0x000000890000720c */ /* 0x040fe20003f44070 */
[----:B------:R-:W-:Y:S01]  /*3550*/  IMAD R139, R0, R5, R139 ;  /* 0x00000005008b7224 */ /* 0x000fe200078e028b */
[----:B------:R-:W-:Y:S01]  /*3560*/  @!P3 IADD3 R133, R133, -R0, RZ ;  /* 0x800000008585b210 */ /* 0x000fe20007ffe0ff */
[----:B------:R-:W-:Y:S01]  /*3570*/  IMAD R82, R4, 0x200, R74 ;  /* 0x0000020004527824 */ /* 0x000fe200078e024a */
[----:B------:R-:W-:Y:S01]  /*3580*/  IADD3 R88, R252, -0x4d, RZ ;  /* 0xffffffb3fc587810 */ /* 0x000fe20007ffe0ff */
[----:B------:R-:W-:Y:S01]  /*3590*/  @!P0 IMAD.MOV R119, RZ, RZ, -R119 ;  /* 0x000000ffff778224 */ /* 0x000fe200078e0a77 */
[----:B------:R-:W-:Y:S01]  /*35a0*/  ISETP.GE.AND P0, PT, R22, RZ, PT ;  /* 0x000000ff1600720c */ /* 0x000fe20003f06270 */
[--C-:B------:R-:W-:Y:S01]  /*35b0*/  @!P1 IMAD.IADD R129, R129, 0x1, -R0.reuse ;  /* 0x0000000181819824 */ /* 0x100fe200078e0a00 */
[----:B------:R-:W-:Y:S01]  /*35c0*/  ISETP.GT.U32.AND P3, PT, R0, R133, PT ;  /* 0x000000850000720c */ /* 0x000fe20003f64070 */
[--C-:B------:R-:W-:Y:S01]  /*35d0*/  @!P6 IMAD.IADD R131, R131, 0x1, -R0.reuse ;  /* 0x000000018383e824 */ /* 0x100fe200078e0a00 */
[----:B------:R-:W-:Y:S01]  /*35e0*/  IABS R5, R82 ;  /* 0x0000005200057213 */ /* 0x000fe20000000000 */
[----:B------:R-:W-:Y:S01]  /*35f0*/  STL [R1+0x5e8], R82 ;  /* 0x0005e85201007387 */ /* 0x000fe20000100800 */
[----:B------:R-:W-:Y:S01]  /*3600*/  ISETP.GE.AND P1, PT, R20, RZ, PT ;  /* 0x000000ff1400720c */ /* 0x000fe20003f26270 */
[----:B------:R-:W-:Y:S01]  /*3610*/  @!P2 IMAD.IADD R137, R137, 0x1, -R0 ;  /* 0x000000018989a824 */ /* 0x000fe200078e0a00 */
[----:B------:R-:W-:Y:S01]  /*3620*/  ISETP.GT.U32.AND P6, PT, R0, R139, PT ;  /* 0x0000008b0000720c */ /* 0x000fe20003fc4070 */
[----:B------:R-:W-:Y:S01]  /*3630*/  IMAD.HI.U32 R4, R3, R5, RZ ;  /* 0x0000000503047227 */ /* 0x000fe200078e00ff */
[----:B------:R-:W-:-:S02]  /*3640*/  @!P5 IADD3 R135, R135, -R0, RZ ;  /* 0x800000008787d210 */ /* 0x000fc40007ffe0ff */
[----:B------:R-:W-:Y:S01]  /*3650*/  ISETP.GE.AND P5, PT, R18, RZ, PT ;  /* 0x000000ff1200720c */ /* 0x000fe20003fa6270 */
[----:B------:R-:W-:Y:S01]  /*3660*/  IMAD.MOV R4, RZ, RZ, -R4 ;  /* 0x000000ffff047224 */ /* 0x000fe200078e0a04 */
[C---:B------:R-:W-:Y:S01]  /*3670*/  IADD3 R78, R82.reuse, 0x100, RZ ;  /* 0x00000100524e7810 */ /* 0x040fe20007ffe0ff */
[----:B------:R-:W-:Y:S01]  /*3680*/  @!P0 IMAD.MOV R127, RZ, RZ, -R127 ;  /* 0x000000ffff7f8224 */ /* 0x000fe200078e0a7f */
[----:B------:R-:W-:Y:S01]  /*3690*/  IADD3 R80, R82, 0x80, RZ ;  /* 0x0000008052507810 */ /* 0x000fe20007ffe0ff */
[----:B------:R-:W-:Y:S01]  /*36a0*/  IMAD R5, R2, R4, R5 ;  /* 0x0000000402057224 */ /* 0x000fe200078e0205 */
[----:B------:R-:W-:Y:S01]  /*36b0*/  IADD3 R76, R82, 0x180, RZ ;  /* 0x00000180524c7810 */ /* 0x000fe20007ffe0ff */
[----:B------:R-:W-:Y:S01]  /*36c0*/  @!P1 IMAD.MOV R129, RZ, RZ, -R129 ;  /* 0x000000ffff819224 */ /* 0x000fe200078e0a81 */
[----:B------:R-:W-:Y:S01]  /*36d0*/  IABS R27, R78 ;  /* 0x0000004e001b7213 */ /* 0x000fe20000000000 */
[----:B------:R-:W-:Y:S01]  /*36e0*/  @!P6 IMAD.IADD R139, R139, 0x1, -R0 ;  /* 0x000000018b8be824 */ /* 0x000fe200078e0a00 */
[----:B------:R-:W-:Y:S01]  /*36f0*/  IABS R25, R80 ;  /* 0x0000005000197213 */ /* 0x000fe20000000000 */
[----:B------:R-:W-:Y:S01]  /*3700*/  STL [R1+0x6b0], R80 ;  /* 0x0006b05001007387 */ /* 0x000fe20000100800 */
[----:B------:R-:W-:Y:S01]  /*3710*/  IABS R31, R76 ;  /* 0x0000004c001f7213 */ /* 0x000fe20000000000 */
[C---:B------:R-:W-:Y:S01]  /*3720*/  IMAD.HI.U32 R6, R3.reuse, R27, RZ ;  /* 0x0000001b03067227 */ /* 0x040fe200078e00ff */
[C---:B------:R-:W-:Y:S01]  /*3730*/  ISETP.GT.U32.AND P0, PT, R0.reuse, R135, PT ;  /* 0x000000870000720c */ /* 0x040fe20003f04070 */
[----:B------:R2:W-:Y:S01]  /*3740*/  STL [R1+0x6b4], R78 ;  /* 0x0006b44e01007387 */ /* 0x0005e20000100800 */
[----:B------:R-:W-:Y:S01]  /*3750*/  ISETP.GT.U32.AND P2, PT, R0, R137, PT ;  /* 0x000000890000720c */ /* 0x000fe20003f44070 */
[----:B------:R-:W-:Y:S01]  /*3760*/  IMAD.HI.U32 R4, R3, R25, RZ ;  /* 0x0000001903047227 */ /* 0x000fe200078e00ff */
[----:B------:R-:W-:Y:S01]  /*3770*/  @!P3 IADD3 R133, R133, -R0, RZ ;  /* 0x800000008585b210 */ /* 0x000fe20007ffe0ff */
[----:B------:R4:W-:Y:S01]  /*3780*/  STL [R1+0x6b8], R76 ;  /* 0x0006b84c01007387 */ /* 0x0009e20000100800 */
[----:B------:R-:W-:Y:S01]  /*3790*/  ISETP.GE.AND P3, PT, R16, RZ, PT ;  /* 0x000000ff1000720c */ /* 0x000fe20003f66270 */
[----:B------:R-:W-:Y:S01]  /*37a0*/  IMAD.HI.U32 R3, R3, R31, RZ ;  /* 0x0000001f03037227 */ /* 0x000fe200078e00ff */
[----:B------:R-:W-:-:S02]  /*37b0*/  ISETP.GE.AND P1, PT, R12, RZ, PT ;  /* 0x000000ff0c00720c */ /* 0x000fc40003f26270 */
[----:B------:R-:W-:Y:S01]  /*37c0*/  @!P5 IADD3 R131, -R131, RZ, RZ ;  /* 0x000000ff8383d210 */ /* 0x000fe20007ffe1ff */
[----:B------:R-:W-:Y:S01]  /*37d0*/  IMAD.MOV R3, RZ, RZ, -R3 ;  /* 0x000000ffff037224 */ /* 0x000fe200078e0a03 */
[----:B------:R-:W-:Y:S01]  /*37e0*/  ISETP.GE.AND P5, PT, R10, RZ, PT ;  /* 0x000000ff0a00720c */ /* 0x000fe20003fa6270 */
[--C-:B------:R-:W-:Y:S01]  /*37f0*/  @!P0 IMAD.IADD R135, R135, 0x1, -R0.reuse ;  /* 0x0000000187878824 */ /* 0x100fe200078e0a00 */
[----:B------:R-:W-:Y:S01]  /*3800*/  IADD3 R6, -R6, RZ, RZ ;  /* 0x000000ff06067210 */ /* 0x000fe20007ffe1ff */
[----:B------:R-:W-:Y:S01]  /*3810*/  IMAD R31, R2, R3, R31 ;  /* 0x00000003021f7224 */ /* 0x000fe200078e021f */
[----:B------:R-:W-:Y:S01]  /*3820*/  ISETP.GT.U32.AND P6, PT, R0, R139, PT ;  /* 0x0000008b0000720c */ /* 0x000fe20003fc4070 */
[----:B------:R-:W-:Y:S01]  /*3830*/  @!P2 IMAD.IADD R137, R137, 0x1, -R0 ;  /* 0x000000018989a824 */ /* 0x000fe200078e0a00 */
[C---:B------:R-:W-:Y:S01]  /*3840*/  ISETP.GT.U32.AND P0, PT, R2.reuse, R5, PT ;  /* 0x000000050200720c */ /* 0x040fe20003f04070 */
[----:B------:R-:W-:Y:S01]  /*3850*/  IMAD R27, R2, R6, R27 ;  /* 0x00000006021b7224 */ /* 0x000fe200078e021b */
[----:B------:R-:W-:Y:S01]  /*3860*/  @!P3 IADD3 R133, -R133, RZ, RZ ;  /* 0x000000ff8585b210 */ /* 0x000fe20007ffe1ff */
[----:B------:R-:W-:Y:S01]  /*3870*/  IMAD.MOV R4, RZ, RZ, -R4 ;  /* 0x000000ffff047224 */ /* 0x000fe200078e0a04 */
[----:B------:R-:W-:Y:S01]  /*3880*/  IADD3 R3, R252, -0x5, RZ ;  /* 0xfffffffbfc037810 */ /* 0x000fe20007ffe0ff */
[----:B------:R-:W-:Y:S01]  /*3890*/  @!P1 IMAD.MOV R135, RZ, RZ, -R135 ;  /* 0x000000ffff879224 */ /* 0x000fe200078e0a87 */
[C---:B------:R-:W-:Y:S01]  /*38a0*/  ISETP.GT.U32.AND P3, PT, R2.reuse, R27, PT ;  /* 0x0000001b0200720c */ /* 0x040fe20003f64070 */
[----:B------:R-:W-:Y:S01]  /*38b0*/  @!P5 IMAD.MOV R137, RZ, RZ, -R137 ;  /* 0x000000ffff89d224 */ /* 0x000fe200078e0a89 */
[C---:B------:R-:W-:Y:S01]  /*38c0*/  ISETP.GT.U32.AND P1, PT, R2.reuse, R31, PT ;  /* 0x0000001f0200720c */ /* 0x040fe20003f24070 */
[----:B------:R-:W-:Y:S01]  /*38d0*/  IMAD R25, R2, R4, R25 ;  /* 0x0000000402197224 */ /* 0x000fe200078e0219 */
[----:B------:R-:W-:Y:S01]  /*38e0*/  ISETP.GE.AND P5, PT, R14, RZ, PT ;  /* 0x000000ff0e00720c */ /* 0x000fe20003fa6270 */
[----:B------:R-:W-:Y:S01]  /*38f0*/  IMAD R6, R74, c[0x0][0x18c], RZ ;  /* 0x000063004a067a24 */ /* 0x000fe200078e02ff */
[----:B------:R-:W-:Y:S01]  /*3900*/  @!P6 IADD3 R139, R139, -R0, RZ ;  /* 0x800000008b8be210 */ /* 0x000fe20007ffe0ff */
[----:B------:R-:W-:Y:S01]  /*3910*/  @!P0 IMAD.IADD R5, R5, 0x1, -R2 ;  /* 0x0000000105058824 */ /* 0x000fe200078e0a02 */
[----:B------:R-:W-:-:S02]  /*3920*/  ISETP.GE.AND P6, PT, R8, RZ, PT ;  /* 0x000000ff0800720c */ /* 0x000fc40003fc6270 */
[C---:B------:R-:W-:Y:S02]  /*3930*/  ISETP.GT.U32.AND P2, PT, R2.reuse, R25, PT ;  /* 0x000000190200720c */ /* 0x040fe40003f44070 */
[----:B------:R-:W-:Y:S02]  /*3940*/  LOP3.LUT R0, RZ, c[0x0][0x17c], RZ, 0x33, !PT ;  /* 0x00005f00ff007a12 */ /* 0x000fe400078e33ff */
[----:B------:R-:W-:Y:S01]  /*3950*/  @!P3 IADD3 R27, R27, -R2, RZ ;  /* 0x800000021b1bb210 */ /* 0x000fe20007ffe0ff */
[----:B------:R-:W-:Y:S01]  /*3960*/  @!P1 IMAD.IADD R31, R31, 0x1, -R2 ;  /* 0x000000011f1f9824 */ /* 0x000fe200078e0a02 */
[C---:B------:R-:W-:Y:S01]  /*3970*/  ISETP.GT.U32.AND P3, PT, R2.reuse, R5, PT ;  /* 0x000000050200720c */ /* 0x040fe20003f64070 */
[----:B------:R-:W-:Y:S01]  /*3980*/  @!P5 IMAD.MOV R57, RZ, RZ, -R57 ;  /* 0x000000ffff39d224 */ /* 0x000fe200078e0a39 */
[----:B------:R-:W-:Y:S02]  /*3990*/  ISETP.GT.U32.AND P5, PT, R2, R27, PT ;  /* 0x0000001b0200720c */ /* 0x000fe40003fa4070 */
[----:B------:R-:W-:-:S02]  /*39a0*/  ISETP.GE.U32.AND P0, PT, R3, 0x7fffff7c, PT ;  /* 0x7fffff7c0300780c */ /* 0x000fc40003f06070 */
[----:B------:R-:W-:Y:S01]  /*39b0*/  @!P6 IADD3 R139, -R139, RZ, RZ ;  /* 0x000000ff8b8be210 */ /* 0x000fe20007ffe1ff */
[--C-:B------:R-:W-:Y:S01]  /*39c0*/  @!P2 IMAD.IADD R25, R25, 0x1, -R2.reuse ;  /* 0x000000011919a824 */ /* 0x100fe200078e0a02 */
[C---:B------:R-:W-:Y:S02]  /*39d0*/  ISETP.GT.U32.AND P6, PT, R2.reuse, R31, PT ;  /* 0x0000001f0200720c */ /* 0x040fe40003fc4070 */
[----:B------:R-:W-:Y:S02]  /*39e0*/  ISETP.NE.AND P2, PT, RZ, c[0x0][0x17c], PT ;  /* 0x00005f00ff007a0c */ /* 0x000fe40003f45270 */
[----:B------:R-:W-:Y:S01]  /*39f0*/  ISETP.GT.U32.AND P1, PT, R2, R25, PT ;  /* 0x000000190200720c */ /* 0x000fe20003f24070 */
[--C-:B------:R-:W-:Y:S01]  /*3a00*/  @!P3 IMAD.IADD R5, R5, 0x1, -R2.reuse ;  /* 0x000000010505b824 */ /* 0x100fe200078e0a02 */
[C---:B-1----:R-:W-:Y:S02]  /*3a10*/  SEL R30, R0.reuse, R9, !P2 ;  /* 0x00000009001e7207 */ /* 0x042fe40005000000 */
[C---:B------:R-:W-:Y:S01]  /*3a20*/  SEL R32, R0.reuse, R13, !P2 ;  /* 0x0000000d00207207 */ /* 0x040fe20005000000 */
[----:B------:R-:W-:Y:S01]  /*3a30*/  IMAD.MOV.U32 R3, RZ, RZ, R5 ;  /* 0x000000ffff037224 */ /* 0x000fe200078e0005 */
[----:B------:R-:W-:Y:S01]  /*3a40*/  SEL R34, R0, R15, !P2 ;  /* 0x0000000f00227207 */ /* 0x000fe20005000000 */
[----:B------:R-:W-:Y:S01]  /*3a50*/  IMAD R30, R30, c[0x0][0x190], RZ ;  /* 0x000064001e1e7a24 */ /* 0x000fe200078e02ff */
[C---:B------:R-:W-:Y:S01]  /*3a60*/  SEL R36, R0.reuse, R21, !P2 ;  /* 0x0000001500247207 */ /* 0x040fe20005000000 */
[--C-:B------:R-:W-:Y:S01]  /*3a70*/  @!P6 IMAD.IADD R31, R31, 0x1, -R2.reuse ;  /* 0x000000011f1fe824 */ /* 0x100fe200078e0a02 */
[----:B------:R-:W-:Y:S01]  /*3a80*/  SEL R54, R0, R63, !P2 ;  /* 0x0000003f00367207 */ /* 0x000fe20005000000 */
[----:B------:R-:W-:Y:S01]  /*3a90*/  IMAD R32, R32, c[0x0][0x190], RZ ;  /* 0x0000640020207a24 */ /* 0x000fe200078e02ff */
[C---:B------:R-:W-:Y:S01]  /*3aa0*/  SEL R58, R0.reuse, R69, !P2 ;  /* 0x00000045003a7207 */ /* 0x040fe20005000000 */
[----:B------:R-:W-:Y:S01]  /*3ab0*/  @!P1 IMAD.IADD R25, R25, 0x1, -R2 ;  /* 0x0000000119199824 */ /* 0x000fe200078e0a02 */
[----:B------:R-:W-:Y:S01]  /*3ac0*/  SEL R60, R0, R65, !P2 ;  /* 0x00000041003c7207 */ /* 0x000fe20005000000 */
[----:B------:R-:W-:Y:S01]  /*3ad0*/  IMAD R34, R34, c[0x0][0x190], RZ ;  /* 0x0000640022227a24 */ /* 0x000fe200078e02ff */
[----:B------:R-:W-:Y:S01]  /*3ae0*/  @!P5 IADD3 R27, R27, -R2, RZ ;  /* 0x800000021b1bd210 */ /* 0x000fe20007ffe0ff */
[----:B------:R-:W-:Y:S01]  /*3af0*/  IMAD R36, R36, c[0x0][0x190], RZ ;  /* 0x0000640024247a24 */ /* 0x000fe200078e02ff */
[----:B------:R-:W-:Y:S01]  /*3b00*/  SEL R7, R0, R7, !P2 ;  /* 0x0000000700077207 */ /* 0x000fe20005000000 */
[----:B------:R-:W-:Y:S01]  /*3b10*/  IMAD R54, R54, c[0x0][0x190], RZ ;  /* 0x0000640036367a24 */ /* 0x000fe200078e02ff */
[----:B------:R-:W-:Y:S01]  /*3b20*/  SEL R11, R0, R11, !P2 ;  /* 0x0000000b000b7207 */ /* 0x000fe20005000000 */
[----:B------:R-:W-:Y:S01]  /*3b30*/  IMAD R58, R58, c[0x0][0x190], RZ ;  /* 0x000064003a3a7a24 */ /* 0x000fe200078e02ff */
[----:B------:R-:W-:Y:S01]  /*3b40*/  SEL R19, R0, R19, !P2 ;  /* 0x0000001300137207 */ /* 0x000fe20005000000 */
[----:B------:R-:W-:Y:S01]  /*3b50*/  IMAD R60, R60, c[0x0][0x190], RZ ;  /* 0x000064003c3c7a24 */ /* 0x000fe200078e02ff */
[----:B------:R-:W-:-:S02]  /*3b60*/  SEL R17, R0, R17, !P2 ;  /* 0x0000001100117207 */ /* 0x000fc40005000000 */
[C---:B------:R-:W-:Y:S02]  /*3b70*/  SEL R23, R0.reuse, R23, !P2 ;  /* 0x0000001700177207 */ /* 0x040fe40005000000 */
[C---:B------:R-:W-:Y:S01]  /*3b80*/  SEL R38, R0.reuse, R29, !P2 ;  /* 0x0000001d00267207 */ /* 0x040fe20005000000 */
[----:B------:R-:W-:Y:S01]  /*3b90*/  IMAD R29, R7, c[0x0][0x190], RZ ;  /* 0x00006400071d7a24 */ /* 0x000fe200078e02ff */
[C---:B------:R-:W-:Y:S02]  /*3ba0*/  SEL R99, R0.reuse, R99, !P2 ;  /* 0x0000006300637207 */ /* 0x040fe40005000000 */
[----:B------:R-:W-:Y:S01]  /*3bb0*/  SEL R40, R0, R101, !P2 ;  /* 0x0000006500287207 */ /* 0x000fe20005000000 */
[----:B------:R-:W-:Y:S01]  /*3bc0*/  IMAD R38, R38, c[0x0][0x190], RZ ;  /* 0x0000640026267a24 */ /* 0x000fe200078e02ff */
[C---:B------:R-:W-:Y:S02]  /*3bd0*/  SEL R103, R0.reuse, R103, !P2 ;  /* 0x0000006700677207 */ /* 0x040fe40005000000 */
[C---:B------:R-:W-:Y:S01]  /*3be0*/  SEL R42, R0.reuse, R35, !P2 ;  /* 0x00000023002a7207 */ /* 0x040fe20005000000 */
[----:B------:R-:W-:Y:S01]  /*3bf0*/  IMAD R35, R17, c[0x0][0x190], RZ ;  /* 0x0000640011237a24 */ /* 0x000fe200078e02ff */
[C---:B---3--:R-:W-:Y:S01]  /*3c00*/  SEL R8, R0.reuse, R39, !P2 ;  /* 0x0000002700087207 */ /* 0x048fe20005000000 */
[----:B------:R-:W-:Y:S01]  /*3c10*/  IMAD R39, R99, c[0x0][0x190], RZ ;  /* 0x0000640063277a24 */ /* 0x000fe200078e02ff */
[C---:B------:R-:W-:Y:S01]  /*3c20*/  SEL R44, R0.reuse, R33, !P2 ;  /* 0x00000021002c7207 */ /* 0x040fe20005000000 */
[----:B------:R-:W-:Y:S01]  /*3c30*/  IMAD R33, R19, c[0x0][0x190], RZ ;  /* 0x0000640013217a24 */ /* 0x000fe200078e02ff */
[C---:B------:R-:W-:Y:S01]  /*3c40*/  SEL R10, R0.reuse, R37, !P2 ;  /* 0x00000025000a7207 */ /* 0x040fe20005000000 */
[----:B------:R-:W-:Y:S01]  /*3c50*/  IMAD R37, R23, c[0x0][0x190], RZ ;  /* 0x0000640017257a24 */ /* 0x000fe200078e02ff */
[----:B------:R-:W-:Y:S01]  /*3c60*/  SEL R46, R0, R41, !P2 ;  /* 0x00000029002e7207 */ /* 0x000fe20005000000 */
[----:B------:R-:W-:Y:S01]  /*3c70*/  IMAD R40, R40, c[0x0][0x190], RZ ;  /* 0x0000640028287a24 */ /* 0x000fe200078e02ff */
[C---:B------:R-:W-:Y:S01]  /*3c80*/  SEL R12, R0.reuse, R43, !P2 ;  /* 0x0000002b000c7207 */ /* 0x040fe20005000000 */
[----:B------:R-:W-:Y:S01]  /*3c90*/  IMAD R41, R103, c[0x0][0x190], RZ ;  /* 0x0000640067297a24 */ /* 0x000fe200078e02ff */
[----:B------:R-:W-:Y:S01]  /*3ca0*/  SEL R48, R0, R47, !P2 ;  /* 0x0000002f00307207 */ /* 0x000fe20005000000 */
        /* <DEDUP_REMOVED lines=49> */
[----:B------:R-:W-:-:S02]  /*3fc0*/  SEL R109, R0, R109, !P2 ;  /* 0x0000006d006d7207 */ /* 0x000fc40005000000 */
        /* <DEDUP_REMOVED lines=20> */
[C---:B------:R-:W-:Y:S01]  /*4110*/  SEL R131, R0.reuse, R131, !P2 ;  /* 0x0000008300837207 */ /* 0x040fe20005000000 */
[----:B------:R-:W-:Y:S01]  /*4120*/  IMAD R14, R127, c[0x0][0x190], RZ ;  /* 0x000064007f0e7a24 */ /* 0x000fe200078e02ff */
[C---:B------:R-:W-:Y:S01]  /*4130*/  SEL R133, R0.reuse, R133, !P2 ;  /* 0x0000008500857207 */ /* 0x040fe20005000000 */
[----:B------:R-:W-:Y:S01]  /*4140*/  IMAD R13, R129, c[0x0][0x190], RZ ;  /* 0x00006400810d7a24 */ /* 0x000fe200078e02ff */
[C---:B------:R-:W-:Y:S01]  /*4150*/  SEL R135, R0.reuse, R135, !P2 ;  /* 0x0000008700877207 */ /* 0x040fe20005000000 */
[----:B------:R-:W-:Y:S01]  /*4160*/  IMAD R12, R131, c[0x0][0x190], RZ ;  /* 0x00006400830c7a24 */ /* 0x000fe200078e02ff */
[----:B------:R-:W-:-:S02]  /*4170*/  SEL R137, R0, R137, !P2 ;  /* 0x0000008900897207 */ /* 0x000fc40005000000 */
[C---:B------:R-:W-:Y:S01]  /*4180*/  SEL R139, R0.reuse, R139, !P2 ;  /* 0x0000008b008b7207 */ /* 0x040fe20005000000 */
[----:B------:R-:W-:Y:S01]  /*4190*/  IMAD R10, R135, c[0x0][0x190], RZ ;  /* 0x00006400870a7a24 */ /* 0x000fe200078e02ff */
[----:B------:R-:W-:Y:S01]  /*41a0*/  SEL R9, R0, R57, !P2 ;  /* 0x0000003900097207 */ /* 0x000fe20005000000 */
[----:B------:R-:W-:Y:S01]  /*41b0*/  IMAD R57, R61, c[0x0][0x190], RZ ;  /* 0x000064003d397a24 */ /* 0x000fe200078e02ff */
[----:B------:R-:W-:Y:S01]  /*41c0*/  ISETP.GE.AND P3, PT, R80, RZ, PT ;  /* 0x000000ff5000720c */ /* 0x000fe20003f66270 */
[----:B------:R-:W-:Y:S01]  /*41d0*/  IMAD R61, R67, c[0x0][0x190], RZ ;  /* 0x00006400433d7a24 */ /* 0x000fe200078e02ff */
[----:B------:R-:W-:Y:S01]  /*41e0*/  ISETP.GE.AND P5, PT, R78, RZ, PT ;  /* 0x000000ff4e00720c */ /* 0x000fe20003fa6270 */
[----:B------:R-:W-:Y:S01]  /*41f0*/  IMAD R67, R83, c[0x0][0x190], RZ ;  /* 0x0000640053437a24 */ /* 0x000fe200078e02ff */
[----:B------:R-:W-:Y:S01]  /*4200*/  ISETP.GE.AND P2, PT, R82, RZ, PT ;  /* 0x000000ff5200720c */ /* 0x000fe20003f46270 */
[----:B------:R-:W-:Y:S01]  /*4210*/  IMAD R8, R137, c[0x0][0x190], RZ ;  /* 0x0000640089087a24 */ /* 0x000fe200078e02ff */
[----:B------:R-:W-:Y:S01]  /*4220*/  ISETP.GE.AND P6, PT, R76, RZ, PT ;  /* 0x000000ff4c00720c */ /* 0x000fe20003fc6270 */
[----:B------:R-:W-:Y:S01]  /*4230*/  IMAD R7, R139, c[0x0][0x190], RZ ;  /* 0x000064008b077a24 */ /* 0x000fe200078e02ff */
[C---:B------:R-:W-:Y:S01]  /*4240*/  IADD3 R0, R252.reuse, -0x9, RZ ;  /* 0xfffffff7fc007810 */ /* 0x040fe20007ffe0ff */
[----:B------:R-:W-:Y:S01]  /*4250*/  IMAD R9, R9, c[0x0][0x190], RZ ;  /* 0x0000640009097a24 */ /* 0x000fe200078e02ff */
[----:B------:R-:W-:-:S02]  /*4260*/  IADD3 R2, R252, -0xd, RZ ;  /* 0xfffffff3fc027810 */ /* 0x000fc40007ffe0ff */
[----:B------:R-:W-:Y:S01]  /*4270*/  ISETP.GE.U32.AND P1, PT, R0, 0x7fffff78, PT ;  /* 0x7fffff780000780c */ /* 0x000fe20003f26070 */
[----:B------:R-:W-:Y:S01]  /*4280*/  @!P3 IMAD.MOV R25, RZ, RZ, -R25 ;  /* 0x000000ffff19b224 */ /* 0x000fe200078e0a19 */
[----:B------:R-:W-:Y:S01]  /*4290*/  ISETP.NE.AND P3, PT, RZ, c[0x0][0x178], PT ;  /* 0x00005e00ff007a0c */ /* 0x000fe20003f65270 */
[----:B------:R-:W-:Y:S01]  /*42a0*/  @!P5 IMAD.MOV R27, RZ, RZ, -R27 ;  /* 0x000000ffff1bd224 */ /* 0x000fe200078e0a1b */
[----:B------:R-:W-:Y:S02]  /*42b0*/  LOP3.LUT R0, RZ, c[0x0][0x178], RZ, 0x33, !PT ;  /* 0x00005e00ff007a12 */ /* 0x000fe400078e33ff */
[----:B------:R-:W-:Y:S02]  /*42c0*/  @!P2 IADD3 R3, -R3, RZ, RZ ;  /* 0x000000ff0303a210 */ /* 0x000fe40007ffe1ff */
[----:B------:R-:W-:Y:S02]  /*42d0*/  @!P6 IADD3 R31, -R31, RZ, RZ ;  /* 0x000000ff1f1fe210 */ /* 0x000fe40007ffe1ff */
[----:B------:R-:W-:-:S02]  /*42e0*/  LEA R5, P5, R6, c[0x0][0x168], 0x2 ;  /* 0x00005a0006057a11 */ /* 0x000fc400078a10ff */
[----:B------:R-:W-:Y:S02]  /*42f0*/  ISETP.GE.U32.AND P2, PT, R2, 0x7fffff74, PT ;  /* 0x7fffff740200780c */ /* 0x000fe40003f46070 */
[C---:B------:R-:W-:Y:S02]  /*4300*/  SEL R3, R0.reuse, R3, !P3 ;  /* 0x0000000300037207 */ /* 0x040fe40005800000 */
[C---:B------:R-:W-:Y:S01]  /*4310*/  SEL R4, R0.reuse, R25, !P3 ;  /* 0x0000001900047207 */ /* 0x040fe20005800000 */
[----:B------:R-:W-:Y:S01]  /*4320*/  IMAD R25, R95, c[0x0][0x190], RZ ;  /* 0x000064005f197a24 */ /* 0x000fe200078e02ff */
[C---:B------:R-:W-:Y:S01]  /*4330*/  SEL R2, R0.reuse, R27, !P3 ;  /* 0x0000001b00027207 */ /* 0x040fe20005800000 */
[----:B------:R-:W-:Y:S01]  /*4340*/  IMAD R27, R105, c[0x0][0x190], RZ ;  /* 0x00006400691b7a24 */ /* 0x000fe200078e02ff */
[----:B------:R-:W-:Y:S01]  /*4350*/  SEL R0, R0, R31, !P3 ;  /* 0x0000001f00007207 */ /* 0x000fe20005800000 */
[----:B------:R-:W-:Y:S01]  /*4360*/  IMAD R31, R11, c[0x0][0x190], RZ ;  /* 0x000064000b1f7a24 */ /* 0x000fe200078e02ff */
[----:B------:R-:W-:Y:S01]  /*4370*/  LEA.HI.X.SX32 R6, R6, c[0x0][0x16c], 0x2, P5 ;  /* 0x00005b0006067a11 */ /* 0x000fe200028f16ff */
[----:B------:R-:W-:Y:S01]  /*4380*/  IMAD R11, R133, c[0x0][0x190], RZ ;  /* 0x00006400850b7a24 */ /* 0x000fe200078e02ff */
[-C--:B--2---:R-:W-:Y:S01]  /*4390*/  LEA R78, P3, R29, R5.reuse, 0x2 ;  /* 0x000000051d4e7211 */ /* 0x084fe200078610ff */
[----:B------:R-:W-:Y:S01]  /*43a0*/  IMAD R3, R3, c[0x0][0x184], RZ ;  /* 0x0000610003037a24 */ /* 0x000fe200078e02ff */
[----:B----4-:R-:W-:-:S02]  /*43b0*/  LEA R76, P6, R30, R5, 0x2 ;  /* 0x000000051e4c7211 */ /* 0x010fc400078c10ff */
[-C--:B------:R-:W-:Y:S02]  /*43c0*/  LEA.HI.X.SX32 R79, R29, R6.reuse, 0x2, P3 ;  /* 0x000000061d4f7211 */ /* 0x080fe400018f16ff */
[-C--:B------:R-:W-:Y:S02]  /*43d0*/  LEA.HI.X.SX32 R77, R30, R6.reuse, 0x2, P6 ;  /* 0x000000061e4d7211 */ /* 0x080fe400030f16ff */
[-C--:B------:R-:W-:Y:S01]  /*43e0*/  LEA R80, P5, R32, R5.reuse, 0x2 ;  /* 0x0000000520507211 */ /* 0x080fe200078a10ff */
[----:B------:R1:W-:Y:S01]  /*43f0*/  STL.64 [R1+0x420], R78 ;  /* 0x0004204e01007387 */ /* 0x0003e20000100a00 */
[----:B------:R-:W-:Y:S02]  /*4400*/  IADD3 R51, R252, -0x11, RZ ;  /* 0xffffffeffc337810 */ /* 0x000fe40007ffe0ff */
[----:B------:R-:W-:Y:S01]  /*4410*/  LEA.HI.X.SX32 R81, R32, R6, 0x2, P5 ;  /* 0x0000000620517211 */ /* 0x000fe200028f16ff */
[----:B------:R2:W-:Y:S01]  /*4420*/  STL.64 [R1+0x418], R76 ;  /* 0x0004184c01007387 */ /* 0x0005e20000100a00 */
[----:B------:R-:W-:-:S02]  /*4430*/  LEA R30, P5, R35, R5, 0x2 ;  /* 0x00000005231e7211 */ /* 0x000fc400078a10ff */
[C---:B------:R-:W-:Y:S02]  /*4440*/  IADD3 R96, R252.reuse, -0x51, RZ ;  /* 0xffffffaffc607810 */ /* 0x040fe40007ffe0ff */
[C---:B------:R-:W-:Y:S02]  /*4450*/  IADD3 R104, R252.reuse, -0x55, RZ ;  /* 0xffffffabfc687810 */ /* 0x040fe40007ffe0ff */
[----:B------:R-:W-:Y:S02]  /*4460*/  IADD3 R112, R252, -0x59, RZ ;  /* 0xffffffa7fc707810 */ /* 0x000fe40007ffe0ff */
[-C--:B-1----:R-:W-:Y:S02]  /*4470*/  LEA R78, P3, R31, R5.reuse, 0x2 ;  /* 0x000000051f4e7211 */ /* 0x082fe400078610ff */
[----:B--2---:R-:W-:Y:S02]  /*4480*/  LEA R76, P6, R33, R5, 0x2 ;  /* 0x00000005214c7211 */ /* 0x004fe400078c10ff */
[----:B------:R-:W-:-:S02]  /*4490*/  LEA.HI.X.SX32 R79, R31, R6, 0x2, P3 ;  /* 0x000000061f4f7211 */ /* 0x000fc400018f16ff */
[-C--:B------:R-:W-:Y:S02]  /*44a0*/  LEA.HI.X.SX32 R77, R33, R6.reuse, 0x2, P6 ;  /* 0x00000006214d7211 */ /* 0x080fe400030f16ff */
[----:B------:R-:W-:Y:S01]  /*44b0*/  LEA.HI.X.SX32 R31, R35, R6, 0x2, P5 ;  /* 0x00000006231f7211 */ /* 0x000fe200028f16ff */
[----:B------:R1:W-:Y:S04]  /*44c0*/  STL.64 [R1+0x410], R78 ;  /* 0x0004104e01007387 */ /* 0x0003e80000100a00 */
[----:B------:R2:W-:Y:S04]  /*44d0*/  STL.64 [R1+0x400], R76 ;  /* 0x0004004c01007387 */ /* 0x0005e80000100a00 */
[----:B------:R-:W-:Y:S01]  /*44e0*/  STL.64 [R1+0x408], R80 ;  /* 0x0004085001007387 */ /* 0x000fe20000100a00 */
[----:B-1----:R-:W-:-:S03]  /*44f0*/  LEA R78, P3, R34, R5, 0x2 ;  /* 0x00000005224e7211 */ /* 0x002fc600078610ff */
[----:B------:R1:W-:Y:S01]  /*4500*/  STL.64 [R1+0x3f0], R30 ;  /* 0x0003f01e01007387 */ /* 0x0003e20000100a00 */
[-C--:B------:R-:W-:Y:S02]  /*4510*/  LEA.HI.X.SX32 R79, R34, R6.reuse, 0x2, P3 ;  /* 0x00000006224f7211 */ /* 0x080fe400018f16ff */
[CC--:B------:R-:W-:Y:S02]  /*4520*/  LEA R32, P3, R37.reuse, R5.reuse, 0x2 ;  /* 0x0000000525207211 */ /* 0x0c0fe400078610ff */
[CC--:B--2---:R-:W-:Y:S01]  /*4530*/  LEA R76, P6, R36.reuse, R5.reuse, 0x2 ;  /* 0x00000005244c7211 */ /* 0x0c4fe200078c10ff */
[----:B------:R-:W-:Y:S01]  /*4540*/  STL.64 [R1+0x3f8], R78 ;  /* 0x0003f84e01007387 */ /* 0x000fe20000100a00 */
[-C--:B------:R-:W-:Y:S02]  /*4550*/  LEA.HI.X.SX32 R33, R37, R6.reuse, 0x2, P3 ;  /* 0x0000000625217211 */ /* 0x080fe400018f16ff */
[----:B------:R-:W-:Y:S02]  /*4560*/  LEA.HI.X.SX32 R77, R36, R6, 0x2, P6 ;  /* 0x00000006244d7211 */ /* 0x000fe400030f16ff */
[-C--:B-1----:R-:W-:Y:S01]  /*4570*/  LEA R30, P5, R38, R5.reuse, 0x2 ;  /* 0x00000005261e7211 */ /* 0x082fe200078a10ff */
[----:B------:R1:W-:Y:S01]  /*4580*/  STL.64 [R1+0x3e0], R32 ;  /* 0x0003e02001007387 */ /* 0x0003e20000100a00 */
[----:B------:R-:W-:-:S02]  /*4590*/  LEA R34, P6, R39, R5, 0x2 ;  /* 0x0000000527227211 */ /* 0x000fc400078c10ff */
[-C--:B------:R-:W-:Y:S01]  /*45a0*/  LEA.HI.X.SX32 R31, R38, R6.reuse, 0x2, P5 ;  /* 0x00000006261f7211 */ /* 0x080fe200028f16ff */
[----:B------:R-:W-:Y:S01]  /*45b0*/  STL.64 [R1+0x3e8], R76 ;  /* 0x0003e84c01007387 */ /* 0x000fe20000100a00 */
[----:B------:R-:W-:Y:S02]  /*45c0*/  LEA.HI.X.SX32 R35, R39, R6, 0x2, P6 ;  /* 0x0000000627237211 */ /* 0x000fe400030f16ff */
[----:B------:R-:W-:Y:S01]  /*45d0*/  IADD3 R80, R252, -0x49, RZ ;  /* 0xffffffb7fc507810 */ /* 0x000fe20007ffe0ff */
[----:B------:R2:W-:Y:S01]  /*45e0*/  STL.64 [R1+0x3d8], R30 ;  /* 0x0003d81e01007387 */ /* 0x0005e20000100a00 */
[----:B-1----:R-:W-:-:S03]  /*45f0*/  LEA R32, P3, R40, R5, 0x2 ;  /* 0x0000000528207211 */ /* 0x002fc600078610ff */
[----:B------:R1:W-:Y:S01]  /*4600*/  STL.64 [R1+0x3d0], R34 ;  /* 0x0003d02201007387 */ /* 0x0003e20000100a00 */
[-C--:B------:R-:W-:Y:S02]  /*4610*/  LEA.HI.X.SX32 R33, R40, R6.reuse, 0x2, P3 ;  /* 0x0000000628217211 */ /* 0x080fe400018f16ff */
[----:B------:R-:W-:Y:S02]  /*4620*/  IADD3 R40, R252, -0x35, RZ ;  /* 0xffffffcbfc287810 */ /* 0x000fe40007ffe0ff */
[CC--:B--2---:R-:W-:Y:S01]  /*4630*/  LEA R30, P5, R41.reuse, R5.reuse, 0x2 ;  /* 0x00000005291e7211 */ /* 0x0c4fe200078a10ff */
[----:B------:R2:W-:Y:S03]  /*4640*/  STL.64 [R1+0x3c8], R32 ;  /* 0x0003c82001007387 */ /* 0x0005e60000100a00 */
[----:B------:R-:W-:Y:S02]  /*4650*/  LEA.HI.X.SX32 R31, R41, R6, 0x2, P5 ;  /* 0x00000006291f7211 */ /* 0x000fe400028f16ff */
[----:B-1----:R-:W-:-:S03]  /*4660*/  LEA R34, P6, R42, R5, 0x2 ;  /* 0x000000052a227211 */ /* 0x002fc600078c10ff */
[----:B------:R1:W-:Y:S01]  /*4670*/  STL.64 [R1+0x3c0], R30 ;  /* 0x0003c01e01007387 */ /* 0x0003e20000100a00 */
[----:B------:R-:W-:Y:S02]  /*4680*/  LEA.HI.X.SX32 R35, R42, R6, 0x2, P6 ;  /* 0x000000062a237211 */ /* 0x000fe400030f16ff */
[----:B--2---:R-:W-:-:S03]  /*4690*/  LEA R32, P3, R43, R5, 0x2 ;  /* 0x000000052b207211 */ /* 0x004fc600078610ff */
[----:B------:R2:W-:Y:S01]  /*46a0*/  STL.64 [R1+0x3b8], R34 ;  /* 0x0003b82201007387 */ /* 0x0005e20000100a00 */
        /* <DEDUP_REMOVED lines=37> */
[-C--:B------:R-:W-:Y:S02]  /*4900*/  LEA.HI.X.SX32 R33, R56, R6.reuse, 0x2, P3 ;  /* 0x0000000638217211 */ /* 0x080fe400018f16ff */
[----:B------:R-:W-:Y:S02]  /*4910*/  IADD3 R56, R252, -0x3d, RZ ;  /* 0xffffffc3fc387810 */ /* 0x000fe40007ffe0ff */
[CC--:B-1----:R-:W-:Y:S01]  /*4920*/  LEA R30, P5, R57.reuse, R5.reuse, 0x2 ;  /* 0x00000005391e7211 */ /* 0x0c2fe200078a10ff */
[----:B------:R1:W-:Y:S03]  /*4930*/  STL.64 [R1+0x348], R32 ;  /* 0x0003482001007387 */ /* 0x0003e60000100a00 */
        /* <DEDUP_REMOVED lines=50> */
[-C--:B------:R-:W-:Y:S02]  /*4c60*/  LEA R28, P6, R24, R5.reuse, 0x2 ;  /* 0x00000005181c7211 */ /* 0x080fe400078c10ff */
[-C--:B--2---:R-:W-:Y:S02]  /*4c70*/  LEA R32, P3, R26, R5.reuse, 0x2 ;  /* 0x000000051a207211 */ /* 0x084fe400078610ff */
[-C--:B------:R-:W-:Y:S02]  /*4c80*/  LEA.HI.X.SX32 R29, R24, R6.reuse, 0x2, P6 ;  /* 0x00000006181d7211 */ /* 0x080fe400030f16ff */
[----:B------:R-:W-:Y:S02]  /*4c90*/  LEA.HI.X.SX32 R33, R26, R6, 0x2, P3 ;  /* 0x000000061a217211 */ /* 0x000fe400018f16ff */
[----:B-1----:R-:W-:-:S03]  /*4ca0*/  LEA R30, P5, R25, R5, 0x2 ;  /* 0x00000005191e7211 */ /* 0x002fc600078a10ff */
[----:B------:R1:W-:Y:S01]  /*4cb0*/  STL.64 [R1+0x1e0], R32 ;  /* 0x0001e02001007387 */ /* 0x0003e20000100a00 */
[----:B------:R-:W-:-:S03]  /*4cc0*/  LEA.HI.X.SX32 R31, R25, R6, 0x2, P5 ;  /* 0x00000006191f7211 */ /* 0x000fc600028f16ff */
[----:B------:R-:W-:Y:S04]  /*4cd0*/  STL.64 [R1+0x1e8], R34 ;  /* 0x0001e82201007387 */ /* 0x000fe80000100a00 */
[----:B------:R2:W-:Y:S01]  /*4ce0*/  STL.64 [R1+0x1d8], R30 ;  /* 0x0001d81e01007387 */ /* 0x0005e20000100a00 */
[----:B-1----:R-:W-:-:S03]  /*4cf0*/  LEA R32, P3, R23, R5, 0x2 ;  /* 0x0000000517207211 */ /* 0x002fc600078610ff */
[----:B------:R1:W-:Y:S01]  /*4d00*/  STL.64 [R1+0x1d0], R28 ;  /* 0x0001d01c01007387 */ /* 0x0003e20000100a00 */
[-C--:B------:R-:W-:Y:S02]  /*4d10*/  LEA.HI.X.SX32 R33, R23, R6.reuse, 0x2, P3 ;  /* 0x0000000617217211 */ /* 0x080fe400018f16ff */
[-C--:B------:R-:W-:Y:S02]  /*4d20*/  LEA R26, P3, R20, R5.reuse, 0x2 ;  /* 0x00000005141a7211 */ /* 0x080fe400078610ff */
[-C--:B--2---:R-:W-:Y:S01]  /*4d30*/  LEA R30, P5, R22, R5.reuse, 0x2 ;  /* 0x00000005161e7211 */ /* 0x084fe200078a10ff */
[----:B------:R2:W-:Y:S01]  /*4d40*/  STL.64 [R1+0x128], R32 ;  /* 0x0001282001007387 */ /* 0x0005e20000100a00 */
[-C--:B------:R-:W-:Y:S02]  /*4d50*/  LEA.HI.X.SX32 R27, R20, R6.reuse, 0x2, P3 ;  /* 0x00000006141b7211 */ /* 0x080fe400018f16ff */
[----:B------:R-:W-:Y:S02]  /*4d60*/  LEA.HI.X.SX32 R31, R22, R6, 0x2, P5 ;  /* 0x00000006161f7211 */ /* 0x000fe400028f16ff */
[----:B-1----:R-:W-:-:S02]  /*4d70*/  LEA R28, P6, R21, R5, 0x2 ;  /* 0x00000005151c7211 */ /* 0x002fc400078c10ff */
[-C--:B------:R-:W-:Y:S01]  /*4d80*/  LEA R24, P5, R19, R5.reuse, 0x2 ;  /* 0x0000000513187211 */ /* 0x080fe200078a10ff */
[----:B------:R-:W-:Y:S01]  /*4d90*/  STL.64 [R1+0x120], R30 ;  /* 0x0001201e01007387 */ /* 0x000fe20000100a00 */
[-C--:B------:R-:W-:Y:S02]  /*4da0*/  LEA.HI.X.SX32 R29, R21, R6.reuse, 0x2, P6 ;  /* 0x00000006151d7211 */ /* 0x080fe400030f16ff */
[C---:B------:R-:W-:Y:S01]  /*4db0*/  LEA R22, P6, R18.reuse, R5, 0x2 ;  /* 0x0000000512167211 */ /* 0x040fe200078c10ff */
[----:B------:R1:W-:Y:S01]  /*4dc0*/  STL.64 [R1+0x110], R26 ;  /* 0x0001101a01007387 */ /* 0x0003e20000100a00 */
[-C--:B------:R-:W-:Y:S02]  /*4dd0*/  LEA.HI.X.SX32 R25, R19, R6.reuse, 0x2, P5 ;  /* 0x0000000613197211 */ /* 0x080fe400028f16ff */
[----:B------:R-:W-:Y:S01]  /*4de0*/  LEA.HI.X.SX32 R23, R18, R6, 0x2, P6 ;  /* 0x0000000612177211 */ /* 0x000fe200030f16ff */
[----:B------:R-:W-:Y:S01]  /*4df0*/  STL.64 [R1+0x118], R28 ;  /* 0x0001181c01007387 */ /* 0x000fe20000100a00 */
[----:B--2---:R-:W-:-:S03]  /*4e00*/  IADD3 R32, R252, -0x31, RZ ;  /* 0xffffffcffc207810 */ /* 0x004fc60007ffe0ff */
[----:B------:R2:W-:Y:S01]  /*4e10*/  STL.64 [R1+0x108], R24 ;  /* 0x0001081801007387 */ /* 0x0005e20000100a00 */
[----:B-1----:R-:W-:-:S03]  /*4e20*/  LEA R26, P3, R17, R5, 0x2 ;  /* 0x00000005111a7211 */ /* 0x002fc600078610ff */
[----:B------:R1:W-:Y:S01]  /*4e30*/  STL.64 [R1+0x100], R22 ;  /* 0x0001001601007387 */ /* 0x0003e20000100a00 */
[-C--:B------:R-:W-:Y:S02]  /*4e40*/  LEA.HI.X.SX32 R27, R17, R6.reuse, 0x2, P3 ;  /* 0x00000006111b7211 */ /* 0x080fe400018f16ff */
[-C--:B------:R-:W-:Y:S02]  /*4e50*/  LEA R20, P3, R14, R5.reuse, 0x2 ;  /* 0x000000050e147211 */ /* 0x080fe400078610ff */
[-C--:B--2---:R-:W-:Y:S01]  /*4e60*/  LEA R24, P5, R16, R5.reuse, 0x2 ;  /* 0x0000000510187211 */ /* 0x084fe200078a10ff */
[----:B------:R-:W-:Y:S01]  /*4e70*/  STL.64 [R1+0xf8], R26 ;  /* 0x0000f81a01007387 */ /* 0x000fe20000100a00 */
[-C--:B------:R-:W-:Y:S02]  /*4e80*/  LEA.HI.X.SX32 R21, R14, R6.reuse, 0x2, P3 ;  /* 0x000000060e157211 */ /* 0x080fe400018f16ff */
[----:B------:R-:W-:Y:S02]  /*4e90*/  LEA.HI.X.SX32 R25, R16, R6, 0x2, P5 ;  /* 0x0000000610197211 */ /* 0x000fe400028f16ff */
[----:B-1----:R-:W-:-:S02]  /*4ea0*/  LEA R22, P6, R15, R5, 0x2 ;  /* 0x000000050f167211 */ /* 0x002fc400078c10ff */
[-C--:B------:R-:W-:Y:S01]  /*4eb0*/  LEA R18, P5, R13, R5.reuse, 0x2 ;  /* 0x000000050d127211 */ /* 0x080fe200078a10ff */
[----:B------:R-:W-:Y:S01]  /*4ec0*/  STL.64 [R1+0xf0], R24 ;  /* 0x0000f01801007387 */ /* 0x000fe20000100a00 */
[-C--:B------:R-:W-:Y:S02]  /*4ed0*/  LEA.HI.X.SX32 R23, R15, R6.reuse, 0x2, P6 ;  /* 0x000000060f177211 */ /* 0x080fe400030f16ff */
[----:B------:R-:W-:Y:S01]  /*4ee0*/  LEA.HI.X.SX32 R19, R13, R6, 0x2, P5 ;  /* 0x000000060d137211 */ /* 0x000fe200028f16ff */
[----:B------:R1:W-:Y:S01]  /*4ef0*/  STL.64 [R1+0xe0], R20 ;  /* 0x0000e01401007387 */ /* 0x0003e20000100a00 */
[----:B------:R-:W-:-:S03]  /*4f00*/  LEA R16, P6, R12, R5, 0x2 ;  /* 0x000000050c107211 */ /* 0x000fc600078c10ff */
[----:B------:R-:W-:Y:S01]  /*4f10*/  STL.64 [R1+0xe8], R22 ;  /* 0x0000e81601007387 */ /* 0x000fe20000100a00 */
[----:B------:R-:W-:-:S03]  /*4f20*/  LEA.HI.X.SX32 R17, R12, R6, 0x2, P6 ;  /* 0x000000060c117211 */ /* 0x000fc600030f16ff */
[----:B------:R2:W-:Y:S01]  /*4f30*/  STL.64 [R1+0xd8], R18 ;  /* 0x0000d81201007387 */ /* 0x0005e20000100a00 */
[----:B-1----:R-:W-:-:S03]  /*4f40*/  LEA R20, P3, R11, R5, 0x2 ;  /* 0x000000050b147211 */ /* 0x002fc600078610ff */
[----:B------:R1:W-:Y:S01]  /*4f50*/  STL.64 [R1+0xd0], R16 ;  /* 0x0000d01001007387 */ /* 0x0003e20000100a00 */
[-C--:B------:R-:W-:Y:S02]  /*4f60*/  LEA.HI.X.SX32 R21, R11, R6.reuse, 0x2, P3 ;  /* 0x000000060b157211 */ /* 0x080fe400018f16ff */
[CC--:B------:R-:W-:Y:S02]  /*4f70*/  LEA R14, P3, R7.reuse, R5.reuse, 0x2 ;  /* 0x00000005070e7211 */ /* 0x0c0fe400078610ff */
[-C--:B--2---:R-:W-:Y:S01]  /*4f80*/  LEA R18, P5, R10, R5.reuse, 0x2 ;  /* 0x000000050a127211 */ /* 0x084fe200078a10ff */
[----:B------:R-:W-:Y:S01]  /*4f90*/  STL.64 [R1+0xc8], R20 ;  /* 0x0000c81401007387 */ /* 0x000fe20000100a00 */
[-C--:B------:R-:W-:Y:S01]  /*4fa0*/  LEA.HI.X.SX32 R15, R7, R6.reuse, 0x2, P3 ;  /* 0x00000006070f7211 */ /* 0x080fe200018f16ff */
[----:B------:R-:W-:Y:S01]  /*4fb0*/  IMAD R7, R2, c[0x0][0x184], RZ ;  /* 0x0000610002077a24 */ /* 0x000fe200078e02ff */
[-C--:B------:R-:W-:Y:S01]  /*4fc0*/  LEA.HI.X.SX32 R19, R10, R6.reuse, 0x2, P5 ;  /* 0x000000060a137211 */ /* 0x080fe200028f16ff */
[----:B------:R-:W-:Y:S01]  /*4fd0*/  IMAD R10, R0, c[0x0][0x184], RZ ;  /* 0x00006100000a7a24 */ /* 0x000fe200078e02ff */
[-C--:B-1----:R-:W-:Y:S01]  /*4fe0*/  LEA R16, P6, R8, R5.reuse, 0x2 ;  /* 0x0000000508107211 */ /* 0x082fe200078c10ff */
[----:B------:R-:W-:Y:S01]  /*4ff0*/  IMAD.MOV.U32 R0, RZ, RZ, c[0x0][0x188] ;  /* 0x00006200ff007624 */ /* 0x000fe200078e00ff */
[C---:B------:R-:W-:Y:S01]  /*5000*/  LEA R12, P5, R9.reuse, R5, 0x2 ;  /* 0x00000005090c7211 */ /* 0x040fe200078a10ff */
[----:B------:R-:W-:Y:S01]  /*5010*/  IMAD R5, R4, c[0x0][0x184], RZ ;  /* 0x0000610004057a24 */ /* 0x000fe200078e02ff */
[-C--:B------:R-:W-:Y:S01]  /*5020*/  LEA.HI.X.SX32 R17, R8, R6.reuse, 0x2, P6 ;  /* 0x0000000608117211 */ /* 0x080fe200030f16ff */
[----:B------:R-:W-:Y:S01]  /*5030*/  STL.64 [R1+0xc0], R18 ;  /* 0x0000c01201007387 */ /* 0x000fe20000100a00 */
[----:B------:R-:W-:Y:S01]  /*5040*/  LEA.HI.X.SX32 R13, R9, R6, 0x2, P5 ;  /* 0x00000006090d7211 */ /* 0x000fe200028f16ff */
[C---:B------:R-:W-:Y:S01]  /*5050*/  IMAD R31, R0.reuse, 0x14, RZ ;  /* 0x00000014001f7824 */ /* 0x040fe200078e02ff */
[----:B------:R-:W-:Y:S01]  /*5060*/  LEA R8, P5, R3, c[0x0][0x160], 0x2 ;  /* 0x0000580003087a11 */ /* 0x000fe200078a10ff */
[----:B------:R1:W-:Y:S01]  /*5070*/  STL.64 [R1+0xa8], R16 ;  /* 0x0000a81001007387 */ /* 0x0003e20000100a00 */
[----:B------:R-:W-:Y:S01]  /*5080*/  LEA R2, P3, R5, c[0x0][0x160], 0x2 ;  /* 0x0000580005027a11 */ /* 0x000fe200078610ff */
[C---:B------:R-:W-:Y:S01]  /*5090*/  IMAD R38, R0.reuse, 0x18, RZ ;  /* 0x0000001800267824 */ /* 0x040fe200078e02ff */
[----:B------:R-:W-:Y:S01]  /*50a0*/  LEA.HI.X.SX32 R9, R3, c[0x0][0x164], 0x2, P5 ;  /* 0x0000590003097a11 */ /* 0x000fe200028f16ff */
[----:B------:R-:W-:Y:S01]  /*50b0*/  STL.64 [R1+0xa0], R14 ;  /* 0x0000a00e01007387 */ /* 0x000fe20000100a00 */
[----:B------:R-:W-:Y:S01]  /*50c0*/  LEA R4, P5, R7, c[0x0][0x160], 0x2 ;  /* 0x0000580007047a11 */ /* 0x000fe200078a10ff */
[----:B------:R-:W-:Y:S01]  /*50d0*/  IMAD R46, R0, 0x1c, RZ ;  /* 0x0000001c002e7824 */ /* 0x000fe200078e02ff */
[----:B------:R-:W-:Y:S01]  /*50e0*/  IADD3 R11, R252, -0x15, RZ ;  /* 0xffffffebfc0b7810 */ /* 0x000fe20007ffe0ff */
[----:B------:R2:W-:Y:S01]  /*50f0*/  STL.64 [R1+0x98], R12 ;  /* 0x0000980c01007387 */ /* 0x0005e20000100a00 */
[----:B------:R-:W-:Y:S01]  /*5100*/  LEA.HI.X.SX32 R3, R5, c[0x0][0x164], 0x2, P3 ;  /* 0x0000590005037a11 */ /* 0x000fe200018f16ff */
[----:B------:R-:W-:Y:S01]  /*5110*/  IMAD.SHL.U32 R54, R0, 0x20, RZ ;  /* 0x0000002000367824 */ /* 0x000fe200078e00ff */
[----:B------:R-:W-:Y:S01]  /*5120*/  LEA R6, P3, R10, c[0x0][0x160], 0x2 ;  /* 0x000058000a067a11 */ /* 0x000fe200078610ff */
[----:B------:R-:W-:Y:S01]  /*5130*/  IMAD R62, R0, 0x24, RZ ;  /* 0x00000024003e7824 */ /* 0x000fe200078e02ff */
[----:B------:R-:W-:Y:S01]  /*5140*/  LEA.HI.X.SX32 R5, R7, c[0x0][0x164], 0x2, P5 ;  /* 0x0000590007057a11 */ /* 0x000fe200028f16ff */
[----:B------:R-:W-:Y:S01]  /*5150*/  IMAD.WIDE R26, R31, 0x4, R2 ;  /* 0x000000041f1a7825 */ /* 0x000fe200078e0202 */
[----:B------:R-:W-:-:S02]  /*5160*/  ISETP.GE.U32.AND P5, PT, R11, 0x7fffff6c, PT ;  /* 0x7fffff6c0b00780c */ /* 0x000fc40003fa6070 */
[----:B-1----:R-:W-:Y:S01]  /*5170*/  SHF.L.U32 R17, R74, 0x2, RZ ;  /* 0x000000024a117819 */ /* 0x002fe200000006ff */
[----:B------:R-:W-:Y:S01]  /*5180*/  IMAD.SHL.U32 R11, R0, 0x4, RZ ;  /* 0x00000004000b7824 */ /* 0x000fe200078e00ff */
[----:B------:R-:W-:Y:S01]  /*5190*/  LEA.HI.X.SX32 R7, R10, c[0x0][0x164], 0x2, P3 ;  /* 0x000059000a077a11 */ /* 0x000fe200018f16ff */
[----:B--2---:R-:W-:Y:S01]  /*51a0*/  IMAD.SHL.U32 R13, R0, 0x8, RZ ;  /* 0x00000008000d7824 */ /* 0x004fe200078e00ff */
[C---:B------:R-:W-:Y:S01]  /*51b0*/  IADD3 R10, R252.reuse, -0x1d, RZ ;  /* 0xffffffe3fc0a7810 */ /* 0x040fe20007ffe0ff */
[C---:B------:R-:W-:Y:S01]  /*51c0*/  IMAD.WIDE R22, R11.reuse, 0x4, R8 ;  /* 0x000000040b167825 */ /* 0x040fe200078e0208 */
[----:B------:R1:W-:Y:S01]  /*51d0*/  LDGSTS.E [R17], [R8.64], !P4 ;  /* 0x0000000008117fae */ /* 0x0003e2000e121848 */
[----:B------:R-:W-:Y:S02]  /*51e0*/  IADD3 R12, R252, -0x19, RZ ;  /* 0xffffffe7fc0c7810 */ /* 0x000fe40007ffe0ff */
[----:B------:R-:W-:Y:S01]  /*51f0*/  IMAD.WIDE R20, R11, 0x4, R2 ;  /* 0x000000040b147825 */ /* 0x000fe200078e0202 */
[----:B------:R1:W-:Y:S01]  /*5200*/  LDGSTS.E [R17+0x200], [R2.64], !P4 ;  /* 0x0020000002117fae */ /* 0x0003e2000e121848 */
[----:B------:R-:W-:-:S02]  /*5210*/  ISETP.GE.U32.AND P3, PT, R12, 0x7fffff68, PT ;  /* 0x7fffff680c00780c */ /* 0x000fc40003f66070 */
[----:B------:R-:W-:Y:S01]  /*5220*/  IMAD.WIDE R18, R11, 0x4, R4 ;  /* 0x000000040b127825 */ /* 0x000fe200078e0204 */
[----:B------:R1:W-:Y:S01]  /*5230*/  LDGSTS.E [R17+0x400], [R4.64], !P4 ;  /* 0x0040000004117fae */ /* 0x0003e2000e121848 */
[----:B------:R-:W-:Y:S02]  /*5240*/  ISETP.GE.U32.AND P6, PT, R51, 0x7fffff70, PT ;  /* 0x7fffff703300780c */ /* 0x000fe40003fc6070 */
[----:B------:R-:W-:Y:S01]  /*5250*/  IMAD.WIDE R14, R11, 0x4, R6 ;  /* 0x000000040b0e7825 */ /* 0x000fe200078e0206 */
[----:B------:R1:W-:Y:S01]  /*5260*/  LDGSTS.E [R17+0x600], [R6.64], !P4 ;  /* 0x0060000006117fae */ /* 0x0003e2000e121848 */
[----:B------:R-:W-:Y:S02]  /*5270*/  ISETP.GE.U32.AND P4, PT, R10, 0x7fffff64, PT ;  /* 0x7fffff640a00780c */ /* 0x000fe40003f86070 */
[C---:B------:R-:W-:Y:S01]  /*5280*/  IADD3 R10, R252.reuse, -0x21, RZ ;  /* 0xffffffdffc0a7810 */ /* 0x040fe20007ffe0ff */
[----:B------:R2:W-:Y:S01]  /*5290*/  STL.64 [R1+0x70], R22 ;  /* 0x0000701601007387 */ /* 0x0005e20000100a00 */
[----:B------:R-:W-:Y:S01]  /*52a0*/  IMAD.WIDE R24, R13, 0x4, R8 ;  /* 0x000000040d187825 */ /* 0x000fe200078e0208 */
[----:B------:R-:W-:-:S02]  /*52b0*/  IADD3 R16, R252, -0x29, RZ ;  /* 0xffffffd7fc107810 */ /* 0x000fc40007ffe0ff */
[----:B------:R2:W-:Y:S01]  /*52c0*/  LDGSTS.E [R17+0x2000], [R22.64], !P0 ;  /* 0x0200000016117fae */ /* 0x0005e2000c121848 */
[----:B------:R-:W-:-:S03]  /*52d0*/  IMAD.WIDE R28, R31, 0x4, R4 ;  /* 0x000000041f1c7825 */ /* 0x000fc600078e0204 */
[----:B------:R3:W-:Y:S01]  /*52e0*/  STL.64 [R1+0x68], R20 ;  /* 0x0000681401007387 */ /* 0x0007e20000100a00 */
[----:B------:R-:W-:-:S03]  /*52f0*/  IMAD.WIDE R34, R38, 0x4, R2 ;  /* 0x0000000426227825 */ /* 0x000fc600078e0202 */
[----:B------:R3:W-:Y:S01]  /*5300*/  LDGSTS.E [R17+0x2200], [R20.64], !P0 ;  /* 0x0220000014117fae */ /* 0x0007e2000c121848 */
[----:B------:R-:W-:-:S03]  /*5310*/  IMAD.WIDE R36, R38, 0x4, R4 ;  /* 0x0000000426247825 */ /* 0x000fc600078e0204 */
[----:B------:R4:W-:Y:S01]  /*5320*/  STL.64 [R1+0x60], R18 ;  /* 0x0000601201007387 */ /* 0x0009e20000100a00 */
[----:B--2---:R-:W-:-:S03]  /*5330*/  IMAD.WIDE R22, R13, 0x4, R2 ;  /* 0x000000040d167825 */ /* 0x004fc600078e0202 */
[----:B------:R4:W-:Y:S01]  /*5340*/  LDGSTS.E [R17+0x2400], [R18.64], !P0 ;  /* 0x0240000012117fae */ /* 0x0009e2000c121848 */
[----:B------:R-:W-:-:S03]  /*5350*/  IMAD.WIDE R42, R46, 0x4, R2 ;  /* 0x000000042e2a7825 */ /* 0x000fc600078e0202 */
[----:B------:R2:W-:Y:S01]  /*5360*/  STL.64 [R1+0x58], R14 ;  /* 0x0000580e01007387 */ /* 0x0005e20000100a00 */
[----:B---3--:R-:W-:-:S03]  /*5370*/  IMAD.WIDE R20, R13, 0x4, R4 ;  /* 0x000000040d147825 */ /* 0x008fc600078e0204 */
[----:B------:R2:W-:Y:S01]  /*5380*/  LDGSTS.E [R17+0x2600], [R14.64], !P0 ;  /* 0x026000000e117fae */ /* 0x0005e2000c121848 */
[----:B------:R-:W-:Y:S01]  /*5390*/  ISETP.GE.U32.AND P0, PT, R10, 0x7fffff60, PT ;  /* 0x7fffff600a00780c */ /* 0x000fe20003f06070 */
[----:B------:R-:W-:Y:S01]  /*53a0*/  IMAD.WIDE R44, R46, 0x4, R4 ;  /* 0x000000042e2c7825 */ /* 0x000fe200078e0204 */
[----:B------:R-:W-:Y:S01]  /*53b0*/  IADD3 R10, R252, -0x25, RZ ;  /* 0xffffffdbfc0a7810 */ /* 0x000fe20007ffe0ff */
[----:B------:R3:W-:Y:S02]  /*53c0*/  LDGSTS.E [R17+0x4000], [R24.64], !P1 ;  /* 0x0400000018117fae */ /* 0x0007e4000c921848 */
[----:B----4-:R-:W-:Y:S02]  /*53d0*/  IMAD.WIDE R18, R13, 0x4, R6 ;  /* 0x000000040d127825 */ /* 0x010fe400078e0206 */
[----:B------:R4:W-:Y:S02]  /*53e0*/  LDGSTS.E [R17+0x4200], [R22.64], !P1 ;  /* 0x0420000016117fae */ /* 0x0009e4000c921848 */
[----:B------:R-:W-:-:S02]  /*53f0*/  IMAD.WIDE R50, R54, 0x4, R2 ;  /* 0x0000000436327825 */ /* 0x000fc400078e0202 */
[----:B------:R3:W-:Y:S02]  /*5400*/  STL.64 [R1+0x30], R24 ;  /* 0x0000301801007387 */ /* 0x0007e40000100a00 */
[----:B--2---:R-:W-:Y:S02]  /*5410*/  IMAD R15, R0, 0xc, RZ ;  /* 0x0000000c000f7824 */ /* 0x004fe400078e02ff */
[----:B------:R2:W-:Y:S01]  /*5420*/  LDGSTS.E [R17+0x4400], [R20.64], !P1 ;  /* 0x0440000014117fae */ /* 0x0005e2000c921848 */
[----:B------:R-:W-:-:S03]  /*5430*/  IMAD.WIDE R52, R54, 0x4, R4 ;  /* 0x0000000436347825 */ /* 0x000fc600078e0204 */
[----:B------:R4:W-:Y:S01]  /*5440*/  STL.64 [R1+0x28], R22 ;  /* 0x0000281601007387 */ /* 0x0009e20000100a00 */
[----:B------:R-:W-:-:S03]  /*5450*/  IMAD.WIDE R248, R15, 0x4, R8 ;  /* 0x000000040ff87825 */ /* 0x000fc600078e0208 */
[----:B------:R5:W-:Y:S01]  /*5460*/  LDGSTS.E [R17+0x4600], [R18.64], !P1 ;  /* 0x0460000012117fae */ /* 0x000be2000c921848 */
[----:B------:R-:W-:Y:S01]  /*5470*/  ISETP.GE.U32.AND P1, PT, R10, 0x7fffff5c, PT ;  /* 0x7fffff5c0a00780c */ /* 0x000fe20003f26070 */
[C---:B------:R-:W-:Y:S01]  /*5480*/  IMAD.WIDE R10, R15.reuse, 0x4, R2 ;  /* 0x000000040f0a7825 */ /* 0x040fe200078e0202 */
[----:B---3--:R-:W-:Y:S01]  /*5490*/  IADD3 R24, R252, -0x2d, RZ ;  /* 0xffffffd3fc187810 */ /* 0x008fe20007ffe0ff */
[----:B------:R-:W-:Y:S02]  /*54a0*/  STL.64 [R1+0x20], R20 ;  /* 0x0000201401007387 */ /* 0x000fe40000100a00 */
[C---:B------:R-:W-:Y:S02]  /*54b0*/  IMAD.WIDE R12, R15.reuse, 0x4, R4 ;  /* 0x000000040f0c7825 */ /* 0x040fe400078e0204 */
[----:B------:R5:W-:Y:S02]  /*54c0*/  STL.64 [R1+0x18], R18 ;  /* 0x0000181201007387 */ /* 0x000be40000100a00 */
[----:B------:R-:W-:-:S02]  /*54d0*/  IMAD.WIDE R14, R15, 0x4, R6 ;  /* 0x000000040f0e7825 */ /* 0x000fc400078e0206 */
[----:B------:R3:W-:Y:S02]  /*54e0*/  LDGSTS.E [R17+0x6000], [R248.64], !P2 ;  /* 0x06000000f8117fae */ /* 0x0007e4000d121848 */
[----:B----4-:R-:W-:Y:S02]  /*54f0*/  IMAD.SHL.U32 R23, R0, 0x10, RZ ;  /* 0x0000001000177824 */ /* 0x010fe400078e00ff */
[----:B------:R3:W-:Y:S01]  /*5500*/  STL.64 [R1+0x1e30], R248 ;  /* 0x001e30f801007387 */ /* 0x0007e20000100a00 */
[----:B------:R-:W-:-:S03]  /*5510*/  IMAD.WIDE R58, R62, 0x4, R2 ;  /* 0x000000043e3a7825 */ /* 0x000fc600078e0202 */
[----:B------:R4:W-:Y:S01]  /*5520*/  LDGSTS.E [R17+0x6200], [R10.64], !P2 ;  /* 0x062000000a117fae */ /* 0x0009e2000d121848 */
[----:B-----5:R-:W-:-:S03]  /*5530*/  IMAD.WIDE R18, R23, 0x4, R2 ;  /* 0x0000000417127825 */ /* 0x020fc600078e0202 */
[----:B------:R4:W-:Y:S01]  /*5540*/  STL.64 [R1+0x1e38], R10 ;  /* 0x001e380a01007387 */ /* 0x0009e20000100a00 */
[----:B--2---:R-:W-:Y:S01]  /*5550*/  IMAD.WIDE R20, R23, 0x4, R4 ;  /* 0x0000000417147825 */ /* 0x004fe200078e0204 */
[----:B---3--:R-:W-:-:S03]  /*5560*/  LOP3.LUT R249, R72, 0x7f, RZ, 0xc0, !PT ;  /* 0x0000007f48f97812 */ /* 0x008fc600078ec0ff */
[----:B------:R-:W-:Y:S01]  /*5570*/  IMAD.WIDE R60, R62, 0x4, R4 ;  /* 0x000000043e3c7825 */ /* 0x000fe200078e0204 */
[----:B------:R-:W-:Y:S01]  /*5580*/  IADD3 R72, R252, -0x45, RZ ;  /* 0xffffffbbfc487810 */ /* 0x000fe20007ffe0ff */
[----:B------:R-:W-:Y:S02]  /*5590*/  STL.64 [R1+0x1e40], R12 ;  /* 0x001e400c01007387 */ /* 0x000fe40000100a00 */
[C---:B------:R-:W-:Y:S02]  /*55a0*/  IMAD R70, R0.reuse, 0x28, RZ ;  /* 0x0000002800467824 */ /* 0x040fe400078e02ff */
[----:B------:R-:W-:Y:S01]  /*55b0*/  IMAD R78, R0, 0x2c, RZ ;  /* 0x0000002c004e7824 */ /* 0x000fe200078e02ff */
[----:B----4-:R-:W-:Y:S01]  /*55c0*/  SHF.L.U32 R11, R249, 0x2, RZ ;  /* 0x00000002f90b7819 */ /* 0x010fe200000006ff */
[C---:B------:R-:W-:Y:S01]  /*55d0*/  IMAD.WIDE R66, R70.reuse, 0x4, R2 ;  /* 0x0000000446427825 */ /* 0x040fe200078e0202 */
[----:B------:R2:W-:Y:S03]  /*55e0*/  STL.64 [R1+0x1e48], R14 ;  /* 0x001e480e01007387 */ /* 0x0005e60000100a00 */
[----:B------:R-:W-:Y:S01]  /*55f0*/  IMAD.WIDE R68, R70, 0x4, R4 ;  /* 0x0000000446447825 */ /* 0x000fe200078e0204 */
[----:B------:R3:W-:Y:S03]  /*5600*/  LDGSTS.E [R11+0x6400], [R12.64], !P2 ;  /* 0x064000000c0b7fae */ /* 0x0007e6000d121848 */
[----:B------:R-:W-:Y:S01]  /*5610*/  IMAD.WIDE R74, R78, 0x4, R2 ;  /* 0x000000044e4a7825 */ /* 0x000fe200078e0202 */
[----:B------:R2:W-:Y:S01]  /*5620*/  LDGSTS.E [R11+0x6600], [R14.64], !P2 ;  /* 0x066000000e0b7fae */ /* 0x0005e2000d121848 */
[----:B------:R-:W-:-:S02]  /*5630*/  ISETP.GE.U32.AND P2, PT, R16, 0x7fffff58, PT ;  /* 0x7fffff581000780c */ /* 0x000fc40003f46070 */
[----:B-1----:R-:W-:-:S04]  /*5640*/  IMAD.WIDE R16, R23, 0x4, R8 ;  /* 0x0000000417107825 */ /* 0x002fc800078e0208 */
[----:B------:R-:W-:Y:S01]  /*5650*/  IMAD.WIDE R22, R23, 0x4, R6 ;  /* 0x0000000417167825 */ /* 0x000fe200078e0206 */
[----:B------:R1:W-:Y:S03]  /*5660*/  LDGSTS.E [R11+0x8000], [R16.64], !P6 ;  /* 0x08000000100b7fae */ /* 0x0003e6000f121848 */
[----:B------:R-:W-:Y:S01]  /*5670*/  IMAD.WIDE R76, R78, 0x4, R4 ;  /* 0x000000044e4c7825 */ /* 0x000fe200078e0204 */
[----:B------:R4:W-:Y:S01]  /*5680*/  LDGSTS.E [R11+0x8200], [R18.64], !P6 ;  /* 0x08200000120b7fae */ /* 0x0009e2000f121848 */
[----:B--2---:R-:W-:Y:S02]  /*5690*/  LOP3.LUT R15, R11, 0x20, RZ, 0x3c, !PT ;  /* 0x000000200b0f7812 */ /* 0x004fe400078e3cff */
[C---:B------:R-:W-:Y:S01]  /*56a0*/  IMAD R86, R0.reuse, 0x30, RZ ;  /* 0x0000003000567824 */ /* 0x040fe200078e02ff */
[----:B------:R2:W-:Y:S01]  /*56b0*/  LDGSTS.E [R11+0x8400], [R20.64], !P6 ;  /* 0x08400000140b7fae */ /* 0x0005e2000f121848 */
[----:B------:R-:W-:Y:S01]  /*56c0*/  IMAD R94, R0, 0x34, RZ ;  /* 0x00000034005e7824 */ /* 0x000fe200078e02ff */
[----:B------:R-:W-:Y:S01]  /*56d0*/  IADD3 R14, R252, -0x91, RZ ;  /* 0xffffff6ffc0e7810 */ /* 0x000fe20007ffe0ff */
[----:B------:R-:W-:Y:S01]  /*56e0*/  IMAD.WIDE R82, R86, 0x4, R2 ;  /* 0x0000000456527825 */ /* 0x000fe200078e0202 */
[----:B------:R5:W-:Y:S01]  /*56f0*/  LDGSTS.E [R11+0x8600], [R22.64], !P6 ;  /* 0x08600000160b7fae */ /* 0x000be2000f121848 */
[----:B------:R-:W-:-:S02]  /*5700*/  ISETP.GE.U32.AND P6, PT, R24, 0x7fffff54, PT ;  /* 0x7fffff541800780c */ /* 0x000fc40003fc6070 */
[C---:B------:R-:W-:Y:S01]  /*5710*/  IMAD.WIDE R24, R31.reuse, 0x4, R8 ;  /* 0x000000041f187825 */ /* 0x040fe200078e0208 */
[----:B------:R-:W-:Y:S03]  /*5720*/  STL.64 [R1+0x1e50], R16 ;  /* 0x001e501001007387 */ /* 0x000fe60000100a00 */
[----:B------:R-:W-:Y:S01]  /*5730*/  IMAD.WIDE R30, R31, 0x4, R6 ;  /* 0x000000041f1e7825 */ /* 0x000fe200078e0206 */
[----:B------:R1:W-:Y:S03]  /*5740*/  LDGSTS.E [R11+0xa000], [R24.64], !P5 ;  /* 0x0a000000180b7fae */ /* 0x0003e6000e921848 */
[----:B------:R-:W-:Y:S01]  /*5750*/  IMAD.WIDE R84, R86, 0x4, R4 ;  /* 0x0000000456547825 */ /* 0x000fe200078e0204 */
[----:B------:R1:W-:Y:S03]  /*5760*/  LDGSTS.E [R11+0xa200], [R26.64], !P5 ;  /* 0x0a2000001a0b7fae */ /* 0x0003e6000e921848 */
[C---:B------:R-:W-:Y:S01]  /*5770*/  IMAD.WIDE R90, R94.reuse, 0x4, R2 ;  /* 0x000000045e5a7825 */ /* 0x040fe200078e0202 */
[----:B------:R1:W-:Y:S03]  /*5780*/  LDGSTS.E [R11+0xa400], [R28.64], !P5 ;  /* 0x0a4000001c0b7fae */ /* 0x0003e6000e921848 */
[----:B------:R-:W-:Y:S01]  /*5790*/  IMAD.WIDE R92, R94, 0x4, R4 ;  /* 0x000000045e5c7825 */ /* 0x000fe200078e0204 */
[----:B------:R1:W-:Y:S01]  /*57a0*/  LDGSTS.E [R11+0xa600], [R30.64], !P5 ;  /* 0x0a6000001e0b7fae */ /* 0x0003e2000e921848 */
[----:B------:R-:W-:-:S02]  /*57b0*/  ISETP.GE.U32.AND P5, PT, R32, 0x7fffff50, PT ;  /* 0x7fffff502000780c */ /* 0x000fc40003fa6070 */
[C---:B------:R-:W-:Y:S01]  /*57c0*/  IMAD.WIDE R32, R38.reuse, 0x4, R8 ;  /* 0x0000000426207825 */ /* 0x040fe200078e0208 */
[----:B------:R-:W-:Y:S03]  /*57d0*/  STL.64 [R1+0x1e58], R18 ;  /* 0x001e581201007387 */ /* 0x000fe60000100a00 */
[----:B------:R-:W-:Y:S01]  /*57e0*/  IMAD.WIDE R38, R38, 0x4, R6 ;  /* 0x0000000426267825 */ /* 0x000fe200078e0206 */
[----:B------:R1:W-:Y:S03]  /*57f0*/  LDGSTS.E [R11+0xc000], [R32.64], !P3 ;  /* 0x0c000000200b7fae */ /* 0x0003e6000d921848 */
[C---:B------:R-:W-:Y:S01]  /*5800*/  IMAD R102, R0.reuse, 0x38, RZ ;  /* 0x0000003800667824 */ /* 0x040fe200078e02ff */
[----:B------:R1:W-:Y:S01]  /*5810*/  LDGSTS.E [R11+0xc200], [R34.64], !P3 ;  /* 0x0c200000220b7fae */ /* 0x0003e2000d921848 */
[----:B------:R-:W-:-:S02]  /*5820*/  IMAD R110, R0, 0x3c, RZ ;  /* 0x0000003c006e7824 */ /* 0x000fc400078e02ff */
[C---:B------:R-:W-:Y:S01]  /*5830*/  IMAD.WIDE R98, R102.reuse, 0x4, R2 ;  /* 0x0000000466627825 */ /* 0x040fe200078e0202 */
[----:B------:R1:W-:Y:S03]  /*5840*/  LDGSTS.E [R11+0xc400], [R36.64], !P3 ;  /* 0x0c400000240b7fae */ /* 0x0003e6000d921848 */
[----:B------:R-:W-:Y:S01]  /*5850*/  IMAD.WIDE R100, R102, 0x4, R4 ;  /* 0x0000000466647825 */ /* 0x000fe200078e0204 */
[----:B------:R1:W-:Y:S01]  /*5860*/  LDGSTS.E [R11+0xc600], [R38.64], !P3 ;  /* 0x0c600000260b7fae */ /* 0x0003e2000d921848 */
[----:B------:R-:W-:Y:S02]  /*5870*/  ISETP.GE.U32.AND P3, PT, R40, 0x7fffff4c, PT ;  /* 0x7fffff4c2800780c */ /* 0x000fe40003f66070 */
[C---:B------:R-:W-:Y:S01]  /*5880*/  IMAD.WIDE R40, R46.reuse, 0x4, R8 ;  /* 0x000000042e287825 */ /* 0x040fe200078e0208 */
[----:B------:R-:W-:Y:S03]  /*5890*/  STL.64 [R1+0x1e60], R20 ;  /* 0x001e601401007387 */ /* 0x000fe60000100a00 */
[----:B------:R-:W-:Y:S01]  /*58a0*/  IMAD.WIDE R46, R46, 0x4, R6 ;  /* 0x000000042e2e7825 */ /* 0x000fe200078e0206 */
[----:B------:R1:W-:Y:S03]  /*58b0*/  LDGSTS.E [R11+0xe000], [R40.64], !P4 ;  /* 0x0e000000280b7fae */ /* 0x0003e6000e121848 */
[C---:B------:R-:W-:Y:S01]  /*58c0*/  IMAD.WIDE R106, R110.reuse, 0x4, R2 ;  /* 0x000000046e6a7825 */ /* 0x040fe200078e0202 */
[----:B------:R1:W-:Y:S03]  /*58d0*/  LDGSTS.E [R11+0xe200], [R42.64], !P4 ;  /* 0x0e2000002a0b7fae */ /* 0x0003e6000e121848 */
[----:B------:R-:W-:Y:S01]  /*58e0*/  IMAD.WIDE R108, R110, 0x4, R4 ;  /* 0x000000046e6c7825 */ /* 0x000fe200078e0204 */
[----:B------:R1:W-:Y:S03]  /*58f0*/  LDGSTS.E [R11+0xe400], [R44.64], !P4 ;  /* 0x0e4000002c0b7fae */ /* 0x0003e6000e121848 */
[----:B------:R-:W-:Y:S01]  /*5900*/  IMAD.SHL.U32 R118, R0, 0x40, RZ ;  /* 0x0000004000767824 */ /* 0x000fe200078e00ff */
[----:B------:R1:W-:Y:S01]  /*5910*/  LDGSTS.E [R11+0xe600], [R46.64], !P4 ;  /* 0x0e6000002e0b7fae */ /* 0x0003e2000e121848 */
[----:B------:R-:W-:Y:S01]  /*5920*/  ISETP.GE.U32.AND P4, PT, R48, 0x7fffff48, PT ;  /* 0x7fffff483000780c */ /* 0x000fe20003f86070 */
[----:B------:R-:W-:-:S02]  /*5930*/  IMAD.WIDE R48, R54, 0x4, R8 ;  /* 0x0000000436307825 */ /* 0x000fc400078e0208 */
[----:B------:R5:W-:Y:S02]  /*5940*/  STL.64 [R1+0x1e68], R22 ;  /* 0x001e681601007387 */ /* 0x000be40000100a00 */
[----:B------:R-:W-:Y:S02]  /*5950*/  IMAD.WIDE R54, R54, 0x4, R6 ;  /* 0x0000000436367825 */ /* 0x000fe400078e0206 */
[----:B------:R1:W-:Y:S02]  /*5960*/  LDGSTS.E [R11+0x10000], [R48.64], !P0 ;  /* 0x10000000300b7fae */ /* 0x0003e4000c121848 */
[C---:B------:R-:W-:Y:S02]  /*5970*/  IMAD.WIDE R114, R118.reuse, 0x4, R2 ;  /* 0x0000000476727825 */ /* 0x040fe400078e0202 */
[----:B------:R1:W-:Y:S02]  /*5980*/  LDGSTS.E [R11+0x10200], [R50.64], !P0 ;  /* 0x10200000320b7fae */ /* 0x0003e4000c121848 */
[----:B------:R-:W-:-:S02]  /*5990*/  IMAD.WIDE R116, R118, 0x4, R4 ;  /* 0x0000000476747825 */ /* 0x000fc400078e0204 */
[----:B------:R1:W-:Y:S02]  /*59a0*/  LDGSTS.E [R11+0x10400], [R52.64], !P0 ;  /* 0x10400000340b7fae */ /* 0x0003e4000c121848 */
[----:B------:R-:W-:Y:S02]  /*59b0*/  IMAD R126, R0, 0x44, RZ ;  /* 0x00000044007e7824 */ /* 0x000fe400078e02ff */
[----:B------:R1:W-:Y:S01]  /*59c0*/  LDGSTS.E [R11+0x10600], [R54.64], !P0 ;  /* 0x10600000360b7fae */ /* 0x0003e2000c121848 */
[----:B------:R-:W-:Y:S01]  /*59d0*/  ISETP.GE.U32.AND P0, PT, R56, 0x7fffff44, PT ;  /* 0x7fffff443800780c */ /* 0x000fe20003f06070 */
[C---:B------:R-:W-:Y:S02]  /*59e0*/  IMAD.WIDE R56, R62.reuse, 0x4, R8 ;  /* 0x000000043e387825 */ /* 0x040fe400078e0208 */
[----:B------:R-:W-:Y:S02]  /*59f0*/  STL.64 [R1+0x1e70], R24 ;  /* 0x001e701801007387 */ /* 0x000fe40000100a00 */
[----:B------:R-:W-:-:S02]  /*5a00*/  IMAD.WIDE R62, R62, 0x4, R6 ;  /* 0x000000043e3e7825 */ /* 0x000fc400078e0206 */
[----:B------:R1:W-:Y:S02]  /*5a10*/  LDGSTS.E [R11+0x12000], [R56.64], !P1 ;  /* 0x12000000380b7fae */ /* 0x0003e4000c921848 */
[C---:B------:R-:W-:Y:S02]  /*5a20*/  IMAD.WIDE R122, R126.reuse, 0x4, R2 ;  /* 0x000000047e7a7825 */ /* 0x040fe400078e0202 */
[----:B------:R1:W-:Y:S02]  /*5a30*/  LDGSTS.E [R11+0x12200], [R58.64], !P1 ;  /* 0x122000003a0b7fae */ /* 0x0003e4000c921848 */
[----:B------:R-:W-:Y:S02]  /*5a40*/  IMAD.WIDE R124, R126, 0x4, R4 ;  /* 0x000000047e7c7825 */ /* 0x000fe400078e0204 */
[----:B------:R1:W-:Y:S02]  /*5a50*/  LDGSTS.E [R11+0x12400], [R60.64], !P1 ;  /* 0x124000003c0b7fae */ /* 0x0003e4000c921848 */
[----:B------:R-:W-:-:S02]  /*5a60*/  IMAD R134, R0, 0x48, RZ ;  /* 0x0000004800867824 */ /* 0x000fc400078e02ff */
[----:B------:R1:W-:Y:S01]  /*5a70*/  LDGSTS.E [R11+0x12600], [R62.64], !P1 ;  /* 0x126000003e0b7fae */ /* 0x0003e2000c921848 */
[----:B------:R-:W-:Y:S01]  /*5a80*/  ISETP.GE.U32.AND P1, PT, R64, 0x7fffff40, PT ;  /* 0x7fffff404000780c */ /* 0x000fe20003f26070 */
[C---:B------:R-:W-:Y:S02]  /*5a90*/  IMAD.WIDE R64, R70.reuse, 0x4, R8 ;  /* 0x0000000446407825 */ /* 0x040fe400078e0208 */
[----:B------:R-:W-:Y:S02]  /*5aa0*/  STL.64 [R1+0x1e78], R26 ;  /* 0x001e781a01007387 */ /* 0x000fe40000100a00 */
[----:B------:R-:W-:Y:S02]  /*5ab0*/  IMAD.WIDE R70, R70, 0x4, R6 ;  /* 0x0000000446467825 */ /* 0x000fe400078e0206 */
[----:B------:R1:W-:Y:S02]  /*5ac0*/  LDGSTS.E [R11+0x14000], [R64.64], !P2 ;  /* 0x14000000400b7fae */ /* 0x0003e4000d121848 */
[----:B------:R-:W-:-:S02]  /*5ad0*/  IMAD.WIDE R130, R134, 0x4, R2 ;  /* 0x0000000486827825 */ /* 0x000fc400078e0202 */
[----:B------:R1:W-:Y:S02]  /*5ae0*/  LDGSTS.E [R11+0x14200], [R66.64], !P2 ;  /* 0x14200000420b7fae */ /* 0x0003e4000d121848 */
[----:B------:R-:W-:Y:S02]  /*5af0*/  IMAD.WIDE R132, R134, 0x4, R4 ;  /* 0x0000000486847825 */ /* 0x000fe400078e0204 */
[----:B------:R1:W-:Y:S02]  /*5b00*/  LDGSTS.E [R11+0x14400], [R68.64], !P2 ;  /* 0x14400000440b7fae */ /* 0x0003e4000d121848 */
[----:B------:R-:W-:Y:S02]  /*5b10*/  IMAD R142, R0, 0x4c, RZ ;  /* 0x0000004c008e7824 */ /* 0x000fe400078e02ff */
[----:B------:R1:W-:Y:S01]  /*5b20*/  LDGSTS.E [R11+0x14600], [R70.64], !P2 ;  /* 0x14600000460b7fae */ /* 0x0003e2000d121848 */
[----:B------:R-:W-:Y:S01]  /*5b30*/  ISETP.GE.U32.AND P2, PT, R72, 0x7fffff3c, PT ;  /* 0x7fffff3c4800780c */ /* 0x000fe20003f46070 */
[----:B------:R-:W-:-:S02]  /*5b40*/  IMAD.WIDE R72, R78, 0x4, R8 ;  /* 0x000000044e487825 */ /* 0x000fc400078e0208 */
[----:B------:R-:W-:Y:S02]  /*5b50*/  STL.64 [R1+0x1e80], R28 ;  /* 0x001e801c01007387 */ /* 0x000fe40000100a00 */
        /* <DEDUP_REMOVED lines=53> */
[----:B------:R-:W-:-:S04]  /*5eb0*/  IMAD.WIDE R112, R118, 0x4, R8 ;  /* 0x0000000476707825 */ /* 0x000fc800078e0208 */
[----:B------:R-:W-:Y:S01]  /*5ec0*/  IMAD.WIDE R118, R118, 0x4, R6 ;  /* 0x0000000476767825 */ /* 0x000fe200078e0206 */
[----:B------:R1:W-:Y:S03]  /*5ed0*/  LDGSTS.E [R11+0x20000], [R112.64], !P1 ;  /* 0x20000000700b7fae */ /* 0x0003e6000c921848 */
[C---:B------:R-:W-:Y:S01]  /*5ee0*/  IMAD.WIDE R178, R182.reuse, 0x4, R2 ;  /* 0x00000004b6b27825 */ /* 0x040fe200078e0202 */
[----:B------:R1:W-:Y:S03]  /*5ef0*/  LDGSTS.E [R11+0x20200], [R114.64], !P1 ;  /* 0x20200000720b7fae */ /* 0x0003e6000c921848 */
[----:B------:R-:W-:Y:S01]  /*5f00*/  IMAD.WIDE R180, R182, 0x4, R4 ;  /* 0x00000004b6b47825 */ /* 0x000fe200078e0204 */
[----:B------:R1:W-:Y:S03]  /*5f10*/  LDGSTS.E [R11+0x20400], [R116.64], !P1 ;  /* 0x20400000740b7fae */ /* 0x0003e6000c921848 */
[----:B------:R-:W-:Y:S01]  /*5f20*/  IMAD R190, R0, 0x64, RZ ;  /* 0x0000006400be7824 */ /* 0x000fe200078e02ff */
        /* <DEDUP_REMOVED lines=69> */
[----:B------:R-:W-:Y:S01]  /*6380*/  IMAD.WIDE R250, R0, 0x4, R8 ;  /* 0x0000000400fa7825 */ /* 0x000fe200078e0208 */
[----:B------:R1:W-:Y:S01]  /*6390*/  LDGSTS.E [R11+0x2e600], [R174.64], !P1 ;  /* 0x2e600000ae0b7fae */ /* 0x0003e2000c921848 */
[----:B------:R-:W-:-:S02]  /*63a0*/  ISETP.GE.U32.AND P1, PT, R176, 0x7fffff08, PT ;  /* 0x7fffff08b000780c */ /* 0x000fc40003f26070 */
[C---:B------:R-:W-:Y:S01]  /*63b0*/  IMAD.WIDE R176, R182.reuse, 0x4, R8 ;  /* 0x00000004b6b07825 */ /* 0x040fe200078e0208 */
[----:B------:R1:W-:Y:S03]  /*63c0*/  STL.64 [R1+0x90], R250 ;  /* 0x000090fa01007387 */ /* 0x0003e60000100a00 */
[----:B------:R-:W-:Y:S01]  /*63d0*/  IMAD.WIDE R182, R182, 0x4, R6 ;  /* 0x00000004b6b67825 */ /* 0x000fe200078e0206 */
[----:B------:R1:W-:Y:S03]  /*63e0*/  LDGSTS.E [R11+0x30000], [R176.64], !P2 ;  /* 0x30000000b00b7fae */ /* 0x0003e6000d121848 */
[C---:B------:R-:W-:Y:S01]  /*63f0*/  IMAD.WIDE R246, R0.reuse, 0x4, R2 ;  /* 0x0000000400f67825 */ /* 0x040fe200078e0202 */
[----:B------:R1:W-:Y:S03]  /*6400*/  LDGSTS.E [R11+0x30200], [R178.64], !P2 ;  /* 0x30200000b20b7fae */ /* 0x0003e6000d121848 */
[C---:B------:R-:W-:Y:S01]  /*6410*/  IMAD.WIDE R244, R0.reuse, 0x4, R4 ;  /* 0x0000000400f47825 */ /* 0x040fe200078e0204 */
        /* <DEDUP_REMOVED lines=8> */
[----:B------:R-:W-:Y:S01]  /*64a0*/  IMAD R10, R0, 0x11, RZ ;  /* 0x00000011000a7824 */ /* 0x000fe200078e02ff */
[----:B------:R1:W-:Y:S03]  /*64b0*/  LDGSTS.E [R11+0x32200], [R186.64], !P6 ;  /* 0x32200000ba0b7fae */ /* 0x0003e6000f121848 */
[--C-:B-----5:R-:W-:Y:S01]  /*64c0*/  IMAD.WIDE R22, R10, 0x4, R8.reuse ;  /* 0x000000040a167825 */ /* 0x120fe200078e0208 */
[----:B------:R5:W-:Y:S04]  /*64d0*/  LDGSTS.E [R11+0x32400], [R188.64], !P6 ;  /* 0x32400000bc0b7fae */ /* 0x000be8000f121848 */
[----:B------:R5:W-:Y:S01]  /*64e0*/  LDGSTS.E [R11+0x32600], [R190.64], !P6 ;  /* 0x32600000be0b7fae */ /* 0x000be2000f121848 */
[----:B------:R-:W-:Y:S01]  /*64f0*/  ISETP.GE.U32.AND P6, PT, R192, 0x7fffff7f, PT ;  /* 0x7fffff7fc000780c */ /* 0x000fe20003fc6070 */
[----:B------:R-:W-:-:S02]  /*6500*/  IMAD.WIDE R192, R198, 0x4, R8 ;  /* 0x00000004c6c07825 */ /* 0x000fc400078e0208 */
[----:B------:R-:W-:Y:S02]  /*6510*/  STL.64 [R1+0x80], R244 ;  /* 0x000080f401007387 */ /* 0x000fe40000100a00 */
[----:B------:R-:W-:Y:S02]  /*6520*/  IMAD.WIDE R198, R198, 0x4, R6 ;  /* 0x00000004c6c67825 */ /* 0x000fe400078e0206 */
[----:B------:R5:W-:Y:S04]  /*6530*/  LDGSTS.E [R11+0x34000], [R192.64], !P5 ;  /* 0x34000000c00b7fae */ /* 0x000be8000e921848 */
[----:B------:R5:W-:Y:S04]  /*6540*/  LDGSTS.E [R11+0x34200], [R194.64], !P5 ;  /* 0x34200000c20b7fae */ /* 0x000be8000e921848 */
[----:B------:R5:W-:Y:S04]  /*6550*/  LDGSTS.E [R11+0x34400], [R196.64], !P5 ;  /* 0x34400000c40b7fae */ /* 0x000be8000e921848 */
[----:B------:R5:W-:Y:S01]  /*6560*/  LDGSTS.E [R11+0x34600], [R198.64], !P5 ;  /* 0x34600000c60b7fae */ /* 0x000be2000e921848 */
[----:B------:R-:W-:Y:S01]  /*6570*/  ISETP.GE.U32.AND P5, PT, R200, 0x7fffff7b, PT ;  /* 0x7fffff7bc800780c */ /* 0x000fe20003fa6070 */
[----:B------:R-:W-:-:S02]  /*6580*/  IMAD.WIDE R200, R206, 0x4, R8 ;  /* 0x00000004cec87825 */ /* 0x000fc400078e0208 */
[----:B------:R1:W-:Y:S02]  /*6590*/  STL.64 [R1+0x78], R242 ;  /* 0x000078f201007387 */ /* 0x0003e40000100a00 */
[----:B------:R-:W-:Y:S02]  /*65a0*/  IMAD.WIDE R206, R206, 0x4, R6 ;  /* 0x00000004cece7825 */ /* 0x000fe400078e0206 */
[----:B------:R5:W-:Y:S04]  /*65b0*/  LDGSTS.E [R11+0x36000], [R200.64], !P3 ;  /* 0x36000000c80b7fae */ /* 0x000be8000d921848 */
[----:B------:R5:W-:Y:S04]  /*65c0*/  LDGSTS.E [R11+0x36200], [R202.64], !P3 ;  /* 0x36200000ca0b7fae */ /* 0x000be8000d921848 */
[----:B------:R5:W-:Y:S04]  /*65d0*/  LDGSTS.E [R11+0x36400], [R204.64], !P3 ;  /* 0x36400000cc0b7fae */ /* 0x000be8000d921848 */
[----:B------:R5:W-:Y:S01]  /*65e0*/  LDGSTS.E [R11+0x36600], [R206.64], !P3 ;  /* 0x36600000ce0b7fae */ /* 0x000be2000d921848 */
[----:B------:R-:W-:Y:S01]  /*65f0*/  ISETP.GE.U32.AND P3, PT, R208, 0x7fffff77, PT ;  /* 0x7fffff77d000780c */ /* 0x000fe20003f66070 */
[----:B------:R-:W-:-:S04]  /*6600*/  IMAD.WIDE R208, R214, 0x4, R8 ;  /* 0x00000004d6d07825 */ /* 0x000fc800078e0208 */
[----:B------:R-:W-:Y:S01]  /*6610*/  IMAD.WIDE R214, R214, 0x4, R6 ;  /* 0x00000004d6d67825 */ /* 0x000fe200078e0206 */
        /* <DEDUP_REMOVED lines=26> */
[----:B------:R-:W-:-:S02]  /*67c0*/  IMAD R240, R0, 0x5, RZ ;  /* 0x0000000500f07824 */ /* 0x000fc400078e02ff */
[----:B------:R3:W-:Y:S02]  /*67d0*/  LDGSTS.E [R15+0x800], [R250.64], !P6 ;  /* 0x00800000fa0f7fae */ /* 0x0007e4000f121848 */
[C---:B--2---:R-:W-:Y:S02]  /*67e0*/  IMAD.WIDE R20, R240.reuse, 0x4, R8 ;  /* 0x00000004f0147825 */ /* 0x044fe400078e0208 */
[----:B------:R2:W-:Y:S02]  /*67f0*/  LDGSTS.E [R15+0xa00], [R246.64], !P6 ;  /* 0x00a00000f60f7fae */ /* 0x0005e4000f121848 */
[C---:B----4-:R-:W-:Y:S02]  /*6800*/  IMAD.WIDE R18, R240.reuse, 0x4, R2 ;  /* 0x00000004f0127825 */ /* 0x050fe400078e0202 */
[----:B------:R4:W-:Y:S02]  /*6810*/  LDGSTS.E [R15+0xc00], [R244.64], !P6 ;  /* 0x00c00000f40f7fae */ /* 0x0009e4000f121848 */
[----:B-1----:R-:W-:-:S02]  /*6820*/  IMAD.WIDE R16, R240, 0x4, R4 ;  /* 0x00000004f0107825 */ /* 0x002fc400078e0204 */
[----:B------:R1:W-:Y:S01]  /*6830*/  LDGSTS.E [R15+0xe00], [R242.64], !P6 ;  /* 0x00e00000f20f7fae */ /* 0x0003e2000f121848 */
[----:B------:R-:W-:Y:S01]  /*6840*/  ISETP.GE.U32.AND P6, PT, R241, 0x7fffff63, PT ;  /* 0x7fffff63f100780c */ /* 0x000fe20003fc6070 */
[----:B---3--:R-:W-:Y:S02]  /*6850*/  IMAD R250, R0, 0x9, RZ ;  /* 0x0000000900fa7824 */ /* 0x008fe400078e02ff */
[----:B------:R-:W-:Y:S01]  /*6860*/  IMAD.WIDE R12, R240, 0x4, R6 ;  /* 0x00000004f00c7825 */ /* 0x000fe200078e0206 */
[----:B------:R3:W-:Y:S01]  /*6870*/  STL.64 [R1+0x50], R20 ;  /* 0x0000501401007387 */ /* 0x0007e20000100a00 */
[----:B------:R-:W-:Y:S02]  /*6880*/  IADD3 R240, R252, -0x22, RZ ;  /* 0xffffffdefcf07810 */ /* 0x000fe40007ffe0ff */
[----:B--2---:R-:W-:Y:S01]  /*6890*/  IMAD R246, R0, 0xd, RZ ;  /* 0x0000000d00f67824 */ /* 0x004fe200078e02ff */
[----:B------:R3:W-:Y:S03]  /*68a0*/  LDGSTS.E [R15+0x2800], [R20.64], !P5 ;  /* 0x02800000140f7fae */ /* 0x0007e6000e921848 */
[C---:B-1----:R-:W-:Y:S01]  /*68b0*/  IMAD.WIDE R242, R246.reuse, 0x4, R2 ;  /* 0x00000004f6f27825 */ /* 0x042fe200078e0202 */
[----:B------:R1:W-:Y:S03]  /*68c0*/  STL.64 [R1+0x48], R18 ;  /* 0x0000481201007387 */ /* 0x0003e60000100a00 */
[----:B----4-:R-:W-:Y:S01]  /*68d0*/  IMAD.WIDE R244, R246, 0x4, R4 ;  /* 0x00000004f6f47825 */ /* 0x010fe200078e0204 */
[----:B------:R1:W-:Y:S04]  /*68e0*/  LDGSTS.E [R15+0x2a00], [R18.64], !P5 ;  /* 0x02a00000120f7fae */ /* 0x0003e8000e921848 */
[----:B------:R2:W-:Y:S01]  /*68f0*/  STL.64 [R1+0x40], R16 ;  /* 0x0000401001007387 */ /* 0x0005e20000100a00 */
[----:B---3--:R-:W-:-:S03]  /*6900*/  IMAD.WIDE R20, R10, 0x4, R2 ;  /* 0x000000040a147825 */ /* 0x008fc600078e0202 */
[----:B------:R2:W-:Y:S01]  /*6910*/  LDGSTS.E [R15+0x2c00], [R16.64], !P5 ;  /* 0x02c00000100f7fae */ /* 0x0005e2000e921848 */
[----:B-1----:R-:W-:-:S03]  /*6920*/  IMAD.WIDE R18, R250, 0x4, R8 ;  /* 0x00000004fa127825 */ /* 0x002fc600078e0208 */
[----:B------:R1:W-:Y:S04]  /*6930*/  STL.64 [R1+0x38], R12 ;  /* 0x0000380c01007387 */ /* 0x0003e80000100a00 */
[----:B------:R1:W-:Y:S01]  /*6940*/  LDGSTS.E [R15+0x2e00], [R12.64], !P5 ;  /* 0x02e000000c0f7fae */ /* 0x0003e2000e921848 */
[----:B------:R-:W-:Y:S01]  /*6950*/  ISETP.GE.U32.AND P5, PT, R240, 0x7fffff5f, PT ;  /* 0x7fffff5ff000780c */ /* 0x000fe20003fa6070 */
[----:B--2---:R-:W-:Y:S01]  /*6960*/  IMAD.WIDE R16, R250, 0x4, R2 ;  /* 0x00000004fa107825 */ /* 0x004fe200078e0202 */
[----:B------:R-:W-:Y:S01]  /*6970*/  IADD3 R240, R252, -0x26, RZ ;  /* 0xffffffdafcf07810 */ /* 0x000fe20007ffe0ff */
[----:B------:R2:W-:Y:S04]  /*6980*/  LDGSTS.E [R15+0x4800], [R18.64], !P3 ;  /* 0x04800000120f7fae */ /* 0x0005e8000d921848 */
[----:B------:R3:W-:Y:S01]  /*6990*/  LDGSTS.E [R15+0x4a00], [R16.64], !P3 ;  /* 0x04a00000100f7fae */ /* 0x0007e2000d921848 */
[----:B-1----:R-:W-:-:S03]  /*69a0*/  IMAD.WIDE R12, R250, 0x4, R4 ;  /* 0x00000004fa0c7825 */ /* 0x002fc600078e0204 */
[----:B------:R2:W-:Y:S01]  /*69b0*/  STL.64 [R1+0x10], R18 ;  /* 0x0000101201007387 */ /* 0x0005e20000100a00 */
[----:B------:R-:W-:-:S03]  /*69c0*/  IMAD.WIDE R250, R250, 0x4, R6 ;  /* 0x00000004fafa7825 */ /* 0x000fc600078e0206 */
[----:B------:R1:W-:Y:S04]  /*69d0*/  LDGSTS.E [R15+0x4c00], [R12.64], !P3 ;  /* 0x04c000000c0f7fae */ /* 0x0003e8000d921848 */
[----:B------:R4:W-:Y:S01]  /*69e0*/  LDGSTS.E [R15+0x4e00], [R250.64], !P3 ;  /* 0x04e00000fa0f7fae */ /* 0x0009e2000d921848 */
[----:B------:R-:W-:Y:S01]  /*69f0*/  ISETP.GE.U32.AND P3, PT, R240, 0x7fffff5b, PT ;  /* 0x7fffff5bf000780c */ /* 0x000fe20003f66070 */
[C---:B------:R-:W-:Y:S02]  /*6a00*/  IMAD.WIDE R240, R246.reuse, 0x4, R8 ;  /* 0x00000004f6f07825 */ /* 0x040fe400078e0208 */
[----:B------:R3:W-:Y:S02]  /*6a10*/  STL.64 [R1+0x8], R16 ;  /* 0x0000081001007387 */ /* 0x0007e40000100a00 */
[----:B------:R-:W-:-:S02]  /*6a20*/  IMAD.WIDE R246, R246, 0x4, R6 ;  /* 0x00000004f6f67825 */ /* 0x000fc400078e0206 */
[----:B------:R1:W-:Y:S02]  /*6a30*/  STL.64 [R1], R12 ;  /* 0x0000000c01007387 */ /* 0x0003e40000100a00 */
[C---:B--2---:R-:W-:Y:S02]  /*6a40*/  IMAD.WIDE R18, R10.reuse, 0x4, R4 ;  /* 0x000000040a127825 */ /* 0x044fe400078e0204 */
[----:B------:R4:W-:Y:S04]  /*6a50*/  LDGSTS.E [R15+0x6800], [R240.64], !P4 ;  /* 0x06800000f00f7fae */ /* 0x0009e8000e121848 */
[----:B------:R4:W-:Y:S01]  /*6a60*/  LDGSTS.E [R15+0x6a00], [R242.64], !P4 ;  /* 0x06a00000f20f7fae */ /* 0x0009e2000e121848 */
[----:B---3--:R-:W-:Y:S01]  /*6a70*/  IMAD.WIDE R16, R10, 0x4, R6 ;  /* 0x000000040a107825 */ /* 0x008fe200078e0206 */
[----:B------:R-:W-:-:S02]  /*6a80*/  IADD3 R10, R252, -0x2e, RZ ;  /* 0xffffffd2fc0a7810 */ /* 0x000fc40007ffe0ff */
[----:B-1----:R-:W-:Y:S01]  /*6a90*/  IADD3 R12, R252, -0x2a, RZ ;  /* 0xffffffd6fc0c7810 */ /* 0x002fe20007ffe0ff */
[----:B------:R4:W-:Y:S01]  /*6aa0*/  LDGSTS.E [R15+0x6c00], [R244.64], !P4 ;  /* 0x06c00000f40f7fae */ /* 0x0009e2000e121848 */
[----:B------:R-:W-:-:S03]  /*6ab0*/  IMAD R13, R0, 0x7, RZ ;  /* 0x00000007000d7824 */ /* 0x000fc600078e02ff */
[----:B------:R4:W-:Y:S01]  /*6ac0*/  LDGSTS.E [R15+0x6e00], [R246.64], !P4 ;  /* 0x06e00000f60f7fae */ /* 0x0009e2000e121848 */
[----:B------:R-:W-:Y:S01]  /*6ad0*/  ISETP.GE.U32.AND P4, PT, R12, 0x7fffff57, PT ;  /* 0x7fffff570c00780c */ /* 0x000fe20003f86070 */
[----:B------:R-:W-:Y:S02]  /*6ae0*/  IMAD R12, R0, 0x15, RZ ;  /* 0x00000015000c7824 */ /* 0x000fe400078e02ff */
[----:B------:R1:W-:Y:S04]  /*6af0*/  STL.64 [R1+0x6a0], R22 ;  /* 0x0006a01601007387 */ /* 0x0003e80000100a00 */
[----:B------:R1:W-:Y:S04]  /*6b00*/  LDGSTS.E [R15+0x8800], [R22.64], !P0 ;  /* 0x08800000160f7fae */ /* 0x0003e8000c121848 */
[----:B------:R2:W-:Y:S04]  /*6b10*/  STL.64 [R1+0x698], R20 ;  /* 0x0006981401007387 */ /* 0x0005e80000100a00 */
[----:B------:R2:W-:Y:S01]  /*6b20*/  LDGSTS.E [R15+0x8a00], [R20.64], !P0 ;  /* 0x08a00000140f7fae */ /* 0x0005e2000c121848 */
[----:B-1----:R-:W-:-:S03]  /*6b30*/  IMAD.WIDE R22, R12, 0x4, R8 ;  /* 0x000000040c167825 */ /* 0x002fc600078e0208 */
[----:B------:R1:W-:Y:S04]  /*6b40*/  STL.64 [R1+0x690], R18 ;  /* 0x0006901201007387 */ /* 0x0003e80000100a00 */
[----:B------:R1:W-:Y:S01]  /*6b50*/  LDGSTS.E [R15+0x8c00], [R18.64], !P0 ;  /* 0x08c00000120f7fae */ /* 0x0003e2000c121848 */
[----:B--2---:R-:W-:-:S03]  /*6b60*/  IMAD.WIDE R20, R12, 0x4, R2 ;  /* 0x000000040c147825 */ /* 0x004fc600078e0202 */
[----:B------:R2:W-:Y:S04]  /*6b70*/  STL.64 [R1+0x688], R16 ;  /* 0x0006881001007387 */ /* 0x0005e80000100a00 */
[----:B------:R2:W-:Y:S01]  /*6b80*/  LDGSTS.E [R15+0x8e00], [R16.64], !P0 ;  /* 0x08e00000100f7fae */ /* 0x0005e2000c121848 */
[----:B------:R-:W-:Y:S01]  /*6b90*/  ISETP.GE.U32.AND P0, PT, R10, 0x7fffff53, PT ;  /* 0x7fffff530a00780c */ /* 0x000fe20003f06070 */
[----:B------:R-:W-:Y:S02]  /*6ba0*/  IMAD R10, R0, 0x19, RZ ;  /* 0x00000019000a7824 */ /* 0x000fe400078e02ff */
[C---:B-1----:R-:W-:Y:S01]  /*6bb0*/  IMAD.WIDE R18, R12.reuse, 0x4, R4 ;  /* 0x000000040c127825 */ /* 0x042fe200078e0204 */
[----:B------:R1:W-:Y:S04]  /*6bc0*/  LDGSTS.E [R15+0xa800], [R22.64], !P1 ;  /* 0x0a800000160f7fae */ /* 0x0003e8000c921848 */
[----:B------:R3:W-:Y:S01]  /*6bd0*/  LDGSTS.E [R15+0xaa00], [R20.64], !P1 ;  /* 0x0aa00000140f7fae */ /* 0x0007e2000c921848 */
[----:B--2---:R-:W-:Y:S01]  /*6be0*/  IMAD.WIDE R16, R12, 0x4, R6 ;  /* 0x000000040c107825 */ /* 0x004fe200078e0206 */
[----:B------:R-:W-:-:S02]  /*6bf0*/  IADD3 R12, R252, -0x32, RZ ;  /* 0xffffffcefc0c7810 */ /* 0x000fc40007ffe0ff */
[----:B------:R1:W-:Y:S04]  /*6c00*/  STL.64 [R1+0x680], R22 ;  /* 0x0006801601007387 */ /* 0x0003e80000100a00 */
[----:B------:R2:W-:Y:S04]  /*6c10*/  LDGSTS.E [R15+0xac00], [R18.64], !P1 ;  /* 0x0ac00000120f7fae */ /* 0x0005e8000c921848 */
[----:B------:R3:W-:Y:S04]  /*6c20*/  STL.64 [R1+0x678], R20 ;  /* 0x0006781401007387 */ /* 0x0007e80000100a00 */
[----:B------:R2:W-:Y:S01]  /*6c30*/  LDGSTS.E [R15+0xae00], [R16.64], !P1 ;  /* 0x0ae00000100f7fae */ /* 0x0005e2000c921848 */
[----:B-1----:R-:W-:Y:S01]  /*6c40*/  IMAD.WIDE R22, R10, 0x4, R8 ;  /* 0x000000040a167825 */ /* 0x002fe200078e0208 */
[----:B------:R-:W-:-:S02]  /*6c50*/  ISETP.GE.U32.AND P1, PT, R12, 0x7fffff4f, PT ;  /* 0x7fffff4f0c00780c */ /* 0x000fc40003f26070 */
[----:B------:R2:W-:Y:S01]  /*6c60*/  STL.64 [R1+0x670], R18 ;  /* 0x0006701201007387 */ /* 0x0005e20000100a00 */
[----:B------:R-:W-:Y:S02]  /*6c70*/  IMAD R12, R0, 0x1d, RZ ;  /* 0x0000001d000c7824 */ /* 0x000fe400078e02ff */
[C---:B---3--:R-:W-:Y:S01]  /*6c80*/  IMAD.WIDE R20, R10.reuse, 0x4, R2 ;  /* 0x000000040a147825 */ /* 0x048fe200078e0202 */
[----:B------:R1:W-:Y:S04]  /*6c90*/  STL.64 [R1+0x668], R16 ;  /* 0x0006681001007387 */ /* 0x0003e80000100a00 */
[----:B------:R3:W-:Y:S01]  /*6ca0*/  STL.64 [R1+0x660], R22 ;  /* 0x0006601601007387 */ /* 0x0007e20000100a00 */
[----:B--2---:R-:W-:-:S03]  /*6cb0*/  IMAD.WIDE R18, R10, 0x4, R4 ;  /* 0x000000040a127825 */ /* 0x004fc600078e0204 */
[----:B------:R3:W-:Y:S01]  /*6cc0*/  LDGSTS.E [R15+0xc800], [R22.64], !P2 ;  /* 0x0c800000160f7fae */ /* 0x0007e2000d121848 */
[----:B-1----:R-:W-:Y:S01]  /*6cd0*/  IMAD.WIDE R16, R10, 0x4, R6 ;  /* 0x000000040a107825 */ /* 0x002fe200078e0206 */
[----:B------:R-:W-:Y:S02]  /*6ce0*/  IADD3 R10, R252, -0x36, RZ ;  /* 0xffffffcafc0a7810 */ /* 0x000fe40007ffe0ff */
[----:B------:R1:W-:Y:S04]  /*6cf0*/  STL.64 [R1+0x658], R20 ;  /* 0x0006581401007387 */ /* 0x0003e80000100a00 */
[----:B------:R1:W-:Y:S01]  /*6d00*/  LDGSTS.E [R15+0xca00], [R20.64], !P2 ;  /* 0x0ca00000140f7fae */ /* 0x0003e2000d121848 */
[----:B---3--:R-:W-:-:S03]  /*6d10*/  IMAD.WIDE R22, R12, 0x4, R8 ;  /* 0x000000040c167825 */ /* 0x008fc600078e0208 */
[----:B------:R2:W-:Y:S04]  /*6d20*/  STL.64 [R1+0x650], R18 ;  /* 0x0006501201007387 */ /* 0x0005e80000100a00 */
[----:B------:R2:W-:Y:S01]  /*6d30*/  LDGSTS.E [R15+0xcc00], [R18.64], !P2 ;  /* 0x0cc00000120f7fae */ /* 0x0005e2000d121848 */
[----:B-1----:R-:W-:-:S03]  /*6d40*/  IMAD.WIDE R20, R12, 0x4, R2 ;  /* 0x000000040c147825 */ /* 0x002fc600078e0202 */
[----:B------:R1:W-:Y:S04]  /*6d50*/  STL.64 [R1+0x648], R16 ;  /* 0x0006481001007387 */ /* 0x0003e80000100a00 */
[----:B------:R1:W-:Y:S01]  /*6d60*/  LDGSTS.E [R15+0xce00], [R16.64], !P2 ;  /* 0x0ce00000100f7fae */ /* 0x0003e2000d121848 */
[----:B------:R-:W-:Y:S01]  /*6d70*/  ISETP.GE.U32.AND P2, PT, R10, 0x7fffff4b, PT ;  /* 0x7fffff4b0a00780c */ /* 0x000fe20003f46070 */
[----:B------:R-:W-:Y:S02]  /*6d80*/  IMAD R10, R0, 0x21, RZ ;  /* 0x00000021000a7824 */ /* 0x000fe400078e02ff */
[C---:B--2---:R-:W-:Y:S01]  /*6d90*/  IMAD.WIDE R18, R12.reuse, 0x4, R4 ;  /* 0x000000040c127825 */ /* 0x044fe200078e0204 */
[----:B------:R2:W-:Y:S04]  /*6da0*/  LDGSTS.E [R15+0xe800], [R22.64], !P6 ;  /* 0x0e800000160f7fae */ /* 0x0005e8000f121848 */
[----:B------:R3:W-:Y:S01]  /*6db0*/  LDGSTS.E [R15+0xea00], [R20.64], !P6 ;  /* 0x0ea00000140f7fae */ /* 0x0007e2000f121848 */
[----:B-1----:R-:W-:Y:S01]  /*6dc0*/  IMAD.WIDE R16, R12, 0x4, R6 ;  /* 0x000000040c107825 */ /* 0x002fe200078e0206 */
[----:B------:R-:W-:-:S02]  /*6dd0*/  IADD3 R12, R252, -0x3a, RZ ;  /* 0xffffffc6fc0c7810 */ /* 0x000fc40007ffe0ff */
[----:B------:R2:W-:Y:S04]  /*6de0*/  STL.64 [R1+0x640], R22 ;  /* 0x0006401601007387 */ /* 0x0005e80000100a00 */
[----:B------:R1:W-:Y:S04]  /*6df0*/  LDGSTS.E [R15+0xec00], [R18.64], !P6 ;  /* 0x0ec00000120f7fae */ /* 0x0003e8000f121848 */
[----:B------:R3:W-:Y:S04]  /*6e00*/  STL.64 [R1+0x638], R20 ;  /* 0x0006381401007387 */ /* 0x0007e80000100a00 */
[----:B------:R1:W-:Y:S01]  /*6e10*/  LDGSTS.E [R15+0xee00], [R16.64], !P6 ;  /* 0x0ee00000100f7fae */ /* 0x0003e2000f121848 */
[----:B--2---:R-:W-:Y:S01]  /*6e20*/  IMAD.WIDE R22, R10, 0x4, R8 ;  /* 0x000000040a167825 */ /* 0x004fe200078e0208 */
[----:B------:R-:W-:-:S02]  /*6e30*/  ISETP.GE.U32.AND P6, PT, R12, 0x7fffff47, PT ;  /* 0x7fffff470c00780c */ /* 0x000fc40003fc6070 */
[----:B------:R1:W-:Y:S01]  /*6e40*/  STL.64 [R1+0x630], R18 ;  /* 0x0006301201007387 */ /* 0x0003e20000100a00 */
[----:B------:R-:W-:Y:S02]  /*6e50*/  IMAD R12, R0, 0x25, RZ ;  /* 0x00000025000c7824 */ /* 0x000fe400078e02ff */
[C---:B---3--:R-:W-:Y:S01]  /*6e60*/  IMAD.WIDE R20, R10.reuse, 0x4, R2 ;  /* 0x000000040a147825 */ /* 0x048fe200078e0202 */
[----:B------:R2:W-:Y:S04]  /*6e70*/  STL.64 [R1+0x628], R16 ;  /* 0x0006281001007387 */ /* 0x0005e80000100a00 */
[----:B------:R3:W-:Y:S01]  /*6e80*/  STL.64 [R1+0x620], R22 ;  /* 0x0006201601007387 */ /* 0x0007e20000100a00 */
[----:B-1----:R-:W-:-:S03]  /*6e90*/  IMAD.WIDE R18, R10, 0x4, R4 ;  /* 0x000000040a127825 */ /* 0x002fc600078e0204 */
[----:B------:R3:W-:Y:S01]  /*6ea0*/  LDGSTS.E [R15+0x10800], [R22.64], !P5 ;  /* 0x10800000160f7fae */ /* 0x0007e2000e921848 */
[----:B--2---:R-:W-:Y:S01]  /*6eb0*/  IMAD.WIDE R16, R10, 0x4, R6 ;  /* 0x000000040a107825 */ /* 0x004fe200078e0206 */
        /* <DEDUP_REMOVED lines=340> */
[----:B--2---:R-:W-:Y:S01]  /*8400*/  IMAD.WIDE R18, R12, 0x4, R4 ;  /* 0x000000040c127825 */ /* 0x004fe200078e0204 */
[----:B------:R-:W-:Y:S01]  /*8410*/  SHF.L.U32 R10, R0, 0x1, RZ ;  /* 0x00000001000a7819 */ /* 0x000fe200000006ff */
[----:B------:R2:W-:Y:S04]  /*8420*/  STL.64 [R1+0x138], R22 ;  /* 0x0001381601007387 */ /* 0x0005e80000100a00 */
[----:B------:R2:W-:Y:S01]  /*8430*/  LDGSTS.E [R15+0x3e800], [R22.64], !P4 ;  /* 0x3e800000160f7fae */ /* 0x0005e2000e121848 */
[----:B------:R-:W-:-:S03]  /*8440*/  IMAD.WIDE R24, R10, 0x4, R8 ;  /* 0x000000040a187825 */ /* 0x000fc600078e0208 */
[----:B------:R3:W-:Y:S01]  /*8450*/  STL.64 [R1+0x130], R20 ;  /* 0x0001301401007387 */ /* 0x0007e20000100a00 */
[----:B-1----:R-:W-:Y:S01]  /*8460*/  IMAD.WIDE R16, R12, 0x4, R6 ;  /* 0x000000040c107825 */ /* 0x002fe200078e0206 */
[----:B------:R-:W-:Y:S02]  /*8470*/  IADD3 R12, R252, -0x1b, RZ ;  /* 0xffffffe5fc0c7810 */ /* 0x000fe40007ffe0ff */
[----:B------:R3:W-:Y:S04]  /*8480*/  LDGSTS.E [R15+0x3ea00], [R20.64], !P4 ;  /* 0x3ea00000140f7fae */ /* 0x0007e8000e121848 */
[----:B------:R1:W-:Y:S01]  /*8490*/  STL.64 [R1+0xb8], R18 ;  /* 0x0000b81201007387 */ /* 0x0003e20000100a00 */
[----:B--2---:R-:W-:-:S03]  /*84a0*/  IMAD.WIDE R22, R10, 0x4, R2 ;  /* 0x000000040a167825 */ /* 0x004fc600078e0202 */
[----:B------:R1:W-:Y:S04]  /*84b0*/  LDGSTS.E [R15+0x3ec00], [R18.64], !P4 ;  /* 0x3ec00000120f7fae */ /* 0x0003e8000e121848 */
[----:B------:R2:W-:Y:S01]  /*84c0*/  STL.64 [R1+0xb0], R16 ;  /* 0x0000b01001007387 */ /* 0x0005e20000100a00 */
[----:B---3--:R-:W-:-:S03]  /*84d0*/  IMAD.WIDE R20, R10, 0x4, R4 ;  /* 0x000000040a147825 */ /* 0x008fc600078e0204 */
[----:B------:R2:W-:Y:S01]  /*84e0*/  LDGSTS.E [R15+0x3ee00], [R16.64], !P4 ;  /* 0x3ee00000100f7fae */ /* 0x0005e2000e121848 */
[----:B------:R-:W-:Y:S01]  /*84f0*/  ISETP.GE.U32.AND P4, PT, R12, 0x7fffff66, PT ;  /* 0x7fffff660c00780c */ /* 0x000fe20003f86070 */
[----:B------:R-:W-:Y:S02]  /*8500*/  IMAD R12, R0, 0x6, RZ ;  /* 0x00000006000c7824 */ /* 0x000fe400078e02ff */
[----:B-1----:R-:W-:Y:S01]  /*8510*/  IMAD.WIDE R18, R10, 0x4, R6 ;  /* 0x000000040a127825 */ /* 0x002fe200078e0206 */
[----:B------:R1:W-:Y:S01]  /*8520*/  STL.64 [R1+0x6a8], R24 ;  /* 0x0006a81801007387 */ /* 0x0003e20000100a00 */
[----:B------:R-:W-:-:S03]  /*8530*/  IADD3 R10, R252, -0x1f, RZ ;  /* 0xffffffe1fc0a7810 */ /* 0x000fc60007ffe0ff */
[----:B------:R3:W-:Y:S01]  /*8540*/  STL.64 [R1+0x6c0], R22 ;  /* 0x0006c01601007387 */ /* 0x0007e20000100a00 */
[----:B--2---:R-:W-:-:S03]  /*8550*/  LOP3.LUT R16, R11, 0x40, RZ, 0x3c, !PT ;  /* 0x000000400b107812 */ /* 0x004fc600078e3cff */
[----:B------:R2:W-:Y:S01]  /*8560*/  STL.64 [R1+0x6c8], R20 ;  /* 0x0006c81401007387 */ /* 0x0005e20000100a00 */
[----:B------:R-:W-:-:S03]  /*8570*/  IMAD R17, R0, 0x7b, RZ ;  /* 0x0000007b00117824 */ /* 0x000fc600078e02ff */
[----:B------:R1:W-:Y:S04]  /*8580*/  LDGSTS.E [R16+0x1000], [R24.64], !P0 ;  /* 0x0100000018107fae */ /* 0x0003e8000c121848 */
[----:B------:R3:W-:Y:S04]  /*8590*/  LDGSTS.E [R16+0x1200], [R22.64], !P0 ;  /* 0x0120000016107fae */ /* 0x0007e8000c121848 */
[----:B------:R2:W-:Y:S01]  /*85a0*/  LDGSTS.E [R16+0x1400], [R20.64], !P0 ;  /* 0x0140000014107fae */ /* 0x0005e2000c121848 */
[----:B-1----:R-:W-:-:S03]  /*85b0*/  IMAD.WIDE R24, R12, 0x4, R8 ;  /* 0x000000040c187825 */ /* 0x002fc600078e0208 */
[----:B------:R1:W-:Y:S01]  /*85c0*/  STL.64 [R1+0x6d0], R18 ;  /* 0x0006d01201007387 */ /* 0x0003e20000100a00 */
[----:B---3--:R-:W-:-:S03]  /*85d0*/  IMAD.WIDE R22, R12, 0x4, R2 ;  /* 0x000000040c167825 */ /* 0x008fc600078e0202 */
[----:B------:R1:W-:Y:S01]  /*85e0*/  LDGSTS.E [R16+0x1600], [R18.64], !P0 ;  /* 0x0160000012107fae */ /* 0x0003e2000c121848 */
[----:B------:R-:W-:Y:S01]  /*85f0*/  ISETP.GE.U32.AND P0, PT, R10, 0x7fffff62, PT ;  /* 0x7fffff620a00780c */ /* 0x000fe20003f06070 */
[----:B--2---:R-:W-:Y:S02]  /*8600*/  IMAD.WIDE R20, R12, 0x4, R4 ;  /* 0x000000040c147825 */ /* 0x004fe400078e0204 */
[----:B------:R2:W-:Y:S02]  /*8610*/  LDGSTS.E [R16+0x3000], [R24.64], !P1 ;  /* 0x0300000018107fae */ /* 0x0005e4000c921848 */
[----:B------:R-:W-:Y:S02]  /*8620*/  IMAD R10, R0, 0xa, RZ ;  /* 0x0000000a000a7824 */ /* 0x000fe400078e02ff */
        /* <DEDUP_REMOVED lines=436> */
[----:B--2---:R-:W-:-:S03]  /*a170*/  IMAD.WIDE R18, R10, 0x4, R6 ;  /* 0x000000040a127825 */ /* 0x004fc600078e0206 */
[----:B------:R1:W-:Y:S01]  /*a180*/  STL.64 [R1+0x7f8], R22 ;  /* 0x0007f81601007387 */ /* 0x0003e20000100a00 */
[----:B------:R-:W-:-:S03]  /*a190*/  IADD3 R10, R252, -0x18, RZ ;  /* 0xffffffe8fc0a7810 */ /* 0x000fc60007ffe0ff */
        /* <DEDUP_REMOVED lines=14> */
[----:B------:R1:W-:Y:S04]  /*a280*/  LDGSTS.E [R16+0x3f400], [R20.64], !P6 ;  /* 0x3f40000014107fae */ /* 0x0003e8000f121848 */
[----:B------:R1:W-:Y:S01]  /*a290*/  LDGSTS.E [R16+0x3f600], [R18.64], !P6 ;  /* 0x3f60000012107fae */ /* 0x0003e2000f121848 */
[----:B------:R-:W-:Y:S02]  /*a2a0*/  ISETP.GE.U32.AND P6, PT, R12, 0x7fffff65, PT ;  /* 0x7fffff650c00780c */ /* 0x000fe40003fc6070 */
[----:B------:R-:W-:Y:S01]  /*a2b0*/  LOP3.LUT R12, R11, 0x60, RZ, 0x3c, !PT ;  /* 0x000000600b0c7812 */ /* 0x000fe200078e3cff */
[----:B------:R2:W-:Y:S04]  /*a2c0*/  STL.64 [R1+0x7e0], R24 ;  /* 0x0007e01801007387 */ /* 0x0005e80000100a00 */
[----:B------:R3:W-:Y:S04]  /*a2d0*/  STL.64 [R1+0x7d8], R22 ;  /* 0x0007d81601007387 */ /* 0x0007e80000100a00 */
[----:B------:R1:W-:Y:S01]  /*a2e0*/  STL.64 [R1+0x7d0], R20 ;  /* 0x0007d01401007387 */ /* 0x0003e20000100a00 */
[----:B--2---:R-:W-:-:S03]  /*a2f0*/  IMAD.WIDE R24, R10, 0x4, R8 ;  /* 0x000000040a187825 */ /* 0x004fc600078e0208 */
[----:B------:R2:W-:Y:S01]  /*a300*/  STL.64 [R1+0x7c8], R18 ;  /* 0x0007c81201007387 */ /* 0x0005e20000100a00 */
[----:B---3--:R-:W-:-:S03]  /*a310*/  IMAD.WIDE R22, R10, 0x4, R2 ;  /* 0x000000040a167825 */ /* 0x008fc600078e0202 */
        /* <DEDUP_REMOVED lines=404> */
[----:B------:R-:W-:Y:S02]  /*bc60*/  IMAD.MOV.U32 R10, RZ, RZ, 0x7f ;  /* 0x0000007fff0a7424 */ /* 0x000fe400078e00ff */
[C---:B--2---:R-:W-:Y:S01]  /*bc70*/  IMAD.WIDE R20, R13.reuse, 0x4, R4 ;  /* 0x000000040d147825 */ /* 0x044fe200078e0204 */
[----:B------:R-:W-:Y:S02]  /*bc80*/  STL.64 [R1+0xef0], R24 ;  /* 0x000ef01801007387 */ /* 0x000fe40000100a00 */
[----:B------:R-:W-:Y:S01]  /*bc90*/  IADD3 R26, R10, c[0x0][0x180], RZ ;  /* 0x000060000a1a7a10 */ /* 0x000fe20007ffe0ff */
[----:B------:R-:W-:Y:S01]  /*bca0*/  IMAD R10, R0, 0x7f, RZ ;  /* 0x0000007f000a7824 */ /* 0x000fe200078e02ff */
[----:B------:R2:W-:Y:S01]  /*bcb0*/  LDGSTS.E [R12+0x37800], [R24.64], !P6 ;  /* 0x37800000180c7fae */ /* 0x0005e2000f121848 */
[----:B-1----:R-:W-:-:S03]  /*bcc0*/  IMAD.WIDE R18, R13, 0x4, R6 ;  /* 0x000000040d127825 */ /* 0x002fc600078e0206 */
[----:B------:R-:W-:Y:S01]  /*bcd0*/  STL.64 [R1+0xee8], R22 ;  /* 0x000ee81601007387 */ /* 0x000fe20000100a00 */
[----:B------:R-:W-:-:S03]  /*bce0*/  IADD3 R13, R252, -0x8d, RZ ;  /* 0xffffff73fc0d7810 */ /* 0x000fc60007ffe0ff */
[----:B------:R1:W-:Y:S04]  /*bcf0*/  LDGSTS.E [R12+0x37a00], [R22.64], !P6 ;  /* 0x37a00000160c7fae */ /* 0x0003e8000f121848 */
[----:B------:R-:W-:Y:S04]  /*bd00*/  STL.64 [R1+0xee0], R20 ;  /* 0x000ee01401007387 */ /* 0x000fe80000100a00 */
[----:B------:R3:W-:Y:S04]  /*bd10*/  LDGSTS.E [R12+0x37c00], [R20.64], !P6 ;  /* 0x37c00000140c7fae */ /* 0x0007e8000f121848 */
[----:B------:R1:W-:Y:S04]  /*bd20*/  STL.64 [R1+0xed8], R18 ;  /* 0x000ed81201007387 */ /* 0x0003e80000100a00 */
[----:B------:R1:W-:Y:S01]  /*bd30*/  LDGSTS.E [R12+0x37e00], [R18.64], !P6 ;  /* 0x37e00000120c7fae */ /* 0x0003e2000f121848 */
[----:B------:R-:W-:-:S02]  /*bd40*/  ISETP.GE.U32.AND P6, PT, R13, 0x7ffffef4, PT ;  /* 0x7ffffef40d00780c */ /* 0x000fc40003fc6070 */
[----:B------:R-:W-:Y:S01]  /*bd50*/  IADD3 R13, R252, -0x80, RZ ;  /* 0xffffff80fc0d7810 */ /* 0x000fe20007ffe0ff */
[C---:B-1----:R-:W-:Y:S02]  /*bd60*/  IMAD R19, R0.reuse, 0x73, RZ ;  /* 0x0000007300137824 */ /* 0x042fe400078e02ff */
[----:B------:R-:W-:Y:S02]  /*bd70*/  IMAD R18, R0, 0x77, RZ ;  /* 0x0000007700127824 */ /* 0x000fe400078e02ff */
[----:B------:R-:W-:-:S04]  /*bd80*/  IMAD.WIDE R34, R19, 0x4, R8 ;  /* 0x0000000413227825 */ /* 0x000fc800078e0208 */
[C---:B--2---:R-:W-:Y:S01]  /*bd90*/  IMAD.WIDE R24, R18.reuse, 0x4, R8 ;  /* 0x0000000412187825 */ /* 0x044fe200078e0208 */
[----:B------:R-:W-:Y:S03]  /*bda0*/  STL.64 [R1+0xed0], R34 ;  /* 0x000ed02201007387 */ /* 0x000fe60000100a00 */
[C---:B------:R-:W-:Y:S01]  /*bdb0*/  IMAD.WIDE R32, R19.reuse, 0x4, R2 ;  /* 0x0000000413207825 */ /* 0x040fe200078e0202 */
[----:B------:R1:W-:Y:S03]  /*bdc0*/  LDGSTS.E [R12+0x39800], [R34.64], !P5 ;  /* 0x39800000220c7fae */ /* 0x0003e6000e921848 */
[C---:B------:R-:W-:Y:S01]  /*bdd0*/  IMAD.WIDE R30, R19.reuse, 0x4, R4 ;  /* 0x00000004131e7825 */ /* 0x040fe200078e0204 */
[----:B------:R2:W-:Y:S03]  /*bde0*/  STL.64 [R1+0xeb0], R24 ;  /* 0x000eb01801007387 */ /* 0x0005e60000100a00 */
[----:B------:R-:W-:Y:S01]  /*bdf0*/  IMAD.WIDE R28, R19, 0x4, R6 ;  /* 0x00000004131c7825 */ /* 0x000fe200078e0206 */
[----:B------:R1:W-:Y:S03]  /*be00*/  LDGSTS.E [R12+0x39a00], [R32.64], !P5 ;  /* 0x39a00000200c7fae */ /* 0x0003e6000e921848 */
[C---:B------:R-:W-:Y:S01]  /*be10*/  IMAD.WIDE R22, R18.reuse, 0x4, R2 ;  /* 0x0000000412167825 */ /* 0x040fe200078e0202 */
[----:B------:R-:W-:Y:S03]  /*be20*/  STL.64 [R1+0xec8], R32 ;  /* 0x000ec82001007387 */ /* 0x000fe60000100a00 */
[C---:B---3--:R-:W-:Y:S01]  /*be30*/  IMAD.WIDE R20, R18.reuse, 0x4, R4 ;  /* 0x0000000412147825 */ /* 0x048fe200078e0204 */
[----:B------:R3:W-:Y:S03]  /*be40*/  LDGSTS.E [R12+0x39c00], [R30.64], !P5 ;  /* 0x39c000001e0c7fae */ /* 0x0007e6000e921848 */
[----:B------:R-:W-:Y:S01]  /*be50*/  IMAD.WIDE R18, R18, 0x4, R6 ;  /* 0x0000000412127825 */ /* 0x000fe200078e0206 */
[----:B------:R-:W-:Y:S04]  /*be60*/  STL.64 [R1+0xec0], R30 ;  /* 0x000ec01e01007387 */ /* 0x000fe80000100a00 */
[----:B------:R1:W-:Y:S01]  /*be70*/  LDGSTS.E [R12+0x39e00], [R28.64], !P5 ;  /* 0x39e000001c0c7fae */ /* 0x0003e2000e921848 */
[----:B------:R-:W-:-:S03]  /*be80*/  ISETP.GT.AND P5, PT, R26, 0x7f, PT ;  /* 0x0000007f1a00780c */ /* 0x000fc60003fa4270 */
[----:B------:R-:W-:Y:S04]  /*be90*/  STL.64 [R1+0xeb8], R28 ;  /* 0x000eb81c01007387 */ /* 0x000fe80000100a00 */
[----:B------:R2:W-:Y:S04]  /*bea0*/  LDGSTS.E [R12+0x3b800], [R24.64], !P3 ;  /* 0x3b800000180c7fae */ /* 0x0005e8000d921848 */
[----:B------:R1:W-:Y:S04]  /*beb0*/  STL.64 [R1+0xea8], R22 ;  /* 0x000ea81601007387 */ /* 0x0003e80000100a00 */
[----:B------:R1:W-:Y:S04]  /*bec0*/  LDGSTS.E [R12+0x3ba00], [R22.64], !P3 ;  /* 0x3ba00000160c7fae */ /* 0x0003e8000d921848 */
[----:B------:R3:W-:Y:S01]  /*bed0*/  STL.64 [R1+0xea0], R20 ;  /* 0x000ea01401007387 */ /* 0x0007e20000100a00 */
[----:B--2---:R-:W-:-:S03]  /*bee0*/  IMAD.WIDE R24, R17, 0x4, R8 ;  /* 0x0000000411187825 */ /* 0x004fc600078e0208 */
[----:B------:R3:W-:Y:S04]  /*bef0*/  LDGSTS.E [R12+0x3bc00], [R20.64], !P3 ;  /* 0x3bc00000140c7fae */ /* 0x0007e8000d921848 */
[----:B------:R2:W-:Y:S01]  /*bf00*/  STL.64 [R1+0xe98], R18 ;  /* 0x000e981201007387 */ /* 0x0005e20000100a00 */
[----:B-1----:R-:W-:-:S03]  /*bf10*/  IMAD.WIDE R22, R17, 0x4, R4 ;  /* 0x0000000411167825 */ /* 0x002fc600078e0204 */
[----:B------:R2:W-:Y:S01]  /*bf20*/  LDGSTS.E [R12+0x3be00], [R18.64], !P3 ;  /* 0x3be00000120c7fae */ /* 0x0005e2000d921848 */
[----:B------:R-:W-:Y:S01]  /*bf30*/  ISETP.GE.U32.AND P3, PT, R13, 0x7fffff01, PT ;  /* 0x7fffff010d00780c */ /* 0x000fe20003f66070 */
[----:B------:R-:W-:Y:S01]  /*bf40*/  IMAD.WIDE R36, R10, 0x4, R8 ;  /* 0x000000040a247825 */ /* 0x000fe200078e0208 */
[----:B------:R-:W-:Y:S01]  /*bf50*/  SEL R13, RZ, 0x4, !P5 ;  /* 0x00000004ff0d7807 */ /* 0x000fe20006800000 */
[----:B------:R-:W4:Y:S01]  /*bf60*/  LDL.64 R28, [R1+0x420] ;  /* 0x00042000011c7983 */ /* 0x000f220000100a00 */
[----:B------:R-:W-:Y:S01]  /*bf70*/  ISETP.GE.AND P5, PT, R249, c[0x0][0x180], PT ;  /* 0x00006000f9007a0c */ /* 0x000fe20003fa6270 */
[C---:B---3--:R-:W-:Y:S02]  /*bf80*/  IMAD.WIDE R20, R17.reuse, 0x4, R2 ;  /* 0x0000000411147825 */ /* 0x048fe400078e0202 */
[----:B------:R-:W-:Y:S02]  /*bf90*/  STL.64 [R1+0xe90], R24 ;  /* 0x000e901801007387 */ /* 0x000fe40000100a00 */
[----:B--2---:R-:W-:-:S02]  /*bfa0*/  IMAD.WIDE R18, R17, 0x4, R6 ;  /* 0x0000000411127825 */ /* 0x004fc400078e0206 */
[----:B------:R1:W-:Y:S04]  /*bfb0*/  STL.64 [R1+0xe88], R20 ;  /* 0x000e881401007387 */ /* 0x0003e80000100a00 */
[----:B------:R-:W2:Y:S04]  /*bfc0*/  LDL.64 R26, [R1+0x3e0] ;  /* 0x0003e000011a7983 */ /* 0x000ea80000100a00 */
[----:B------:R3:W-:Y:S04]  /*bfd0*/  LDGSTS.E [R12+0x3d800], [R24.64], !P4 ;  /* 0x3d800000180c7fae */ /* 0x0007e8000e121848 */
[----:B------:R-:W-:Y:S04]  /*bfe0*/  STL.64 [R1+0xe80], R22 ;  /* 0x000e801601007387 */ /* 0x000fe80000100a00 */
[----:B------:R1:W-:Y:S04]  /*bff0*/  LDGSTS.E [R12+0x3da00], [R20.64], !P4 ;  /* 0x3da00000140c7fae */ /* 0x0003e8000e121848 */
[----:B------:R3:W-:Y:S04]  /*c000*/  STL.64 [R1+0xe78], R18 ;  /* 0x000e781201007387 */ /* 0x0007e80000100a00 */
[----:B------:R3:W-:Y:S04]  /*c010*/  LDGSTS.E [R12+0x3dc00], [R22.64], !P4 ;  /* 0x3dc00000160c7fae */ /* 0x0007e8000e121848 */
[----:B-1----:R-:W5:Y:S04]  /*c020*/  LDL.64 R20, [R1+0x3a0] ;  /* 0x0003a00001147983 */ /* 0x002f680000100a00 */
[----:B------:R1:W-:Y:S01]  /*c030*/  LDGSTS.E [R12+0x3de00], [R18.64], !P4 ;  /* 0x3de00000120c7fae */ /* 0x0003e2000e121848 */
[----:B------:R-:W-:-:S03]  /*c040*/  IMAD.WIDE R32, R10, 0x4, R2 ;  /* 0x000000040a207825 */ /* 0x000fc600078e0202 */
[----:B------:R-:W5:Y:S01]  /*c050*/  LDL.64 R34, [R1+0x318] ;  /* 0x0003180001227983 */ /* 0x000f620000100a00 */
[----:B------:R-:W-:-:S03]  /*c060*/  IMAD.WIDE R30, R10, 0x4, R4 ;  /* 0x000000040a1e7825 */ /* 0x000fc600078e0204 */
[----:B---3--:R-:W3:Y:S04]  /*c070*/  LDL.64 R24, [R1+0x200] ;  /* 0x0002000001187983 */ /* 0x008ee80000100a00 */
[----:B-1----:R-:W3:Y:S01]  /*c080*/  LDL.64 R18, [R1+0x358] ;  /* 0x0003580001127983 */ /* 0x002ee20000100a00 */
[----:B------:R-:W-:-:S03]  /*c090*/  IMAD.WIDE R22, R10, 0x4, R6 ;  /* 0x000000040a167825 */ /* 0x000fc600078e0206 */
[----:B------:R-:W-:Y:S04]  /*c0a0*/  STL.64 [R1+0xe68], R36 ;  /* 0x000e682401007387 */ /* 0x000fe80000100a00 */
[----:B------:R-:W3:Y:S04]  /*c0b0*/  LDL.64 R248, [R1+0x120] ;  /* 0x0001200001f87983 */ /* 0x000ee80000100a00 */
[----:B------:R1:W-:Y:S04]  /*c0c0*/  STL.64 [R1+0xe60], R32 ;  /* 0x000e602001007387 */ /* 0x0003e80000100a00 */
[----:B------:R1:W-:Y:S04]  /*c0d0*/  STL.64 [R1+0xe58], R30 ;  /* 0x000e581e01007387 */ /* 0x0003e80000100a00 */
[----:B------:R1:W-:Y:S04]  /*c0e0*/  LDGSTS.E [R12+0x3f800], [R36.64], !P3 ;  /* 0x3f800000240c7fae */ /* 0x0003e8000d921848 */
[----:B------:R1:W-:Y:S04]  /*c0f0*/  STL.64 [R1+0xe48], R22 ;  /* 0x000e481601007387 */ /* 0x0003e80000100a00 */
[----:B------:R1:W-:Y:S04]  /*c100*/  LDGSTS.E [R12+0x3fa00], [R32.64], !P3 ;  /* 0x3fa00000200c7fae */ /* 0x0003e8000d921848 */
[----:B------:R1:W-:Y:S04]  /*c110*/  LDGSTS.E [R12+0x3fc00], [R30.64], !P3 ;  /* 0x3fc000001e0c7fae */ /* 0x0003e8000d921848 */
[----:B------:R1:W-:Y:S04]  /*c120*/  LDGSTS.E [R12+0x3fe00], [R22.64], !P3 ;  /* 0x3fe00000160c7fae */ /* 0x0003e8000d921848 */
[----:B-1----:R-:W3:Y:S04]  /*c130*/  LDL.64 R32, [R1+0xe0] ;  /* 0x0000e00001207983 */ /* 0x002ee80000100a00 */
[----:B------:R-:W3:Y:S04]  /*c140*/  LDL.64 R30, [R1+0x418] ;  /* 0x00041800011e7983 */ /* 0x000ee80000100a00 */
[----:B------:R-:W3:Y:S01]  /*c150*/  LDL.64 R22, [R1+0x3d8] ;  /* 0x0003d80001167983 */ /* 0x000ee20000100a00 */
[----:B------:R-:W-:-:S02]  /*c160*/  SEL R13, R13, RZ, !P5 ;  /* 0x000000ff0d0d7207 */ /* 0x000fc40006800000 */
[----:B------:R-:W-:Y:S01]  /*c170*/  IADD3 R10, R11, 0x100000, RZ ;  /* 0x001000000b0a7810 */ /* 0x000fe20007ffe0ff */
[----:B------:R-:W0:Y:S01]  /*c180*/  LDGDEPBAR ;  /* 0x00000000000079af */ /* 0x000e220000000000 */
[----:B------:R-:W-:Y:S02]  /*c190*/  ISETP.NE.U32.AND P5, PT, R13, RZ, PT ;  /* 0x000000ff0d00720c */ /* 0x000fe40003fa5070 */
[----:B------:R-:W-:Y:S01]  /*c1a0*/  IADD3 R13, R252, -0x95, RZ ;  /* 0xffffff6bfc0d7810 */ /* 0x000fe20007ffe0ff */
[----:B------:R-:W3:Y:S03]  /*c1b0*/  LDL.64 R36, [R1+0x350] ;  /* 0x0003500001247983 */ /* 0x000ee60000100a00 */
[----:B------:R-:W-:Y:S02]  /*c1c0*/  ISETP.GE.U32.AND P3, PT, R13, 0x7ffffeec, PT ;  /* 0x7ffffeec0d00780c */ /* 0x000fe40003f66070 */
[----:B------:R-:W-:-:S02]  /*c1d0*/  IADD3 R13, R11, 0x100000, RZ ;  /* 0x001000000b0d7810 */ /* 0x000fc40007ffe0ff */
[----:B------:R-:W-:Y:S02]  /*c1e0*/  ISETP.GE.U32.AND P4, PT, R14, 0x7ffffef0, PT ;  /* 0x7ffffef00e00780c */ /* 0x000fe40003f86070 */
[C---:B------:R-:W-:Y:S01]  /*c1f0*/  IADD3 R14, R11.reuse, 0x100000, RZ ;  /* 0x001000000b0e7810 */ /* 0x040fe20007ffe0ff */
[----:B----4-:R1:W-:Y:S04]  /*c200*/  LDGSTS.E [R10+-0x80000], [R28.64], P5 ;  /* 0x800000001c0a7fae */ /* 0x0103e8000a921848 */
[----:B-1----:R-:W4:Y:S04]  /*c210*/  LDL.64 R28, [R1+0x390] ;  /* 0x00039000011c7983 */ /* 0x002f280000100a00 */
[----:B--2---:R1:W-:Y:S04]  /*c220*/  LDGSTS.E [R13+-0x7f000], [R26.64], P5 ;  /* 0x810000001a0d7fae */ /* 0x0043e8000a921848 */
[----:B-1----:R-:W2:Y:S04]  /*c230*/  LDL.64 R26, [R1+0x310] ;  /* 0x00031000011a7983 */ /* 0x002ea80000100a00 */
[----:B-----5:R1:W-:Y:S04]  /*c240*/  LDGSTS.E [R10+-0x7e000], [R20.64], P5 ;  /* 0x82000000140a7fae */ /* 0x0203e8000a921848 */
[----:B-1----:R-:W5:Y:S04]  /*c250*/  LDL.64 R20, [R1+0x1f8] ;  /* 0x0001f80001147983 */ /* 0x002f680000100a00 */
[----:B---3--:R1:W-:Y:S04]  /*c260*/  LDGSTS.E [R13+-0x7d000], [R18.64], P5 ;  /* 0x83000000120d7fae */ /* 0x0083e8000a921848 */
[----:B------:R3:W-:Y:S04]  /*c270*/  LDGSTS.E [R10+-0x7c000], [R34.64], P5 ;  /* 0x84000000220a7fae */ /* 0x0007e8000a921848 */
[----:B------:R3:W-:Y:S04]  /*c280*/  LDGSTS.E [R13+-0x7b000], [R24.64], P5 ;  /* 0x85000000180d7fae */ /* 0x0007e8000a921848 */
[----:B-1----:R-:W5:Y:S04]  /*c290*/  LDL.64 R18, [R1+0x118] ;  /* 0x0001180001127983 */ /* 0x002f680000100a00 */
[----:B---3--:R-:W5:Y:S04]  /*c2a0*/  LDL.64 R34, [R1+0xd8] ;  /* 0x0000d80001227983 */ /* 0x008f680000100a00 */
[----:B------:R-:W5:Y:S01]  /*c2b0*/  LDL.64 R24, [R1+0x410] ;  /* 0x0004100001187983 */ /* 0x000f620000100a00 */
[----:B------:R-:W-:-:S03]  /*c2c0*/  LOP3.LUT R13, R11, 0x10, RZ, 0x3c, !PT ;  /* 0x000000100b0d7812 */ /* 0x000fc600078e3cff */
[----:B------:R1:W-:Y:S04]  /*c2d0*/  LDGSTS.E [R10+-0x7a000], [R248.64], P5 ;  /* 0x86000000f80a7fae */ /* 0x0003e8000a921848 */
[----:B-1----:R-:W5:Y:S01]  /*c2e0*/  LDL.64 R248, [R1+0x3d0] ;  /* 0x0003d00001f87983 */ /* 0x002f620000100a00 */
[----:B------:R-:W-:-:S03]  /*c2f0*/  IADD3 R10, R13, 0x100000, RZ ;  /* 0x001000000d0a7810 */ /* 0x000fc60007ffe0ff */
[----:B------:R1:W-:Y:S04]  /*c300*/  LDGSTS.E [R14+-0x79000], [R32.64], P5 ;  /* 0x87000000200e7fae */ /* 0x0003e8000a921848 */
[----:B------:R1:W-:Y:S02]  /*c310*/  LDGSTS.E [R10+-0x7fe00], [R30.64], P5 ;  /* 0x802000001e0a7fae */ /* 0x0003e4000a921848 */
[C---:B-1----:R-:W-:Y:S02]  /*c320*/  IADD3 R14, R13.reuse, 0x100000, RZ ;  /* 0x001000000d0e7810 */ /* 0x042fe40007ffe0ff */
[----:B------:R-:W5:Y:S04]  /*c330*/  LDL.64 R32, [R1+0x388] ;  /* 0x0003880001207983 */ /* 0x000f680000100a00 */
[----:B------:R-:W5:Y:S04]  /*c340*/  LDL.64 R30, [R1+0x348] ;  /* 0x00034800011e7983 */ /* 0x000f680000100a00 */
[----:B------:R1:W-:Y:S04]  /*c350*/  LDGSTS.E [R14+-0x7ee00], [R22.64], P5 ;  /* 0x81200000160e7fae */ /* 0x0003e8000a921848 */
[----:B-1----:R-:W5:Y:S01]  /*c360*/  LDL.64 R22, [R1+0x308] ;  /* 0x0003080001167983 */ /* 0x002f620000100a00 */
[----:B------:R-:W-:-:S03]  /*c370*/  IADD3 R13, R13, 0x100000, RZ ;  /* 0x001000000d0d7810 */ /* 0x000fc60007ffe0ff */
[----:B----4-:R1:W-:Y:S04]  /*c380*/  LDGSTS.E [R10+-0x7de00], [R28.64], P5 ;  /* 0x822000001c0a7fae */ /* 0x0103e8000a921848 */
[----:B------:R4:W-:Y:S04]  /*c390*/  LDGSTS.E [R14+-0x7ce00], [R36.64], P5 ;  /* 0x83200000240e7fae */ /* 0x0009e8000a921848 */
[----:B-1----:R-:W3:Y:S04]  /*c3a0*/  LDL.64 R28, [R1+0x1f0] ;  /* 0x0001f000011c7983 */ /* 0x002ee80000100a00 */
[----:B--2---:R1:W-:Y:S04]  /*c3b0*/  LDGSTS.E [R10+-0x7be00], [R26.64], P5 ;  /* 0x842000001a0a7fae */ /* 0x0043e8000a921848 */
[----:B----4-:R-:W2:Y:S04]  /*c3c0*/  LDL.64 R36, [R1+0x3c8] ;  /* 0x0003c80001247983 */ /* 0x010ea80000100a00 */
[----:B-1----:R-:W4:Y:S04]  /*c3d0*/  LDL.64 R26, [R1+0x110] ;  /* 0x00011000011a7983 */ /* 0x002f280000100a00 */
[----:B-----5:R1:W-:Y:S04]  /*c3e0*/  LDGSTS.E [R14+-0x7ae00], [R20.64], P5 ;  /* 0x85200000140e7fae */ /* 0x0203e8000a921848 */
[----:B-1----:R-:W5:Y:S04]  /*c3f0*/  LDL.64 R20, [R1+0xd0] ;  /* 0x0000d00001147983 */ /* 0x002f680000100a00 */
[----:B------:R1:W-:Y:S04]  /*c400*/  LDGSTS.E [R10+-0x79e00], [R18.64], P5 ;  /* 0x86200000120a7fae */ /* 0x0003e8000a921848 */
[----:B------:R1:W-:Y:S02]  /*c410*/  LDGSTS.E [R13+-0x78e00], [R34.64], P5 ;  /* 0x87200000220d7fae */ /* 0x0003e4000a921848 */
[----:B-1----:R-:W-:-:S02]  /*c420*/  IADD3 R10, R15, 0x100000, RZ ;  /* 0x001000000f0a7810 */ /* 0x002fc40007ffe0ff */
[----:B------:R-:W2:Y:S01]  /*c430*/  LDL.64 R18, [R1+0x408] ;  /* 0x0004080001127983 */ /* 0x000ea20000100a00 */
[----:B------:R-:W-:-:S03]  /*c440*/  IADD3 R13, R15, 0x100000, RZ ;  /* 0x001000000f0d7810 */ /* 0x000fc60007ffe0ff */
[----:B------:R1:W-:Y:S04]  /*c450*/  LDGSTS.E [R10+-0x7fc00], [R24.64], P5 ;  /* 0x80400000180a7fae */ /* 0x0003e8000a921848 */
[----:B------:R-:W2:Y:S04]  /*c460*/  LDL.64 R34, [R1+0x300] ;  /* 0x0003000001227983 */ /* 0x000ea80000100a00 */
[----:B------:R1:W-:Y:S04]  /*c470*/  LDGSTS.E [R13+-0x7ec00], [R248.64], P5 ;  /* 0x81400000f80d7fae */ /* 0x0003e8000a921848 */
[----:B-1----:R-:W2:Y:S04]  /*c480*/  LDL.64 R24, [R1+0x380] ;  /* 0x0003800001187983 */ /* 0x002ea80000100a00 */
[----:B------:R-:W2:Y:S04]  /*c490*/  LDL.64 R248, [R1+0x340] ;  /* 0x0003400001f87983 */ /* 0x000ea80000100a00 */
[----:B------:R1:W-:Y:S04]  /*c4a0*/  LDGSTS.E [R10+-0x7dc00], [R32.64], P5 ;  /* 0x82400000200a7fae */ /* 0x0003e8000a921848 */
[----:B------:R1:W-:Y:S04]  /*c4b0*/  LDGSTS.E [R13+-0x7cc00], [R30.64], P5 ;  /* 0x834000001e0d7fae */ /* 0x0003e8000a921848 */
[----:B-1----:R-:W2:Y:S04]  /*c4c0*/  LDL.64 R32, [R1+0x1e8] ;  /* 0x0001e80001207983 */ /* 0x002ea80000100a00 */
[----:B------:R-:W2:Y:S04]  /*c4d0*/  LDL.64 R30, [R1+0x108] ;  /* 0x00010800011e7983 */ /* 0x000ea80000100a00 */
[----:B------:R1:W-:Y:S04]  /*c4e0*/  LDGSTS.E [R10+-0x7bc00], [R22.64], P5 ;  /* 0x84400000160a7fae */ /* 0x0003e8000a921848 */
[----:B-1----:R-:W2:Y:S01]  /*c4f0*/  LDL.64 R22, [R1+0xc8] ;  /* 0x0000c80001167983 */ /* 0x002ea20000100a00 */
[----:B------:R-:W-:-:S03]  /*c500*/  IADD3 R14, R15, 0x100000, RZ ;  /* 0x001000000f0e7810 */ /* 0x000fc60007ffe0ff */
[----:B---3--:R1:W-:Y:S02]  /*c510*/  LDGSTS.E [R13+-0x7ac00], [R28.64], P5 ;  /* 0x854000001c0d7fae */ /* 0x0083e4000a921848 */
[----:B-1----:R-:W-:Y:S02]  /*c520*/  LOP3.LUT R13, R11, 0x30, RZ, 0x3c, !PT ;  /* 0x000000300b0d7812 */ /* 0x002fe400078e3cff */
[----:B------:R-:W3:Y:S04]  /*c530*/  LDL.64 R28, [R1+0x400] ;  /* 0x00040000011c7983 */ /* 0x000ee80000100a00 */
[----:B----4-:R1:W-:Y:S01]  /*c540*/  LDGSTS.E [R10+-0x79c00], [R26.64], P5 ;  /* 0x864000001a0a7fae */ /* 0x0103e2000a921848 */
[C---:B------:R-:W-:Y:S02]  /*c550*/  IADD3 R17, R13.reuse, 0x100000, RZ ;  /* 0x001000000d117810 */ /* 0x040fe40007ffe0ff */
[C---:B-1----:R-:W-:Y:S01]  /*c560*/  IADD3 R10, R13.reuse, 0x100000, RZ ;  /* 0x001000000d0a7810 */ /* 0x042fe20007ffe0ff */
[----:B------:R-:W4:Y:S04]  /*c570*/  LDL.64 R26, [R1+0x3c0] ;  /* 0x0003c000011a7983 */ /* 0x000f280000100a00 */
[----:B-----5:R1:W-:Y:S02]  /*c580*/  LDGSTS.E [R14+-0x78c00], [R20.64], P5 ;  /* 0x87400000140e7fae */ /* 0x0203e4000a921848 */
[----:B-1----:R-:W-:-:S02]  /*c590*/  IADD3 R14, R13, 0x100000, RZ ;  /* 0x001000000d0e7810 */ /* 0x002fc40007ffe0ff */
[----:B------:R-:W5:Y:S04]  /*c5a0*/  LDL.64 R20, [R1+0x378] ;  /* 0x0003780001147983 */ /* 0x000f680000100a00 */
[----:B--2---:R1:W-:Y:S04]  /*c5b0*/  LDGSTS.E [R10+-0x7fa00], [R18.64], P5 ;  /* 0x80600000120a7fae */ /* 0x0043e8000a921848 */
[----:B------:R2:W-:Y:S01]  /*c5c0*/  LDGSTS.E [R14+-0x7ea00], [R36.64], P5 ;  /* 0x81600000240e7fae */ /* 0x0005e2000a921848 */
[----:B------:R-:W-:-:S03]  /*c5d0*/  IADD3 R13, R13, 0x100000, RZ ;  /* 0x001000000d0d7810 */ /* 0x000fc60007ffe0ff */
[----:B-1----:R-:W5:Y:S04]  /*c5e0*/  LDL.64 R18, [R1+0x338] ;  /* 0x0003380001127983 */ /* 0x002f680000100a00 */
[----:B--2---:R-:W2:Y:S04]  /*c5f0*/  LDL.64 R14, [R1+0x2f8] ;  /* 0x0002f800010e7983 */ /* 0x004ea80000100a00 */
[----:B------:R1:W-:Y:S04]  /*c600*/  LDGSTS.E [R10+-0x7da00], [R24.64], P5 ;  /* 0x82600000180a7fae */ /* 0x0003e8000a921848 */
[----:B------:R1:W-:Y:S04]  /*c610*/  LDGSTS.E [R17+-0x7ca00], [R248.64], P5 ;  /* 0x83600000f8117fae */ /* 0x0003e8000a921848 */
[----:B------:R1:W-:Y:S04]  /*c620*/  LDGSTS.E [R10+-0x7ba00], [R34.64], P5 ;  /* 0x84600000220a7fae */ /* 0x0003e8000a921848 */
[----:B-1----:R-:W2:Y:S04]  /*c630*/  LDL.64 R24, [R1+0x1e0] ;  /* 0x0001e00001187983 */ /* 0x002ea80000100a00 */
[----:B------:R-:W2:Y:S04]  /*c640*/  LDL.64 R248, [R1+0x100] ;  /* 0x0001000001f87983 */ /* 0x000ea80000100a00 */
[----:B------:R-:W2:Y:S04]  /*c650*/  LDL.64 R34, [R1+0xc0] ;  /* 0x0000c00001227983 */ /* 0x000ea80000100a00 */
[----:B------:R1:W-:Y:S04]  /*c660*/  LDGSTS.E [R17+-0x7aa00], [R32.64], P5 ;  /* 0x8560000020117fae */ /* 0x0003e8000a921848 */
[----:B------:R1:W-:Y:S04]  /*c670*/  LDGSTS.E [R10+-0x79a00], [R30.64], P5 ;  /* 0x866000001e0a7fae */ /* 0x0003e8000a921848 */
[----:B------:R-:W2:Y:S04]  /*c680*/  LDL.64 R36, [R1+0x368] ;  /* 0x0003680001247983 */ /* 0x000ea80000100a00 */
[----:B-1----:R-:W2:Y:S04]  /*c690*/  LDL.64 R32, [R1+0x3f8] ;  /* 0x0003f80001207983 */ /* 0x002ea80000100a00 */
[----:B------:R1:W-:Y:S01]  /*c6a0*/  LDGSTS.E [R13+-0x78a00], [R22.64], P5 ;  /* 0x87600000160d7fae */ /* 0x0003e2000a921848 */
[----:B------:R-:W-:-:S03]  /*c6b0*/  IADD3 R10, R16, 0x100000, RZ ;  /* 0x00100000100a7810 */ /* 0x000fc60007ffe0ff */
[----:B------:R-:W2:Y:S04]  /*c6c0*/  LDL.64 R30, [R1+0x370] ;  /* 0x00037000011e7983 */ /* 0x000ea80000100a00 */
[----:B-1----:R-:W2:Y:S01]  /*c6d0*/  LDL.64 R22, [R1+0x3b8] ;  /* 0x0003b80001167983 */ /* 0x002ea20000100a00 */
[C---:B------:R-:W-:Y:S02]  /*c6e0*/  IADD3 R13, R16.reuse, 0x100000, RZ ;  /* 0x00100000100d7810 */ /* 0x040fe40007ffe0ff */
[----:B------:R-:W-:Y:S01]  /*c6f0*/  IADD3 R16, R16, 0x100000, RZ ;  /* 0x0010000010107810 */ /* 0x000fe20007ffe0ff */
[----:B---3--:R1:W-:Y:S04]  /*c700*/  LDGSTS.E [R10+-0x7f800], [R28.64], P5 ;  /* 0x808000001c0a7fae */ /* 0x0083e8000a921848 */
[----:B-1----:R-:W3:Y:S04]  /*c710*/  LDL.64 R28, [R1+0x330] ;  /* 0x00033000011c7983 */ /* 0x002ee80000100a00 */
[----:B----4-:R1:W-:Y:S04]  /*c720*/  LDGSTS.E [R13+-0x7e800], [R26.64], P5 ;  /* 0x818000001a0d7fae */ /* 0x0103e8000a921848 */
[----:B-1----:R-:W4:Y:S04]  /*c730*/  LDL.64 R26, [R1+0xa8] ;  /* 0x0000a800011a7983 */ /* 0x002f280000100a00 */
[----:B-----5:R1:W-:Y:S04]  /*c740*/  LDGSTS.E [R10+-0x7d800], [R20.64], P5 ;  /* 0x82800000140a7fae */ /* 0x0203e8000a921848 */
[----:B-1----:R-:W5:Y:S04]  /*c750*/  LDL.64 R20, [R1+0x2f0] ;  /* 0x0002f00001147983 */ /* 0x002f680000100a00 */
[----:B------:R1:W-:Y:S04]  /*c760*/  LDGSTS.E [R13+-0x7c800], [R18.64], P5 ;  /* 0x83800000120d7fae */ /* 0x0003e8000a921848 */
[----:B--2---:R2:W-:Y:S04]  /*c770*/  LDGSTS.E [R10+-0x7b800], [R14.64], P5 ;  /* 0x848000000e0a7fae */ /* 0x0045e8000a921848 */
[----:B-1----:R-:W4:Y:S04]  /*c780*/  LDL.64 R18, [R1+0x1d8] ;  /* 0x0001d80001127983 */ /* 0x002f280000100a00 */
[----:B--2---:R-:W2:Y:S04]  /*c790*/  LDL.64 R14, [R1+0xf8] ;  /* 0x0000f800010e7983 */ /* 0x004ea80000100a00 */
[----:B------:R1:W-:Y:S04]  /*c7a0*/  LDGSTS.E [R13+-0x7a800], [R24.64], P5 ;  /* 0x85800000180d7fae */ /* 0x0003e8000a921848 */
[----:B------:R1:W-:Y:S04]  /*c7b0*/  LDGSTS.E [R10+-0x79800], [R248.64], P5 ;  /* 0x86800000f80a7fae */ /* 0x0003e8000a921848 */
[----:B------:R1:W-:Y:S02]  /*c7c0*/  LDGSTS.E [R16+-0x78800], [R34.64], P5 ;  /* 0x8780000022107fae */ /* 0x0003e4000a921848 */
[----:B-1----:R-:W-:-:S02]  /*c7d0*/  LOP3.LUT R13, R11, 0x50, RZ, 0x3c, !PT ;  /* 0x000000500b0d7812 */ /* 0x002fc400078e3cff */
[----:B------:R-:W2:Y:S02]  /*c7e0*/  LDL.64 R24, [R1+0x3f0] ;  /* 0x0003f00001187983 */ /* 0x000ea40000100a00 */
[C---:B------:R-:W-:Y:S02]  /*c7f0*/  IADD3 R10, R13.reuse, 0x100000, RZ ;  /* 0x001000000d0a7810 */ /* 0x040fe40007ffe0ff */
[----:B------:R-:W2:Y:S01]  /*c800*/  LDL.64 R248, [R1+0x3b0] ;  /* 0x0003b00001f87983 */ /* 0x000ea20000100a00 */
[----:B------:R-:W-:-:S03]  /*c810*/  IADD3 R16, R13, 0x100000, RZ ;  /* 0x001000000d107810 */ /* 0x000fc60007ffe0ff */
[----:B------:R-:W2:Y:S04]  /*c820*/  LDL.64 R34, [R1+0x2e8] ;  /* 0x0002e80001227983 */ /* 0x000ea80000100a00 */
[----:B------:R1:W-:Y:S01]  /*c830*/  LDGSTS.E [R10+-0x7f600], [R32.64], P5 ;  /* 0x80a00000200a7fae */ /* 0x0003e2000a921848 */
[----:B------:R-:W-:-:S03]  /*c840*/  IADD3 R13, R13, 0x100000, RZ ;  /* 0x001000000d0d7810 */ /* 0x000fc60007ffe0ff */
[----:B-1----:R-:W2:Y:S04]  /*c850*/  LDL.64 R32, [R1+0x1d0] ;  /* 0x0001d00001207983 */ /* 0x002ea80000100a00 */
[----:B------:R1:W-:Y:S04]  /*c860*/  LDGSTS.E [R16+-0x7e600], [R22.64], P5 ;  /* 0x81a0000016107fae */ /* 0x0003e8000a921848 */
[----:B------:R1:W-:Y:S04]  /*c870*/  LDGSTS.E [R10+-0x7d600], [R30.64], P5 ;  /* 0x82a000001e0a7fae */ /* 0x0003e8000a921848 */
[----:B-1----:R-:W2:Y:S04]  /*c880*/  LDL.64 R22, [R1+0x328] ;  /* 0x0003280001167983 */ /* 0x002ea80000100a00 */
[----:B------:R-:W2:Y:S04]  /*c890*/  LDL.64 R30, [R1+0xf0] ;  /* 0x0000f000011e7983 */ /* 0x000ea80000100a00 */
[----:B---3--:R1:W-:Y:S04]  /*c8a0*/  LDGSTS.E [R16+-0x7c600], [R28.64], P5 ;  /* 0x83a000001c107fae */ /* 0x0083e8000a921848 */
[----:B-1----:R-:W3:Y:S04]  /*c8b0*/  LDL.64 R28, [R1+0xa0] ;  /* 0x0000a000011c7983 */ /* 0x002ee80000100a00 */
[----:B-----5:R1:W-:Y:S04]  /*c8c0*/  LDGSTS.E [R10+-0x7b600], [R20.64], P5 ;  /* 0x84a00000140a7fae */ /* 0x0203e8000a921848 */
[----:B-1----:R-:W5:Y:S04]  /*c8d0*/  LDL.64 R20, [R1+0x3e8] ;  /* 0x0003e80001147983 */ /* 0x002f680000100a00 */
[----:B----4-:R1:W-:Y:S04]  /*c8e0*/  LDGSTS.E [R16+-0x7a600], [R18.64], P5 ;  /* 0x85a0000012107fae */ /* 0x0103e8000a921848 */
[----:B--2---:R2:W-:Y:S04]  /*c8f0*/  LDGSTS.E [R10+-0x79600], [R14.64], P5 ;  /* 0x86a000000e0a7fae */ /* 0x0045e8000a921848 */
[----:B------:R4:W-:Y:S04]  /*c900*/  LDGSTS.E [R13+-0x78600], [R26.64], P5 ;  /* 0x87a000001a0d7fae */ /* 0x0009e8000a921848 */
[----:B-1----:R-:W5:Y:S01]  /*c910*/  LDL.64 R18, [R1+0x3a8] ;  /* 0x0003a80001127983 */ /* 0x002f620000100a00 */
[----:B--2---:R-:W-:-:S03]  /*c920*/  IADD3 R10, R12, 0x100000, RZ ;  /* 0x001000000c0a7810 */ /* 0x004fc60007ffe0ff */
[----:B------:R-:W2:Y:S01]  /*c930*/  LDL.64 R16, [R1+0x360] ;  /* 0x0003600001107983 */ /* 0x000ea20000100a00 */
[----:B----4-:R-:W-:-:S03]  /*c940*/  IADD3 R13, R12, 0x100000, RZ ;  /* 0x001000000c0d7810 */ /* 0x010fc60007ffe0ff */
[----:B------:R-:W4:Y:S04]  /*c950*/  LDL.64 R14, [R1+0x320] ;  /* 0x00032000010e7983 */ /* 0x000f280000100a00 */
[----:B------:R1:W-:Y:S04]  /*c960*/  LDGSTS.E [R10+-0x7f400], [R24.64], P5 ;  /* 0x80c00000180a7fae */ /* 0x0003e8000a921848 */
[----:B------:R1:W-:Y:S04]  /*c970*/  LDGSTS.E [R13+-0x7e400], [R248.64], P5 ;  /* 0x81c00000f80d7fae */ /* 0x0003e8000a921848 */
[----:B------:R-:W4:Y:S04]  /*c980*/  LDL.64 R26, [R1+0x208] ;  /* 0x00020800011a7983 */ /* 0x000f280000100a00 */
[----:B-1----:R-:W4:Y:S04]  /*c990*/  LDL.64 R24, [R1+0x128] ;  /* 0x0001280001187983 */ /* 0x002f280000100a00 */
[----:B------:R-:W4:Y:S04]  /*c9a0*/  LDL.64 R248, [R1+0xe8] ;  /* 0x0000e80001f87983 */ /* 0x000f280000100a00 */
[----:B------:R1:W-:Y:S04]  /*c9b0*/  LDGSTS.E [R10+-0x7d400], [R36.64], P5 ;  /* 0x82c00000240a7fae */ /* 0x0003e8000a921848 */
[----:B-1----:R-:W4:Y:S04]  /*c9c0*/  LDL.LU.64 R36, [R1+0x1ea0] ;  /* 0x001ea00001247983 */ /* 0x002f280000300a00 */
[----:B------:R1:W-:Y:S01]  /*c9d0*/  LDGSTS.E [R13+-0x7c400], [R22.64], P5 ;  /* 0x83c00000160d7fae */ /* 0x0003e2000a921848 */
[----:B------:R-:W-:-:S02]  /*c9e0*/  LOP3.LUT R11, R11, 0x70, RZ, 0x3c, !PT ;  /* 0x000000700b0b7812 */ /* 0x000fc400078e3cff */
[----:B------:R-:W-:Y:S01]  /*c9f0*/  IADD3 R12, R12, 0x100000, RZ ;  /* 0x001000000c0c7810 */ /* 0x000fe20007ffe0ff */
[----:B------:R1:W-:Y:S04]  /*ca00*/  LDGSTS.E [R10+-0x7b400], [R34.64], P5 ;  /* 0x84c00000220a7fae */ /* 0x0003e8000a921848 */
[----:B------:R1:W-:Y:S04]  /*ca10*/  LDGSTS.E [R13+-0x7a400], [R32.64], P5 ;  /* 0x85c00000200d7fae */ /* 0x0003e8000a921848 */
[----:B-1----:R-:W4:Y:S04]  /*ca20*/  LDL.64 R22, [R1+0x98] ;  /* 0x0000980001167983 */ /* 0x002f280000100a00 */
[----:B------:R1:W-:Y:S01]  /*ca30*/  LDGSTS.E [R10+-0x79400], [R30.64], P5 ;  /* 0x86c000001e0a7fae */ /* 0x0003e2000a921848 */
[----:B------:R-:W-:-:S03]  /*ca40*/  IMAD.SHL.U32 R0, R0, 0x80, RZ ;  /* 0x0000008000007824 */ /* 0x000fc600078e00ff */
[----:B------:R-:W4:Y:S04]  /*ca50*/  LDL.LU.64 R34, [R1+0x1e98] ;  /* 0x001e980001227983 */ /* 0x000f280000300a00 */
[----:B------:R-:W4:Y:S01]  /*ca60*/  LDL.LU.64 R32, [R1+0x1e90] ;  /* 0x001e900001207983 */ /* 0x000f220000300a00 */
[----:B-1----:R-:W-:-:S03]  /*ca70*/  IADD3 R10, R11, 0x100000, RZ ;  /* 0x001000000b0a7810 */ /* 0x002fc60007ffe0ff */
[----:B------:R-:W4:Y:S04]  /*ca80*/  LDL.LU.64 R30, [R1+0x1e88] ;  /* 0x001e8800011e7983 */ /* 0x000f280000300a00 */
[----:B---3--:R1:W-:Y:S02]  /*ca90*/  LDGSTS.E [R12+-0x78400], [R28.64], P5 ;  /* 0x87c000001c0c7fae */ /* 0x0083e4000a921848 */
[C---:B-1----:R-:W-:Y:S02]  /*caa0*/  IADD3 R12, R11.reuse, 0x100000, RZ ;  /* 0x001000000b0c7810 */ /* 0x042fe40007ffe0ff */
[----:B------:R-:W3:Y:S04]  /*cab0*/  LDL.LU.64 R28, [R1+0x1e80] ;  /* 0x001e8000011c7983 */ /* 0x000ee80000300a00 */
[----:B-----5:R1:W-:Y:S02]  /*cac0*/  LDGSTS.E [R10+-0x7f200], [R20.64], P5 ;  /* 0x80e00000140a7fae */ /* 0x0203e4000a921848 */
[----:B-1----:R-:W-:-:S02]  /*cad0*/  IADD3 R20, R11, 0x100000, RZ ;  /* 0x001000000b147810 */ /* 0x002fc40007ffe0ff */
[----:B------:R-:W-:Y:S01]  /*cae0*/  IADD3 R21, R11, 0x100000, RZ ;  /* 0x001000000b157810 */ /* 0x000fe20007ffe0ff */
[----:B------:R1:W-:Y:S04]  /*caf0*/  LDGSTS.E [R12+-0x7e200], [R18.64], P5 ;  /* 0x81e00000120c7fae */ /* 0x0003e8000a921848 */
[----:B--2---:R2:W-:Y:S04]  /*cb00*/  LDGSTS.E [R10+-0x7d200], [R16.64], P5 ;  /* 0x82e00000100a7fae */ /* 0x0045e8000a921848 */
[----:B----4-:R4:W-:Y:S04]  /*cb10*/  LDGSTS.E [R12+-0x7c200], [R14.64], P5 ;  /* 0x83e000000e0c7fae */ /* 0x0109e8000a921848 */
[----:B-1----:R-:W5:Y:S04]  /*cb20*/  LDL.LU.64 R18, [R1+0x70] ;  /* 0x0000700001127983 */ /* 0x002f680000300a00 */
[----:B--2---:R-:W2:Y:S04]  /*cb30*/  LDL.LU.64 R16, [R1+0x68] ;  /* 0x0000680001107983 */ /* 0x004ea80000300a00 */
[----:B------:R1:W-:Y:S04]  /*cb40*/  LDGSTS.E [R10+-0x7b200], [R26.64], P5 ;  /* 0x84e000001a0a7fae */ /* 0x0003e8000a921848 */
[----:B------:R1:W-:Y:S04]  /*cb50*/  LDGSTS.E [R20+-0x7a200], [R24.64], P5 ;  /* 0x85e0000018147fae */ /* 0x0003e8000a921848 */
[----:B------:R4:W-:Y:S04]  /*cb60*/  LDGSTS.E [R10+-0x79200], [R248.64], P5 ;  /* 0x86e00000f80a7fae */ /* 0x0009e8000a921848 */
[----:B----4-:R-:W4:Y:S01]  /*cb70*/  LDL.LU.64 R14, [R1+0x60] ;  /* 0x00006000010e7983 */ /* 0x010f220000300a00 */
[----:B-1----:R-:W-:-:S03]  /*cb80*/  IADD3 R20, R252, -0x99, RZ ;  /* 0xffffff67fc147810 */ /* 0x002fc60007ffe0ff */
[----:B------:R-:W3:Y:S01]  /*cb90*/  LDL.LU.64 R12, [R1+0x58] ;  /* 0x00005800010c7983 */ /* 0x000ee20000300a00 */
[----:B------:R-:W-:-:S03]  /*cba0*/  IMAD.WIDE R24, R0, 0x4, R8 ;  /* 0x0000000400187825 */ /* 0x000fc600078e0208 */
[----:B------:R-:W3:Y:S04]  /*cbb0*/  LDL.LU.64 R26, [R1+0x1e78] ;  /* 0x001e7800011a7983 */ /* 0x000ee80000300a00 */
[----:B------:R-:W3:Y:S04]  /*cbc0*/  LDL.LU.64 R10, [R1+0x30] ;  /* 0x00003000010a7983 */ /* 0x000ee80000300a00 */
[----:B------:R-:W3:Y:S04]  /*cbd0*/  LDL.LU.64 R248, [R1+0x28] ;  /* 0x0000280001f87983 */ /* 0x000ee80000300a00 */
[----:B------:R1:W-:Y:S04]  /*cbe0*/  LDGSTS.E [R21+-0x78200], [R22.64], P5 ;  /* 0x87e0000016157fae */ /* 0x0003e8000a921848 */
[----:B-1----:R-:W1:Y:S01]  /*cbf0*/  S2R R21, SR_TID.X ;  /* 0x0000000000157919 */ /* 0x002e620000002100 */
[----:B------:R-:W-:Y:S01]  /*cc00*/  ISETP.GE.U32.AND P5, PT, R20, 0x7ffffee8, PT ;  /* 0x7ffffee81400780c */ /* 0x000fe20003fa6070 */
[----:B------:R-:W-:-:S02]  /*cc10*/  IMAD.WIDE R22, R0, 0x4, R2 ;  /* 0x0000000400167825 */ /* 0x000fc400078e0202 */
[----:B------:R-:W0:Y:S02]  /*cc20*/  LDGDEPBAR ;  /* 0x00000000000079af */ /* 0x000e240000000000 */
[----:B------:R-:W-:Y:S01]  /*cc30*/  IMAD.WIDE R2, R0, 0x4, R6 ;  /* 0x0000000400027825 */ /* 0x000fe200078e0206 */
[----:B-1----:R-:W-:-:S03]  /*cc40*/  LOP3.LUT R9, R21, 0x7f, RZ, 0xc0, !PT ;  /* 0x0000007f15097812 */ /* 0x002fc600078ec0ff */
[----:B------:R-:W-:Y:S02]  /*cc50*/  IMAD.WIDE R20, R0, 0x4, R4 ;  /* 0x0000000400147825 */ /* 0x000fe400078e0204 */
[----:B------:R-:W3:Y:S04]  /*cc60*/  LDL.LU.64 R4, [R1+0x18] ;  /* 0x0000180001047983 */ /* 0x000ee80000300a00 */
[----:B------:R1:W-:Y:S04]  /*cc70*/  STL.64 [R1+0x10b8], R24 ;  /* 0x0010b81801007387 */ /* 0x0003e80000100a00 */
[----:B------:R1:W-:Y:S04]  /*cc80*/  STL.64 [R1+0x10c0], R22 ;  /* 0x0010c01601007387 */ /* 0x0003e80000100a00 */
[----:B------:R1:W-:Y:S04]  /*cc90*/  STL.64 [R1+0x10c8], R20 ;  /* 0x0010c81401007387 */ /* 0x0003e80000100a00 */
[----:B------:R-:W3:Y:S01]  /*cca0*/  LDL.LU.64 R6, [R1+0x20] ;  /* 0x0000200001067983 */ /* 0x000ee20000300a00 */
[----:B------:R-:W-:-:S03]  /*ccb0*/  SHF.L.U32 R9, R9, 0x2, RZ ;  /* 0x0000000209097819 */ /* 0x000fc600000006ff */
[----:B------:R-:W-:Y:S06]  /*ccc0*/  BAR.SYNC.DEFER_BLOCKING 0x0 ;  /* 0x0000000000007b1d */ /* 0x000fec0000010000 */
[----:B------:R-:W-:Y:S04]  /*ccd0*/  STL.64 [R1+0x10d0], R2 ;  /* 0x0010d00201007387 */ /* 0x000fe80000100a00 */
[----:B------:R-:W-:Y:S01]  /*cce0*/  @!PT LDS RZ, [RZ] ;  /* 0x00000000fffff984 */ /* 0x000fe20000000800 */
[----:B------:R-:W-:Y:S01]  /*ccf0*/  @!PT LDS RZ, [RZ] ;  /* 0x00000000fffff984 */ /* 0x000fe20000000800 */
[----:B------:R-:W-:Y:S01]  /*cd00*/  @!PT LDS RZ, [RZ] ;  /* 0x00000000fffff984 */ /* 0x000fe20000000800 */
[----:B------:R1:W-:Y:S04]  /*cd10*/  LDGSTS.E [R9+0x40000], [R24.64], !P0 ;  /* 0x4000000018097fae */ /* 0x0003e8000c121848 */
[----:B------:R1:W-:Y:S04]  /*cd20*/  LDGSTS.E [R9+0x40200], [R22.64], !P0 ;  /* 0x4020000016097fae */ /* 0x0003e8000c121848 */
[----:B------:R1:W-:Y:S04]  /*cd30*/  LDGSTS.E [R9+0x40400], [R20.64], !P0 ;  /* 0x4040000014097fae */ /* 0x0003e8000c121848 */
[----:B-1----:R-:W3:Y:S04]  /*cd40*/  LDL.LU.64 R24, [R1+0x1e70] ;  /* 0x001e700001187983 */ /* 0x002ee80000300a00 */
[----:B------:R-:W3:Y:S04]  /*cd50*/  LDL.LU.64 R22, [R1+0x1e68] ;  /* 0x001e680001167983 */ /* 0x000ee80000300a00 */
[----:B------:R-:W3:Y:S04]  /*cd60*/  LDL.LU.64 R20, [R1+0x1e60] ;  /* 0x001e600001147983 */ /* 0x000ee80000300a00 */
[----:B------:R1:W-:Y:S01]  /*cd70*/  LDGSTS.E [R9+0x40600], [R2.64], !P0 ;  /* 0x4060000002097fae */ /* 0x0003e2000c121848 */
[----:B-----5:R-:W-:-:S04]  /*cd80*/  IMAD.WIDE R18, R0, 0x4, R18 ;  /* 0x0000000400127825 */ /* 0x020fc800078e0212 */
[C---:B--2---:R-:W-:Y:S01]  /*cd90*/  IMAD.WIDE R16, R0.reuse, 0x4, R16 ;  /* 0x0000000400107825 */ /* 0x044fe200078e0210 */
[----:B------:R2:W-:Y:S04]  /*cda0*/  STL.64 [R1+0xb60], R18 ;  /* 0x000b601201007387 */ /* 0x0005e80000100a00 */
[----:B------:R5:W-:Y:S04]  /*cdb0*/  STL.64 [R1+0xb70], R16 ;  /* 0x000b701001007387 */ /* 0x000be80000100a00 */
[----:B------:R2:W-:Y:S04]  /*cdc0*/  LDGSTS.E [R9+0x42000], [R18.64], !P1 ;  /* 0x4200000012097fae */ /* 0x0005e8000c921848 */
[----:B------:R5:W-:Y:S01]  /*cdd0*/  LDGSTS.E [R9+0x42200], [R16.64], !P1 ;  /* 0x4220000010097fae */ /* 0x000be2000c921848 */
[----:B----4-:R-:W-:-:S04]  /*cde0*/  IMAD.WIDE R14, R0, 0x4, R14 ;  /* 0x00000004000e7825 */ /* 0x010fc800078e020e */
[C---:B---3--:R-:W-:Y:S01]  /*cdf0*/  IMAD.WIDE R12, R0.reuse, 0x4, R12 ;  /* 0x00000004000c7825 */ /* 0x048fe200078e020c */
[----:B--2---:R-:W2:Y:S04]  /*ce00*/  LDL.LU.64 R18, [R1+0x1e58] ;  /* 0x001e580001127983 */ /* 0x004ea80000300a00 */
[----:B------:R3:W-:Y:S01]  /*ce10*/  STL.64 [R1+0xb78], R14 ;  /* 0x000b780e01007387 */ /* 0x0007e20000100a00 */
[----:B------:R-:W-:-:S03]  /*ce20*/  IMAD.WIDE R10, R0, 0x4, R10 ;  /* 0x00000004000a7825 */ /* 0x000fc600078e020a */
[----:B-----5:R-:W4:Y:S01]  /*ce30*/  LDL.LU.64 R16, [R1+0x1e50] ;  /* 0x001e500001107983 */ /* 0x020f220000300a00 */
[----:B------:R-:W-:-:S03]  /*ce40*/  IMAD.WIDE R248, R0, 0x4, R248 ;  /* 0x0000000400f87825 */ /* 0x000fc600078e02f8 */
[----:B------:R5:W-:Y:S04]  /*ce50*/  STL.64 [R1+0xb88], R12 ;  /* 0x000b880c01007387 */ /* 0x000be80000100a00 */
[----:B------:R3:W-:Y:S04]  /*ce60*/  LDGSTS.E [R9+0x42400], [R14.64], !P1 ;  /* 0x424000000e097fae */ /* 0x0007e8000c921848 */
[----:B------:R5:W-:Y:S04]  /*ce70*/  LDGSTS.E [R9+0x42600], [R12.64], !P1 ;  /* 0x426000000c097fae */ /* 0x000be8000c921848 */
[----:B------:R1:W-:Y:S04]  /*ce80*/  LDGSTS.E [R9+0x44000], [R10.64], !P2 ;  /* 0x440000000a097fae */ /* 0x0003e8000d121848 */
[----:B---3--:R-:W3:Y:S04]  /*ce90*/  LDL.LU.64 R14, [R1+0x1e48] ;  /* 0x001e4800010e7983 */ /* 0x008ee80000300a00 */
[----:B-----5:R-:W5:Y:S04]  /*cea0*/  LDL.LU.64 R12, [R1+0x1e40] ;  /* 0x001e4000010c7983 */ /* 0x020f680000300a00 */
[----:B------:R1:W-:Y:S04]  /*ceb0*/  STL.64 [R1+0xc18], R10 ;  /* 0x000c180a01007387 */ /* 0x0003e80000100a00 */
[----:B------:R1:W-:Y:S04]  /*cec0*/  STL.64 [R1+0xc28], R248 ;  /* 0x000c28f801007387 */ /* 0x0003e80000100a00 */
[----:B------:R1:W-:Y:S04]  /*ced0*/  LDGSTS.E [R9+0x44200], [R248.64], !P2 ;  /* 0x44200000f8097fae */ /* 0x0003e8000d121848 */
[----:B-1----:R-:W2:Y:S01]  /*cee0*/  LDL.LU.64 R10, [R1+0x1e38] ;  /* 0x001e3800010a7983 */ /* 0x002ea20000300a00 */
[----:B------:R-:W-:-:S05]  /*cef0*/  IMAD.WIDE R6, R0, 0x4, R6 ;  /* 0x0000000400067825 */ /* 0x000fca00078e0206 */
[----:B------:R-:W-:Y:S04]  /*cf00*/  STL.64 [R1+0xc30], R6 ;  /* 0x000c300601007387 */ /* 0x000fe80000100a00 */
[----:B------:R-:W4:Y:S04]  /*cf10*/  LDL.LU.64 R248, [R1+0x1e30] ;  /* 0x001e300001f87983 */ /* 0x000f280000300a00 */
[----:B------:R-:W1:Y:S01]  /*cf20*/  S2R R3, SR_TID.X ;  /* 0x0000000000037919 */ /* 0x000e620000002100 */
[----:B------:R-:W-:Y:S01]  /*cf30*/  IMAD.WIDE R4, R0, 0x4, R4 ;  /* 0x0000000400047825 */ /* 0x000fe200078e0204 */
[----:B------:R-:W-:-:S02]  /*cf40*/  IADD3 R8, R252, -0x9d, RZ ;  /* 0xffffff63fc087810 */ /* 0x000fc40007ffe0ff */
[----:B------:R5:W-:Y:S02]  /*cf50*/  LDGSTS.E [R9+0x44400], [R6.64], !P2 ;  /* 0x4440000006097fae */ /* 0x000be4000d121848 */
[----:B------:R-:W-:Y:S02]  /*cf60*/  ISETP.GE.U32.AND P0, PT, R8, 0x7ffffee4, PT ;  /* 0x7ffffee40800780c */ /* 0x000fe40003f06070 */
[----:B------:R3:W-:Y:S04]  /*cf70*/  STL.64 [R1+0xc40], R4 ;  /* 0x000c400401007387 */ /* 0x0007e80000100a00 */
[----:B------:R3:W-:Y:S01]  /*cf80*/  LDGSTS.E [R9+0x44600], [R4.64], !P2 ;  /* 0x4460000004097fae */ /* 0x0007e2000d121848 */
[----:B-1----:R-:W-:Y:S02]  /*cf90*/  LOP3.LUT R3, R3, 0x7f, RZ, 0xc0, !PT ;  /* 0x0000007f03037812 */ /* 0x002fe400078ec0ff */
[----:B------:R-:W-:-:S04]  /*cfa0*/  IADD3 R2, R252, -0xa1, RZ ;  /* 0xffffff5ffc027810 */ /* 0x000fc80007ffe0ff */
[----:B------:R-:W-:Y:S02]  /*cfb0*/  ISETP.GE.U32.AND P1, PT, R2, 0x7ffffee0, PT ;  /* 0x7ffffee00200780c */ /* 0x000fe40003f26070 */
[----:B------:R-:W-:-:S04]  /*cfc0*/  IADD3 R2, R252, -0xa5, RZ ;  /* 0xffffff5bfc027810 */ /* 0x000fc80007ffe0ff */
[----:B------:R-:W-:Y:S02]  /*cfd0*/  ISETP.GE.U32.AND P2, PT, R2, 0x7ffffedc, PT ;  /* 0x7ffffedc0200780c */ /* 0x000fe40003f46070 */
[----:B------:R-:W-:Y:S01]  /*cfe0*/  IADD3 R2, R252, -0xa9, RZ ;  /* 0xffffff57fc027810 */ /* 0x000fe20007ffe0ff */
[----:B---3--:R-:W-:-:S04]  /*cff0*/  IMAD.WIDE R4, R0, 0x4, R14 ;  /* 0x0000000400047825 */ /* 0x008fc800078e020e */
[----:B------:R-:W-:Y:S02]  /*d000*/  IMAD.SHL.U32 R15, R3, 0x4, RZ ;  /* 0x00000004030f7824 */ /* 0x000fe400078e00ff */
[----:B-----5:R-:W-:-:S04]  /*d010*/  IMAD.WIDE R6, R0, 0x4, R12 ;  /* 0x0000000400067825 */ /* 0x020fc800078e020c */
[----:B--2---:R-:W-:-:S04]  /*d020*/  IMAD.WIDE R8, R0, 0x4, R10 ;  /* 0x0000000400087825 */ /* 0x004fc800078e020a */
[----:B----4-:R-:W-:-:S04]  /*d030*/  IMAD.WIDE R10, R0, 0x4, R16 ;  /* 0x00000004000a7825 */ /* 0x010fc800078e0210 */
[----:B------:R-:W-:-:S05]  /*d040*/  IMAD.WIDE R248, R0, 0x4, R248 ;  /* 0x0000000400f87825 */ /* 0x000fca00078e02f8 */
[----:B------:R-:W-:Y:S04]  /*d050*/  STL.64 [R1+0xcc8], R248 ;  /* 0x000cc8f801007387 */ /* 0x000fe80000100a00 */
[----:B------:R1:W-:Y:S04]  /*d060*/  LDGSTS.E [R15+0x46000], [R248.64], !P6 ;  /* 0x46000000f80f7fae */ /* 0x0003e8000f121848 */
[----:B------:R2:W-:Y:S04]  /*d070*/  STL.64 [R1+0xcd8], R8 ;  /* 0x000cd80801007387 */ /* 0x0005e80000100a00 */
[----:B------:R2:W-:Y:S04]  /*d080*/  LDGSTS.E [R15+0x46200], [R8.64], !P6 ;  /* 0x46200000080f7fae */ /* 0x0005e8000f121848 */
[----:B------:R3:W-:Y:S04]  /*d090*/  STL.64 [R1+0xce0], R6 ;  /* 0x000ce00601007387 */ /* 0x0007e80000100a00 */
[----:B------:R3:W-:Y:S01]  /*d0a0*/  LDGSTS.E [R15+0x46400], [R6.64], !P6 ;  /* 0x46400000060f7fae */ /* 0x0007e2000f121848 */
[----:B--2---:R-:W-:-:S03]  /*d0b0*/  IMAD.WIDE R8, R0, 0x4, R18 ;  /* 0x0000000400087825 */ /* 0x004fc600078e0212 */
[----:B------:R2:W-:Y:S04]  /*d0c0*/  STL.64 [R1+0xcf0], R4 ;  /* 0x000cf00401007387 */ /* 0x0005e80000100a00 */
[----:B------:R2:W-:Y:S01]  /*d0d0*/  LDGSTS.E [R15+0x46600], [R4.64], !P6 ;  /* 0x46600000040f7fae */ /* 0x0005e2000f121848 */
[----:B---3--:R-:W-:-:S03]  /*d0e0*/  IMAD.WIDE R6, R0, 0x4, R20 ;  /* 0x0000000400067825 */ /* 0x008fc600078e0214 */
        /* <DEDUP_REMOVED lines=42> */
[----:B------:R3:W-:Y:S01]  /*d390*/  STL.64 [R1+0xfb0], R6 ;  /* 0x000fb00601007387 */ /* 0x0007e20000100a00 */
[----:B------:R-:W-:-:S03]  /*d3a0*/  ISETP.GE.U32.AND P6, PT, R2, 0x7ffffed8, PT ;  /* 0x7ffffed80200780c */ /* 0x000fc60003fc6070 */
[----:B------:R3:W-:Y:S01]  /*d3b0*/  LDGSTS.E [R15+0x4e400], [R6.64], !P0 ;  /* 0x4e400000060f7fae */ /* 0x0007e2000c121848 */
[----:B--2---:R-:W-:-:S03]  /*d3c0*/  IMAD.WIDE R8, R0, 0x4, R50 ;  /* 0x0000000400087825 */ /* 0x004fc600078e0232 */
[----:B------:R2:W-:Y:S04]  /*d3d0*/  STL.64 [R1+0xfb8], R4 ;  /* 0x000fb80401007387 */ /* 0x0005e80000100a00 */
[----:B------:R2:W-:Y:S01]  /*d3e0*/  LDGSTS.E [R15+0x4e600], [R4.64], !P0 ;  /* 0x4e600000040f7fae */ /* 0x0005e2000c121848 */
[----:B---3--:R-:W-:-:S03]  /*d3f0*/  IMAD.WIDE R6, R0, 0x4, R52 ;  /* 0x0000000400067825 */ /* 0x008fc600078e0234 */
[----:B------:R3:W-:Y:S01]  /*d400*/  STL.64 [R1+0xfe0], R10 ;  /* 0x000fe00a01007387 */ /* 0x0007e20000100a00 */
[----:B------:R-:W-:-:S03]  /*d410*/  IADD3 R2, R252, -0xad, RZ ;  /* 0xffffff53fc027810 */ /* 0x000fc60007ffe0ff */
        /* <DEDUP_REMOVED lines=279> */
[----:B--2---:R-:W-:-:S03]  /*e590*/  IMAD.WIDE R4, R0, 0x4, R214 ;  /* 0x0000000400047825 */ /* 0x004fc600078e02d6 */
[----:B------:R2:W-:Y:S01]  /*e5a0*/  STL.64 [R1+0x1ac0], R8 ;  /* 0x001ac00801007387 */ /* 0x0005e20000100a00 */
[----:B------:R-:W-:-:S03]  /*e5b0*/  ISETP.GE.U32.AND P2, PT, R2, 0x7ffffe88, PT ;  /* 0x7ffffe880200780c */ /* 0x000fc60003f46070 */
        /* <DEDUP_REMOVED lines=9> */
[----:B------:R4:W-:Y:S01]  /*e650*/  STL.64 [R1+0x1ae0], R8 ;  /* 0x001ae00801007387 */ /* 0x0009e20000100a00 */
[----:B--2---:R-:W-:-:S03]  /*e660*/  IMAD.WIDE R4, R0, 0x4, R222 ;  /* 0x0000000400047825 */ /* 0x004fc600078e02de */
[----:B------:R3:W-:Y:S04]  /*e670*/  LDGSTS.E [R15+0x7a000], [R10.64], !P1 ;  /* 0x7a0000000a0f7fae */ /* 0x0007e8000c921848 */
[----:B------:R2:W-:Y:S04]  /*e680*/  STL.64 [R1+0x1ae8], R6 ;  /* 0x001ae80601007387 */ /* 0x0005e80000100a00 */
[----:B------:R4:W-:Y:S04]  /*e690*/  LDGSTS.E [R15+0x7a200], [R8.64], !P1 ;  /* 0x7a200000080f7fae */ /* 0x0009e8000c921848 */
[----:B------:R5:W-:Y:S01]  /*e6a0*/  STL.64 [R1+0x1af0], R4 ;  /* 0x001af00401007387 */ /* 0x000be20000100a00 */
[----:B---3--:R-:W-:-:S03]  /*e6b0*/  IMAD.WIDE R10, R0, 0x4, R224 ;  /* 0x00000004000a7825 */ /* 0x008fc600078e02e0 */
[----:B------:R2:W-:Y:S04]  /*e6c0*/  LDGSTS.E [R15+0x7a400], [R6.64], !P1 ;  /* 0x7a400000060f7fae */ /* 0x0005e8000c921848 */
[----:B------:R-:W3:Y:S01]  /*e6d0*/  LDL.LU.64 R24, [R1+0x90] ;  /* 0x0000900001187983 */ /* 0x000ee20000300a00 */
[----:B----4-:R-:W-:-:S03]  /*e6e0*/  IMAD.WIDE R8, R0, 0x4, R226 ;  /* 0x0000000400087825 */ /* 0x010fc600078e02e2 */
[----:B------:R5:W-:Y:S04]  /*e6f0*/  LDGSTS.E [R15+0x7a600], [R4.64], !P1 ;  /* 0x7a600000040f7fae */ /* 0x000be8000c921848 */
[----:B------:R-:W4:Y:S01]  /*e700*/  LDL.LU.64 R22, [R1+0x88] ;  /* 0x0000880001167983 */ /* 0x000f220000300a00 */
[----:B--2---:R-:W-:-:S03]  /*e710*/  IMAD.WIDE R6, R0, 0x4, R228 ;  /* 0x0000000400067825 */ /* 0x004fc600078e02e4 */
[----:B------:R-:W2:Y:S01]  /*e720*/  LDL.LU.64 R20, [R1+0x80] ;  /* 0x0000800001147983 */ /* 0x000ea20000300a00 */
[----:B-----5:R-:W-:-:S03]  /*e730*/  IMAD.WIDE R4, R0, 0x4, R230 ;  /* 0x0000000400047825 */ /* 0x020fc600078e02e6 */
[----:B------:R-:W5:Y:S04]  /*e740*/  LDL.LU.64 R18, [R1+0x78] ;  /* 0x0000780001127983 */ /* 0x000f680000300a00 */
[----:B------:R-:W-:Y:S04]  /*e750*/  STL.64 [R1+0x1af8], R10 ;  /* 0x001af80a01007387 */ /* 0x000fe80000100a00 */
[----:B------:R1:W-:Y:S01]  /*e760*/  STL.64 [R1+0x1b00], R8 ;  /* 0x001b000801007387 */ /* 0x0003e20000100a00 */
[----:B------:R-:W-:-:S03]  /*e770*/  IADD3 R2, R252, -0xfd, RZ ;  /* 0xffffff03fc027810 */ /* 0x000fc60007ffe0ff */
[----:B------:R1:W-:Y:S04]  /*e780*/  STL.64 [R1+0x1b08], R6 ;  /* 0x001b080601007387 */ /* 0x0003e80000100a00 */
[----:B------:R1:W-:Y:S04]  /*e790*/  LDGSTS.E [R15+0x7c000], [R10.64], !P2 ;  /* 0x7c0000000a0f7fae */ /* 0x0003e8000d121848 */
[----:B------:R1:W-:Y:S04]  /*e7a0*/  STL.64 [R1+0x1b10], R4 ;  /* 0x001b100401007387 */ /* 0x0003e80000100a00 */
[----:B------:R1:W-:Y:S04]  /*e7b0*/  LDGSTS.E [R15+0x7c200], [R8.64], !P2 ;  /* 0x7c200000080f7fae */ /* 0x0003e8000d121848 */
[----:B------:R-:W5:Y:S01]  /*e7c0*/  LDL.LU.64 R16, [R1+0x50] ;  /* 0x0000500001107983 */ /* 0x000f620000300a00 */
[----:B------:R-:W-:-:S03]  /*e7d0*/  IMAD.WIDE R28, R0, 0x4, R236 ;  /* 0x00000004001c7825 */ /* 0x000fc600078e02ec */
[----:B------:R1:W-:Y:S04]  /*e7e0*/  LDGSTS.E [R15+0x7c400], [R6.64], !P2 ;  /* 0x7c400000060f7fae */ /* 0x0003e8000d121848 */
[----:B------:R-:W5:Y:S01]  /*e7f0*/  LDL.LU.64 R12, [R1+0x48] ;  /* 0x00004800010c7983 */ /* 0x000f620000300a00 */
[----:B-1----:R-:W-:-:S03]  /*e800*/  IMAD.WIDE R8, R0, 0x4, R234 ;  /* 0x0000000400087825 */ /* 0x002fc600078e02ea */
[----:B------:R1:W-:Y:S01]  /*e810*/  LDGSTS.E [R15+0x7c600], [R4.64], !P2 ;  /* 0x7c600000040f7fae */ /* 0x0003e2000d121848 */
[----:B------:R-:W-:-:S03]  /*e820*/  ISETP.GE.U32.AND P6, PT, R2, 0x7ffffe84, PT ;  /* 0x7ffffe840200780c */ /* 0x000fc60003fc6070 */
[----:B------:R-:W5:Y:S01]  /*e830*/  LDL.LU.64 R10, [R1+0x40] ;  /* 0x00004000010a7983 */ /* 0x000f620000300a00 */
[----:B------:R-:W-:-:S04]  /*e840*/  IMAD.WIDE R6, R0, 0x4, R232 ;  /* 0x0000000400067825 */ /* 0x000fc800078e02e8 */
[----:B------:R-:W-:Y:S01]  /*e850*/  IMAD.WIDE R26, R0, 0x4, R238 ;  /* 0x00000004001a7825 */ /* 0x000fe200078e02ee */
[----:B-1----:R-:W5:Y:S04]  /*e860*/  LDL.LU.64 R4, [R1+0x38] ;  /* 0x0000380001047983 */ /* 0x002f680000300a00 */
[----:B------:R1:W-:Y:S04]  /*e870*/  STL.64 [R1+0x1b18], R6 ;  /* 0x001b180601007387 */ /* 0x0003e80000100a00 */
[----:B------:R1:W-:Y:S04]  /*e880*/  STL.64 [R1+0x1b20], R8 ;  /* 0x001b200801007387 */ /* 0x0003e80000100a00 */
[----:B------:R-:W-:Y:S04]  /*e890*/  STL.64 [R1+0x1b28], R28 ;  /* 0x001b281c01007387 */ /* 0x000fe80000100a00 */
[----:B------:R-:W-:Y:S04]  /*e8a0*/  STL.64 [R1+0x1b30], R26 ;  /* 0x001b301a01007387 */ /* 0x000fe80000100a00 */
[----:B------:R-:W5:Y:S04]  /*e8b0*/  LDL.LU.64 R248, [R1+0x10] ;  /* 0x0000100001f87983 */ /* 0x000f680000300a00 */
[----:B------:R1:W-:Y:S04]  /*e8c0*/  LDGSTS.E [R15+0x7e000], [R6.64], !P6 ;  /* 0x7e000000060f7fae */ /* 0x0003e8000f121848 */
[----:B------:R1:W-:Y:S04]  /*e8d0*/  LDGSTS.E [R15+0x7e200], [R8.64], !P6 ;  /* 0x7e200000080f7fae */ /* 0x0003e8000f121848 */
[----:B------:R-:W1:Y:S04]  /*e8e0*/  S2R R3, SR_TID.X ;  /* 0x0000000000037919 */ /* 0x000e680000002100 */
[----:B-1----:R-:W5:Y:S04]  /*e8f0*/  LDL.LU.64 R6, [R1+0x8] ;  /* 0x0000080001067983 */ /* 0x002f680000300a00 */
[----:B------:R-:W5:Y:S01]  /*e900*/  LDL.LU.64 R8, [R1] ;  /* 0x0000000001087983 */ /* 0x000f620000300a00 */
[----:B------:R-:W-:-:S03]  /*e910*/  IADD3 R2, R252, -0x82, RZ ;  /* 0xffffff7efc027810 */ /* 0x000fc60007ffe0ff */
[----:B------:R1:W-:Y:S01]  /*e920*/  LDGSTS.E [R15+0x7e400], [R28.64], !P6 ;  /* 0x7e4000001c0f7fae */ /* 0x0003e2000f121848 */
[----:B------:R-:W-:Y:S02]  /*e930*/  ISETP.GE.U32.AND P4, PT, R2, 0x7ffffeff, PT ;  /* 0x7ffffeff0200780c */ /* 0x000fe40003f86070 */
[----:B------:R-:W-:Y:S01]  /*e940*/  IADD3 R2, R252, -0x86, RZ ;  /* 0xffffff7afc027810 */ /* 0x000fe20007ffe0ff */
[----:B------:R1:W-:Y:S01]  /*e950*/  LDGSTS.E [R15+0x7e600], [R26.64], !P6 ;  /* 0x7e6000001a0f7fae */ /* 0x0003e2000f121848 */
[----:B------:R-:W-:Y:S02]  /*e960*/  LOP3.LUT R148, R3, 0x7f, RZ, 0xc0, !PT ;  /* 0x0000007f03947812 */ /* 0x000fe400078ec0ff */
[----:B------:R-:W-:-:S03]  /*e970*/  ISETP.GE.U32.AND P3, PT, R2, 0x7ffffefb, PT ;  /* 0x7ffffefb0200780c */ /* 0x000fc60003f66070 */
[----:B------:R-:W-:-:S05]  /*e980*/  IMAD.SHL.U32 R115, R148, 0x4, RZ ;  /* 0x0000000494737824 */ /* 0x000fca00078e00ff */
[----:B------:R-:W-:Y:S02]  /*e990*/  LOP3.LUT R114, R115, 0x20, RZ, 0x3c, !PT ;  /* 0x0000002073727812 */ /* 0x000fe400078e3cff */
[----:B------:R-:W-:-:S04]  /*e9a0*/  IADD3 R2, R252, -0x8a, RZ ;  /* 0xffffff76fc027810 */ /* 0x000fc80007ffe0ff */
[----:B------:R-:W-:Y:S01]  /*e9b0*/  ISETP.GE.U32.AND P5, PT, R2, 0x7ffffef7, PT ;  /* 0x7ffffef70200780c */ /* 0x000fe20003fa6070 */
[----:B---3--:R-:W-:-:S04]  /*e9c0*/  IMAD.WIDE R24, R0, 0x4, R24 ;  /* 0x0000000400187825 */ /* 0x008fc800078e0218 */
[C---:B----4-:R-:W-:Y:S01]  /*e9d0*/  IMAD.WIDE R22, R0.reuse, 0x4, R22 ;  /* 0x0000000400167825 */ /* 0x050fe200078e0216 */
[----:B------:R-:W-:Y:S03]  /*e9e0*/  STL.64 [R1+0x2e0], R24 ;  /* 0x0002e01801007387 */ /* 0x000fe60000100a00 */
[C---:B--2---:R-:W-:Y:S01]  /*e9f0*/  IMAD.WIDE R20, R0.reuse, 0x4, R20 ;  /* 0x0000000400147825 */ /* 0x044fe200078e0214 */
[----:B------:R-:W-:Y:S03]  /*ea00*/  STL.64 [R1+0x2d8], R22 ;  /* 0x0002d81601007387 */ /* 0x000fe60000100a00 */
[C---:B-----5:R-:W-:Y:S01]  /*ea10*/  IMAD.WIDE R18, R0.reuse, 0x4, R18 ;  /* 0x0000000400127825 */ /* 0x060fe200078e0212 */
[----:B------:R2:W-:Y:S04]  /*ea20*/  LDGSTS.E [R114+0x40800], [R24.64], !P4 ;  /* 0x4080000018727fae */ /* 0x0005e8000e121848 */
[----:B------:R-:W-:Y:S04]  /*ea30*/  STL.64 [R1+0x2d0], R20 ;  /* 0x0002d01401007387 */ /* 0x000fe80000100a00 */
[----:B------:R2:W-:Y:S04]  /*ea40*/  LDGSTS.E [R114+0x40a00], [R22.64], !P4 ;  /* 0x40a0000016727fae */ /* 0x0005e8000e121848 */
[----:B------:R-:W-:Y:S04]  /*ea50*/  STL.64 [R1+0x2c8], R18 ;  /* 0x0002c81201007387 */ /* 0x000fe80000100a00 */
[----:B------:R4:W-:Y:S04]  /*ea60*/  LDGSTS.E [R114+0x40c00], [R20.64], !P4 ;  /* 0x40c0000014727fae */ /* 0x0009e8000e121848 */
[----:B------:R5:W-:Y:S01]  /*ea70*/  LDGSTS.E [R114+0x40e00], [R18.64], !P4 ;  /* 0x40e0000012727fae */ /* 0x000be2000e121848 */
[----:B------:R-:W-:-:S04]  /*ea80*/  IMAD.WIDE R16, R0, 0x4, R16 ;  /* 0x0000000400107825 */ /* 0x000fc800078e0210 */
[C---:B------:R-:W-:Y:S01]  /*ea90*/  IMAD.WIDE R12, R0.reuse, 0x4, R12 ;  /* 0x00000004000c7825 */ /* 0x040fe200078e020c */
[----:B------:R1:W-:Y:S03]  /*eaa0*/  STL.64 [R1+0x2c0], R16 ;  /* 0x0002c01001007387 */ /* 0x0003e60000100a00 */
[C---:B------:R-:W-:Y:S01]  /*eab0*/  IMAD.WIDE R10, R0.reuse, 0x4, R10 ;  /* 0x00000004000a7825 */ /* 0x040fe200078e020a */
[----:B------:R-:W-:Y:S04]  /*eac0*/  STL.64 [R1+0x2b8], R12 ;  /* 0x0002b80c01007387 */ /* 0x000fe80000100a00 */
[----:B------:R1:W-:Y:S01]  /*ead0*/  LDGSTS.E [R114+0x42800], [R16.64], !P3 ;  /* 0x4280000010727fae */ /* 0x0003e2000d921848 */
[----:B------:R-:W-:-:S03]  /*eae0*/  IMAD.WIDE R4, R0, 0x4, R4 ;  /* 0x0000000400047825 */ /* 0x000fc600078e0204 */
[----:B------:R-:W-:Y:S04]  /*eaf0*/  STL.64 [R1+0x2b0], R10 ;  /* 0x0002b00a01007387 */ /* 0x000fe80000100a00 */
[----:B------:R1:W-:Y:S04]  /*eb00*/  LDGSTS.E [R114+0x42a00], [R12.64], !P3 ;  /* 0x42a000000c727fae */ /* 0x0003e8000d921848 */
[----:B------:R1:W-:Y:S04]  /*eb10*/  STL.64 [R1+0x2a8], R4 ;  /* 0x0002a80401007387 */ /* 0x0003e80000100a00 */
[----:B------:R2:W-:Y:S04]  /*eb20*/  LDGSTS.E [R114+0x42c00], [R10.64], !P3 ;  /* 0x42c000000a727fae */ /* 0x0005e8000d921848 */
[----:B------:R2:W-:Y:S04]  /*eb30*/  LDGSTS.E [R114+0x42e00], [R4.64], !P3 ;  /* 0x42e0000004727fae */ /* 0x0005e8000d921848 */
[----:B-1----:R-:W3:Y:S01]  /*eb40*/  LDL.LU.64 R16, [R1+0x6a0] ;  /* 0x0006a00001107983 */ /* 0x002ee20000300a00 */
[----:B----4-:R-:W-:-:S05]  /*eb50*/  IMAD.WIDE R20, R0, 0x4, R248 ;  /* 0x0000000400147825 */ /* 0x010fca00078e02f8 */
[----:B------:R1:W-:Y:S04]  /*eb60*/  LDGSTS.E [R114+0x44800], [R20.64], !P5 ;  /* 0x4480000014727fae */ /* 0x0003e8000e921848 */
[----:B--2---:R-:W2:Y:S04]  /*eb70*/  LDL.LU.64 R4, [R1+0x698] ;  /* 0x0006980001047983 */ /* 0x004ea80000300a00 */
[----:B------:R-:W4:Y:S01]  /*eb80*/  LDL.LU.64 R12, [R1+0x690] ;  /* 0x00069000010c7983 */ /* 0x000f220000300a00 */
[----:B-----5:R-:W-:-:S03]  /*eb90*/  IMAD.WIDE R18, R0, 0x4, R6 ;  /* 0x0000000400127825 */ /* 0x020fc600078e0206 */
[----:B------:R1:W-:Y:S01]  /*eba0*/  STL.64 [R1+0x2a0], R20 ;  /* 0x0002a01401007387 */ /* 0x0003e20000100a00 */
[----:B------:R-:W-:-:S03]  /*ebb0*/  IMAD.WIDE R8, R0, 0x4, R8 ;  /* 0x0000000400087825 */ /* 0x000fc600078e0208 */
[----:B------:R-:W5:Y:S01]  /*ebc0*/  LDL.LU.64 R10, [R1+0x688] ;  /* 0x00068800010a7983 */ /* 0x000f620000300a00 */
[----:B------:R-:W-:-:S03]  /*ebd0*/  IMAD.WIDE R6, R0, 0x4, R250 ;  /* 0x0000000400067825 */ /* 0x000fc600078e02fa */
[----:B------:R-:W-:Y:S04]  /*ebe0*/  STL.64 [R1+0x298], R18 ;  /* 0x0002981201007387 */ /* 0x000fe80000100a00 */
[----:B------:R1:W-:Y:S04]  /*ebf0*/  STL.64 [R1+0x290], R8 ;  /* 0x0002900801007387 */ /* 0x0003e80000100a00 */
[----:B------:R1:W-:Y:S04]  /*ec00*/  STL.64 [R1+0x288], R6 ;  /* 0x0002880601007387 */ /* 0x0003e80000100a00 */
[----:B------:R-:W5:Y:S04]  /*ec10*/  LDL.LU.64 R22, [R1+0x680] ;  /* 0x0006800001167983 */ /* 0x000f680000300a00 */
[----:B------:R1:W-:Y:S04]  /*ec20*/  LDGSTS.E [R114+0x44a00], [R18.64], !P5 ;  /* 0x44a0000012727fae */ /* 0x0003e8000e921848 */
[----:B-1----:R-:W5:Y:S04]  /*ec30*/  LDL.LU.64 R20, [R1+0x678] ;  /* 0x0006780001147983 */ /* 0x002f680000300a00 */
[----:B------:R1:W-:Y:S01]  /*ec40*/  LDGSTS.E [R114+0x44c00], [R8.64], !P5 ;  /* 0x44c0000008727fae */ /* 0x0003e2000e921848 */
[----:B------:R-:W-:Y:S01]  /*ec50*/  IADD3 R2, R252, -0x8e, RZ ;  /* 0xffffff72fc027810 */ /* 0x000fe20007ffe0ff */
[----:B------:R-:W-:-:S02]  /*ec60*/  IMAD.WIDE R26, R0, 0x4, R240 ;  /* 0x00000004001a7825 */ /* 0x000fc400078e02f0 */
[----:B------:R1:W-:Y:S04]  /*ec70*/  LDGSTS.E [R114+0x44e00], [R6.64], !P5 ;  /* 0x44e0000006727fae */ /* 0x0003e8000e921848 */
[----:B-1----:R-:W5:Y:S01]  /*ec80*/  LDL.LU.64 R8, [R1+0x670] ;  /* 0x0006700001087983 */ /* 0x002f620000300a00 */
[----:B------:R-:W-:Y:S01]  /*ec90*/  ISETP.GE.U32.AND P0, PT, R2, 0x7ffffef3, PT ;  /* 0x7ffffef30200780c */ /* 0x000fe20003f06070 */
[C---:B------:R-:W-:Y:S02]  /*eca0*/  IMAD.WIDE R24, R0.reuse, 0x4, R242 ;  /* 0x0000000400187825 */ /* 0x040fe400078e02f2 */
[----:B------:R-:W5:Y:S02]  /*ecb0*/  LDL.LU.64 R248, [R1+0x668] ;  /* 0x0006680001f87983 */ /* 0x000f640000300a00 */
[----:B------:R-:W-:-:S02]  /*ecc0*/  IMAD.WIDE R18, R0, 0x4, R244 ;  /* 0x0000000400127825 */ /* 0x000fc400078e02f4 */
[----:B------:R-:W-:Y:S02]  /*ecd0*/  STL.64 [R1+0x280], R26 ;  /* 0x0002801a01007387 */ /* 0x000fe40000100a00 */
[----:B------:R-:W-:Y:S02]  /*ece0*/  IMAD.WIDE R6, R0, 0x4, R246 ;  /* 0x0000000400067825 */ /* 0x000fe400078e02f6 */
[----:B------:R-:W-:Y:S04]  /*ecf0*/  STL.64 [R1+0x278], R24 ;  /* 0x0002781801007387 */ /* 0x000fe80000100a00 */
[----:B------:R3:W-:Y:S04]  /*ed00*/  LDGSTS.E [R114+0x46800], [R26.64], !P0 ;  /* 0x468000001a727fae */ /* 0x0007e8000c121848 */
[----:B------:R1:W-:Y:S04]  /*ed10*/  STL.64 [R1+0x270], R18 ;  /* 0x0002701201007387 */ /* 0x0003e80000100a00 */
[----:B------:R2:W-:Y:S04]  /*ed20*/  LDGSTS.E [R114+0x46a00], [R24.64], !P0 ;  /* 0x46a0000018727fae */ /* 0x0005e8000c121848 */
[----:B------:R1:W-:Y:S04]  /*ed30*/  STL.64 [R1+0x168], R6 ;  /* 0x0001680601007387 */ /* 0x0003e80000100a00 */
[----:B------:R1:W-:Y:S01]  /*ed40*/  LDGSTS.E [R114+0x46c00], [R18.64], !P0 ;  /* 0x46c0000012727fae */ /* 0x0003e2000c121848 */
[----:B------:R-:W-:-:S03]  /*ed50*/  IADD3 R2, R252, -0x92, RZ ;  /* 0xffffff6efc027810 */ /* 0x000fc60007ffe0ff */
[----:B------:R1:W-:Y:S01]  /*ed60*/  LDGSTS.E [R114+0x46e00], [R6.64], !P0 ;  /* 0x46e0000006727fae */ /* 0x0003e2000c121848 */
[----:B------:R-:W-:-:S03]  /*ed70*/  ISETP.GE.U32.AND P1, PT, R2, 0x7ffffeef, PT ;  /* 0x7ffffeef0200780c */ /* 0x000fc60003f26070 */
[----:B-1----:R-:W5:Y:S04]  /*ed80*/  LDL.LU.64 R18, [R1+0x660] ;  /* 0x0006600001127983 */ /* 0x002f680000300a00 */
[----:B------:R-:W5:Y:S01]  /*ed90*/  LDL.LU.64 R6, [R1+0x658] ;  /* 0x0006580001067983 */ /* 0x000f620000300a00 */
[----:B---3--:R-:W-:-:S03]  /*eda0*/  IMAD.WIDE R26, R0, 0x4, R16 ;  /* 0x00000004001a7825 */ /* 0x008fc600078e0210 */
[----:B------:R-:W3:Y:S04]  /*edb0*/  LDL.LU.64 R16, [R1+0x650] ;  /* 0x0006500001107983 */ /* 0x000ee80000300a00 */
[----:B------:R1:W-:Y:S01]  /*edc0*/  LDGSTS.E [R114+0x48800], [R26.64], !P1 ;  /* 0x488000001a727fae */ /* 0x0003e2000c921848 */
[----:B--2---:R-:W-:-:S03]  /*edd0*/  IMAD.WIDE R24, R0, 0x4, R4 ;  /* 0x0000000400187825 */ /* 0x004fc600078e0204 */
[----:B------:R-:W2:Y:S01]  /*ede0*/  LDL.LU.64 R4, [R1+0x648] ;  /* 0x0006480001047983 */ /* 0x000ea20000300a00 */
[----:B----4-:R-:W-:-:S03]  /*edf0*/  IMAD.WIDE R12, R0, 0x4, R12 ;  /* 0x00000004000c7825 */ /* 0x010fc600078e020c */
[----:B------:R-:W-:Y:S01]  /*ee00*/  STL.64 [R1+0x6a0], R26 ;  /* 0x0006a01a01007387 */ /* 0x000fe20000100a00 */
[----:B-----5:R-:W-:-:S03]  /*ee10*/  IMAD.WIDE R10, R0, 0x4, R10 ;  /* 0x00000004000a7825 */ /* 0x020fc600078e020a */
[----:B------:R-:W-:Y:S04]  /*ee20*/  STL.64 [R1+0x698], R24 ;  /* 0x0006981801007387 */ /* 0x000fe80000100a00 */
[----:B------:R4:W-:Y:S04]  /*ee30*/  STL.64 [R1+0x690], R12 ;  /* 0x0006900c01007387 */ /* 0x0009e80000100a00 */
[----:B------:R5:W-:Y:S04]  /*ee40*/  LDGSTS.E [R114+0x48a00], [R24.64], !P1 ;  /* 0x48a0000018727fae */ /* 0x000be8000c921848 */
[----:B------:R1:W-:Y:S04]  /*ee50*/  STL.64 [R1+0x688], R10 ;  /* 0x0006880a01007387 */ /* 0x0003e80000100a00 */
[----:B------:R4:W-:Y:S04]  /*ee60*/  LDGSTS.E [R114+0x48c00], [R12.64], !P1 ;  /* 0x48c000000c727fae */ /* 0x0009e8000c921848 */
[----:B------:R1:W-:Y:S01]  /*ee70*/  LDGSTS.E [R114+0x48e00], [R10.64], !P1 ;  /* 0x48e000000a727fae */ /* 0x0003e2000c921848 */
[----:B------:R-:W-:-:S03]  /*ee80*/  IMAD.WIDE R28, R0, 0x4, R22 ;  /* 0x00000004001c7825 */ /* 0x000fc600078e0216 */
[----:B----4-:R-:W4:Y:S04]  /*ee90*/  LDL.LU.64 R12, [R1+0x640] ;  /* 0x00064000010c7983 */ /* 0x010f280000300a00 */
[----:B-1----:R-:W4:Y:S01]  /*eea0*/  LDL.LU.64 R10, [R1+0x638] ;  /* 0x00063800010a7983 */ /* 0x002f220000300a00 */
[----:B------:R-:W-:-:S03]  /*eeb0*/  IMAD.WIDE R26, R0, 0x4, R20 ;  /* 0x00000004001a7825 */ /* 0x000fc600078e0214 */
[----:B------:R-:W4:Y:S01]  /*eec0*/  LDL.LU.64 R20, [R1+0x630] ;  /* 0x0006300001147983 */ /* 0x000f220000300a00 */
[----:B-----5:R-:W-:-:S03]  /*eed0*/  IMAD.WIDE R24, R0, 0x4, R8 ;  /* 0x0000000400187825 */ /* 0x020fc600078e0208 */
[----:B------:R-:W-:Y:S04]  /*eee0*/  STL.64 [R1+0x680], R28 ;  /* 0x0006801c01007387 */ /* 0x000fe80000100a00 */
[----:B------:R-:W5:Y:S01]  /*eef0*/  LDL.LU.64 R8, [R1+0x628] ;  /* 0x0006280001087983 */ /* 0x000f620000300a00 */
[----:B------:R-:W-:-:S04]  /*ef00*/  IADD3 R2, R252, -0x96, RZ ;  /* 0xffffff6afc027810 */ /* 0x000fc80007ffe0ff */
[----:B------:R-:W-:Y:S01]  /*ef10*/  ISETP.GE.U32.AND P2, PT, R2, 0x7ffffeeb, PT ;  /* 0x7ffffeeb0200780c */ /* 0x000fe20003f46070 */
[----:B------:R-:W-:Y:S01]  /*ef20*/  IMAD.WIDE R22, R0, 0x4, R248 ;  /* 0x0000000400167825 */ /* 0x000fe200078e02f8 */
[----:B------:R1:W-:Y:S01]  /*ef30*/  STL.64 [R1+0x678], R26 ;  /* 0x0006781a01007387 */ /* 0x0003e20000100a00 */
[----:B------:R-:W-:-:S03]  /*ef40*/  IADD3 R2, R252, -0x9a, RZ ;  /* 0xffffff66fc027810 */ /* 0x000fc60007ffe0ff */
[----:B------:R-:W-:Y:S04]  /*ef50*/  STL.64 [R1+0x670], R24 ;  /* 0x0006701801007387 */ /* 0x000fe80000100a00 */
[----:B------:R1:W-:Y:S04]  /*ef60*/  STL.64 [R1+0x668], R22 ;  /* 0x0006681601007387 */ /* 0x0003e80000100a00 */
[----:B------:R1:W-:Y:S04]  /*ef70*/  LDGSTS.E [R114+0x4a800], [R28.64], !P2 ;  /* 0x4a8000001c727fae */ /* 0x0003e8000d121848 */
[----:B------:R1:W-:Y:S04]  /*ef80*/  LDGSTS.E [R114+0x4aa00], [R26.64], !P2 ;  /* 0x4aa000001a727fae */ /* 0x0003e8000d121848 */
[----:B------:R1:W-:Y:S04]  /*ef90*/  LDGSTS.E [R114+0x4ac00], [R24.64], !P2 ;  /* 0x4ac0000018727fae */ /* 0x0003e8000d121848 */
[----:B------:R1:W-:Y:S01]  /*efa0*/  LDGSTS.E [R114+0x4ae00], [R22.64], !P2 ;  /* 0x4ae0000016727fae */ /* 0x0003e2000d121848 */
[----:B------:R-:W-:Y:S01]  /*efb0*/  ISETP.GE.U32.AND P6, PT, R2, 0x7ffffee7, PT ;  /* 0x7ffffee70200780c */ /* 0x000fe20003fc6070 */
[----:B-1----:R-:W-:-:S02]  /*efc0*/  IMAD.WIDE R26, R0, 0x4, R18 ;  /* 0x00000004001a7825 */ /* 0x002fc400078e0212 */
[----:B------:R-:W5:Y:S02]  /*efd0*/  LDL.LU.64 R22, [R1+0x620] ;  /* 0x0006200001167983 */ /* 0x000f640000300a00 */
[----:B------:R-:W-:Y:S02]  /*efe0*/  IMAD.WIDE R24, R0, 0x4, R6 ;  /* 0x0000000400187825 */ /* 0x000fe400078e0206 */
[----:B------:R-:W5:Y:S04]  /*eff0*/  LDL.LU.64 R248, [R1+0x618] ;  /* 0x0006180001f87983 */ /* 0x000f680000300a00 */
[----:B------:R-:W5:Y:S04]  /*f000*/  LDL.LU.64 R18, [R1+0x610] ;  /* 0x0006100001127983 */ /* 0x000f680000300a00 */
[----:B------:R-:W5:Y:S04]  /*f010*/  LDL.LU.64 R6, [R1+0x608] ;  /* 0x0006080001067983 */ /* 0x000f680000300a00 */
[----:B------:R-:W-:Y:S04]  /*f020*/  STL.64 [R1+0x660], R26 ;  /* 0x0006601a01007387 */ /* 0x000fe80000100a00 */
[----:B------:R-:W-:Y:S04]  /*f030*/  STL.64 [R1+0x658], R24 ;  /* 0x0006581801007387 */ /* 0x000fe80000100a00 */
[----:B------:R4:W-:Y:S04]  /*f040*/  LDGSTS.E [R114+0x4c800], [R26.64], !P6 ;  /* 0x4c8000001a727fae */ /* 0x0009e8000f121848 */
[----:B------:R1:W-:Y:S01]  /*f050*/  LDGSTS.E [R114+0x4ca00], [R24.64], !P6 ;  /* 0x4ca0000018727fae */ /* 0x0003e2000f121848 */
[----:B------:R-:W-:-:S04]  /*f060*/  IADD3 R2, R252, -0x9e, RZ ;  /* 0xffffff62fc027810 */ /* 0x000fc80007ffe0ff */
[----:B------:R-:W-:Y:S01]  /*f070*/  ISETP.GE.U32.AND P4, PT, R2, 0x7ffffee3, PT ;  /* 0x7ffffee30200780c */ /* 0x000fe20003f86070 */
[----:B---3--:R-:W-:-:S05]  /*f080*/  IMAD.WIDE R16, R0, 0x4, R16 ;  /* 0x0000000400107825 */ /* 0x008fca00078e0210 */
[----:B------:R3:W-:Y:S04]  /*f090*/  STL.64 [R1+0x650], R16 ;  /* 0x0006501001007387 */ /* 0x0007e80000100a00 */
[----:B------:R3:W-:Y:S01]  /*f0a0*/  LDGSTS.E [R114+0x4cc00], [R16.64], !P6 ;  /* 0x4cc0000010727fae */ /* 0x0007e2000f121848 */
[----:B--2---:R-:W-:-:S05]  /*f0b0*/  IMAD.WIDE R4, R0, 0x4, R4 ;  /* 0x0000000400047825 */ /* 0x004fca00078e0204 */
[----:B------:R2:W-:Y:S04]  /*f0c0*/  STL.64 [R1+0x648], R4 ;  /* 0x0006480401007387 */ /* 0x0005e80000100a00 */
[----:B------:R2:W-:Y:S04]  /*f0d0*/  LDGSTS.E [R114+0x4ce00], [R4.64], !P6 ;  /* 0x4ce0000004727fae */ /* 0x0005e8000f121848 */
[----:B---3--:R-:W3:Y:S04]  /*f0e0*/  LDL.LU.64 R16, [R1+0x600] ;  /* 0x0006000001107983 */ /* 0x008ee80000300a00 */
[----:B--2---:R-:W2:Y:S01]  /*f0f0*/  LDL.LU.64 R4, [R1+0x5f8] ;  /* 0x0005f80001047983 */ /* 0x004ea20000300a00 */
[----:B----4-:R-:W-:-:S03]  /*f100*/  IMAD.WIDE R26, R0, 0x4, R12 ;  /* 0x00000004001a7825 */ /* 0x010fc600078e020c */
[----:B------:R-:W4:Y:S01]  /*f110*/  LDL.LU.64 R12, [R1+0x5f0] ;  /* 0x0005f000010c7983 */ /* 0x000f220000300a00 */
[----:B-1----:R-:W-:-:S03]  /*f120*/  IMAD.WIDE R24, R0, 0x4, R10 ;  /* 0x0000000400187825 */ /* 0x002fc600078e020a */
[----:B------:R-:W4:Y:S01]  /*f130*/  LDL.LU.64 R10, [R1+0x5e0] ;  /* 0x0005e000010a7983 */ /* 0x000f220000300a00 */
[----:B------:R-:W-:-:S03]  /*f140*/  IMAD.WIDE R20, R0, 0x4, R20 ;  /* 0x0000000400147825 */ /* 0x000fc600078e0214 */
[----:B------:R-:W-:Y:S01]  /*f150*/  STL.64 [R1+0x640], R26 ;  /* 0x0006401a01007387 */ /* 0x000fe20000100a00 */
[----:B-----5:R-:W-:-:S03]  /*f160*/  IMAD.WIDE R8, R0, 0x4, R8 ;  /* 0x0000000400087825 */ /* 0x020fc600078e0208 */
[----:B------:R1:W-:Y:S04]  /*f170*/  STL.64 [R1+0x638], R24 ;  /* 0x0006381801007387 */ /* 0x0003e80000100a00 */
[----:B------:R5:W-:Y:S04]  /*f180*/  LDGSTS.E [R114+0x4e800], [R26.64], !P4 ;  /* 0x4e8000001a727fae */ /* 0x000be8000e121848 */
[----:B------:R1:W-:Y:S04]  /*f190*/  STL.64 [R1+0x630], R20 ;  /* 0x0006301401007387 */ /* 0x0003e80000100a00 */
[----:B------:R1:W-:Y:S04]  /*f1a0*/  LDGSTS.E [R114+0x4ea00], [R24.64], !P4 ;  /* 0x4ea0000018727fae */ /* 0x0003e8000e121848 */
[----:B------:R1:W-:Y:S04]  /*f1b0*/  STL.64 [R1+0xcb0], R8 ;  /* 0x000cb00801007387 */ /* 0x0003e80000100a00 */
[----:B------:R1:W-:Y:S04]  /*f1c0*/  LDGSTS.E [R114+0x4ec00], [R20.64], !P4 ;  /* 0x4ec0000014727fae */ /* 0x0003e8000e121848 */
[----:B-1----:R-:W4:Y:S04]  /*f1d0*/  LDL.LU.64 R24, [R1+0x5d8] ;  /* 0x0005d80001187983 */ /* 0x002f280000300a00 */
[----:B------:R1:W-:Y:S04]  /*f1e0*/  LDGSTS.E [R114+0x4ee00], [R8.64], !P4 ;  /* 0x4ee0000008727fae */ /* 0x0003e8000e121848 */
[----:B------:R-:W4:Y:S04]  /*f1f0*/  LDL.LU.64 R20, [R1+0x5d0] ;  /* 0x0005d00001147983 */ /* 0x000f280000300a00 */
[----:B-1----:R-:W4:Y:S01]  /*f200*/  LDL.LU.64 R8, [R1+0x5c8] ;  /* 0x0005c80001087983 */ /* 0x002f220000300a00 */
[----:B------:R-:W-:-:S04]  /*f210*/  IADD3 R2, R252, -0xa2, RZ ;  /* 0xffffff5efc027810 */ /* 0x000fc80007ffe0ff */
[----:B------:R-:W-:Y:S01]  /*f220*/  ISETP.GE.U32.AND P3, PT, R2, 0x7ffffedf, PT ;  /* 0x7ffffedf0200780c */ /* 0x000fe20003f66070 */
[----:B-----5:R-:W-:-:S04]  /*f230*/  IMAD.WIDE R26, R0, 0x4, R22 ;  /* 0x00000004001a7825 */ /* 0x020fc800078e0216 */
[C---:B------:R-:W-:Y:S02]  /*f240*/  IMAD.WIDE R22, R0.reuse, 0x4, R248 ;  /* 0x0000000400167825 */ /* 0x040fe400078e02f8 */
[----:B------:R-:W5:Y:S02]  /*f250*/  LDL.LU.64 R248, [R1+0x5c0] ;  /* 0x0005c00001f87983 */ /* 0x000f640000300a00 */
[C---:B------:R-:W-:Y:S02]  /*f260*/  IMAD.WIDE R18, R0.reuse, 0x4, R18 ;  /* 0x0000000400127825 */ /* 0x040fe400078e0212 */
[----:B------:R-:W-:Y:S02]  /*f270*/  STL.64 [R1+0xd90], R26 ;  /* 0x000d901a01007387 */ /* 0x000fe40000100a00 */
[----:B------:R-:W-:Y:S02]  /*f280*/  IMAD.WIDE R6, R0, 0x4, R6 ;  /* 0x0000000400067825 */ /* 0x000fe400078e0206 */
[----:B------:R1:W-:Y:S04]  /*f290*/  STL.64 [R1+0xda0], R22 ;  /* 0x000da01601007387 */ /* 0x0003e80000100a00 */
[----:B------:R3:W-:Y:S04]  /*f2a0*/  LDGSTS.E [R114+0x50800], [R26.64], !P3 ;  /* 0x508000001a727fae */ /* 0x0007e8000d921848 */
[----:B------:R-:W-:Y:S04]  /*f2b0*/  STL.64 [R1+0xdc0], R18 ;  /* 0x000dc01201007387 */ /* 0x000fe80000100a00 */
[----:B------:R1:W-:Y:S04]  /*f2c0*/  LDGSTS.E [R114+0x50a00], [R22.64], !P3 ;  /* 0x50a0000016727fae */ /* 0x0003e8000d921848 */
[----:B------:R1:W-:Y:S04]  /*f2d0*/  STL.64 [R1+0x608], R6 ;  /* 0x0006080601007387 */ /* 0x0003e80000100a00 */
[----:B------:R1:W-:Y:S04]  /*f2e0*/  LDGSTS.E [R114+0x50c00], [R18.64], !P3 ;  /* 0x50c0000012727fae */ /* 0x0003e8000d921848 */
[----:B------:R1:W-:Y:S04]  /*f2f0*/  LDGSTS.E [R114+0x50e00], [R6.64], !P3 ;  /* 0x50e0000006727fae */ /* 0x0003e8000d921848 */
[----:B-1----:R-:W5:Y:S01]  /*f300*/  LDL.LU.64 R22, [R1+0x5b8] ;  /* 0x0005b80001167983 */ /* 0x002f620000300a00 */
[----:B------:R-:W-:-:S03]  /*f310*/  IADD3 R2, R252, -0xa6, RZ ;  /* 0xffffff5afc027810 */ /* 0x000fc60007ffe0ff */
[----:B------:R-:W5:Y:S01]  /*f320*/  LDL.LU.64 R6, [R1+0x5b0] ;  /* 0x0005b00001067983 */ /* 0x000f620000300a00 */
[----:B------:R-:W-:-:S03]  /*f330*/  ISETP.GE.U32.AND P5, PT, R2, 0x7ffffedb, PT ;  /* 0x7ffffedb0200780c */ /* 0x000fc60003fa6070 */
[----:B------:R-:W5:Y:S01]  /*f340*/  LDL.LU.64 R18, [R1+0x5a8] ;  /* 0x0005a80001127983 */ /* 0x000f620000300a00 */
[----:B---3--:R-:W-:-:S09]  /*f350*/  IMAD.WIDE R26, R0, 0x4, R16 ;  /* 0x00000004001a7825 */ /* 0x008fd200078e0210 */
[----:B------:R1:W-:Y:S01]  /*f360*/  LDGSTS.E [R114+0x52800], [R26.64], !P5 ;  /* 0x528000001a727fae */ /* 0x0003e2000e921848 */
[----:B--2---:R-:W-:-:S03]  /*f370*/  IMAD.WIDE R16, R0, 0x4, R4 ;  /* 0x0000000400107825 */ /* 0x004fc600078e0204 */
[----:B------:R-:W2:Y:S04]  /*f380*/  LDL.LU.64 R4, [R1+0x5a0] ;  /* 0x0005a00001047983 */ /* 0x000ea80000300a00 */
[----:B------:R-:W-:Y:S04]  /*f390*/  STL.64 [R1+0x600], R26 ;  /* 0x0006001a01007387 */ /* 0x000fe80000100a00 */
[----:B------:R3:W-:Y:S04]  /*f3a0*/  STL.64 [R1+0x5f8], R16 ;  /* 0x0005f81001007387 */ /* 0x0007e80000100a00 */
[----:B------:R3:W-:Y:S01]  /*f3b0*/  LDGSTS.E [R114+0x52a00], [R16.64], !P5 ;  /* 0x52a0000010727fae */ /* 0x0007e2000e921848 */
[----:B----4-:R-:W-:-:S04]  /*f3c0*/  IMAD.WIDE R12, R0, 0x4, R12 ;  /* 0x00000004000c7825 */ /* 0x010fc800078e020c */
[C---:B------:R-:W-:Y:S01]  /*f3d0*/  IMAD.WIDE R10, R0.reuse, 0x4, R10 ;  /* 0x00000004000a7825 */ /* 0x040fe200078e020a */
[----:B------:R4:W-:Y:S04]  /*f3e0*/  STL.64 [R1+0x5f0], R12 ;  /* 0x0005f00c01007387 */ /* 0x0009e80000100a00 */
[----:B------:R1:W-:Y:S04]  /*f3f0*/  STL.64 [R1+0x5e0], R10 ;  /* 0x0005e00a01007387 */ /* 0x0003e80000100a00 */
[----:B---3--:R-:W3:Y:S04]  /*f400*/  LDL.LU.64 R16, [R1+0x598] ;  /* 0x0005980001107983 */ /* 0x008ee80000300a00 */
[----:B------:R4:W-:Y:S04]  /*f410*/  LDGSTS.E [R114+0x52c00], [R12.64], !P5 ;  /* 0x52c000000c727fae */ /* 0x0009e8000e921848 */
[----:B------:R1:W-:Y:S04]  /*f420*/  LDGSTS.E [R114+0x52e00], [R10.64], !P5 ;  /* 0x52e000000a727fae */ /* 0x0003e8000e921848 */
[----:B----4-:R-:W4:Y:S04]  /*f430*/  LDL.LU.64 R12, [R1+0x590] ;  /* 0x00059000010c7983 */ /* 0x010f280000300a00 */
[----:B-1----:R-:W4:Y:S01]  /*f440*/  LDL.LU.64 R10, [R1+0x588] ;  /* 0x00058800010a7983 */ /* 0x002f220000300a00 */
[----:B------:R-:W-:-:S04]  /*f450*/  IMAD.WIDE R28, R0, 0x4, R24 ;  /* 0x00000004001c7825 */ /* 0x000fc800078e0218 */
[----:B------:R-:W-:Y:S02]  /*f460*/  IMAD.WIDE R24, R0, 0x4, R8 ;  /* 0x0000000400187825 */ /* 0x000fe400078e0208 */
[----:B------:R-:W4:Y:S01]  /*f470*/  LDL.LU.64 R8, [R1+0x580] ;  /* 0x0005800001087983 */ /* 0x000f220000300a00 */
[----:B------:R-:W-:-:S04]  /*f480*/  IADD3 R2, R252, -0xaa, RZ ;  /* 0xffffff56fc027810 */ /* 0x000fc80007ffe0ff */
[----:B------:R-:W-:Y:S01]  /*f490*/  ISETP.GE.U32.AND P0, PT, R2, 0x7ffffed7, PT ;  /* 0x7ffffed70200780c */ /* 0x000fe20003f06070 */
[C---:B------:R-:W-:Y:S01]  /*f4a0*/  IMAD.WIDE R26, R0.reuse, 0x4, R20 ;  /* 0x00000004001a7825 */ /* 0x040fe200078e0214 */
[----:B------:R-:W-:Y:S03]  /*f4b0*/  STL.64 [R1+0x5d8], R28 ;  /* 0x0005d81c01007387 */ /* 0x000fe60000100a00 */
[----:B-----5:R-:W-:Y:S01]  /*f4c0*/  IMAD.WIDE R20, R0, 0x4, R248 ;  /* 0x0000000400147825 */ /* 0x020fe200078e02f8 */
[----:B------:R-:W-:Y:S01]  /*f4d0*/  STL.64 [R1+0x5d0], R26 ;  /* 0x0005d01a01007387 */ /* 0x000fe20000100a00 */
[----:B------:R-:W-:-:S03]  /*f4e0*/  IADD3 R2, R252, -0xae, RZ ;  /* 0xffffff52fc027810 */ /* 0x000fc60007ffe0ff */
[----:B------:R1:W-:Y:S04]  /*f4f0*/  STL.64 [R1+0x5c8], R24 ;  /* 0x0005c81801007387 */ /* 0x0003e80000100a00 */
[----:B------:R4:W-:Y:S04]  /*f500*/  LDGSTS.E [R114+0x54800], [R28.64], !P0 ;  /* 0x548000001c727fae */ /* 0x0009e8000c121848 */
[----:B------:R1:W-:Y:S04]  /*f510*/  LDGSTS.E [R114+0x54a00], [R26.64], !P0 ;  /* 0x54a000001a727fae */ /* 0x0003e8000c121848 */
[----:B------:R1:W-:Y:S04]  /*f520*/  STL.64 [R1+0x5c0], R20 ;  /* 0x0005c01401007387 */ /* 0x0003e80000100a00 */
[----:B------:R1:W-:Y:S01]  /*f530*/  LDGSTS.E [R114+0x54c00], [R24.64], !P0 ;  /* 0x54c0000018727fae */ /* 0x0003e2000c121848 */
[----:B------:R-:W-:-:S03]  /*f540*/  ISETP.GE.U32.AND P1, PT, R2, 0x7ffffed3, PT ;  /* 0x7ffffed30200780c */ /* 0x000fc60003f26070 */
[----:B------:R1:W-:Y:S04]  /*f550*/  LDGSTS.E [R114+0x54e00], [R20.64], !P0 ;  /* 0x54e0000014727fae */ /* 0x0003e8000c121848 */
[----:B-1----:R-:W4:Y:S01]  /*f560*/  LDL.LU.64 R24, [R1+0x578] ;  /* 0x0005780001187983 */ /* 0x002f220000300a00 */
[----:B------:R-:W-:-:S03]  /*f570*/  IMAD.WIDE R26, R0, 0x4, R22 ;  /* 0x00000004001a7825 */ /* 0x000fc600078e0216 */
[----:B------:R-:W4:Y:S04]  /*f580*/  LDL.LU.64 R20, [R1+0x570] ;  /* 0x0005700001147983 */ /* 0x000f280000300a00 */
[----:B------:R-:W4:Y:S01]  /*f590*/  LDL.LU.64 R248, [R1+0x568] ;  /* 0x0005680001f87983 */ /* 0x000f220000300a00 */
[----:B------:R-:W-:-:S03]  /*f5a0*/  IMAD.WIDE R22, R0, 0x4, R6 ;  /* 0x0000000400167825 */ /* 0x000fc600078e0206 */
[----:B------:R3:W-:Y:S04]  /*f5b0*/  LDGSTS.E [R114+0x56800], [R26.64], !P1 ;  /* 0x568000001a727fae */ /* 0x0007e8000c921848 */
[----:B------:R-:W4:Y:S01]  /*f5c0*/  LDL.LU.64 R6, [R1+0x560] ;  /* 0x0005600001067983 */ /* 0x000f220000300a00 */
[----:B------:R-:W-:-:S03]  /*f5d0*/  IMAD.WIDE R18, R0, 0x4, R18 ;  /* 0x0000000400127825 */ /* 0x000fc600078e0212 */
[----:B------:R-:W-:Y:S04]  /*f5e0*/  STL.64 [R1+0x5b8], R26 ;  /* 0x0005b81a01007387 */ /* 0x000fe80000100a00 */
[----:B------:R-:W-:Y:S04]  /*f5f0*/  STL.64 [R1+0x5b0], R22 ;  /* 0x0005b01601007387 */ /* 0x000fe80000100a00 */
[----:B------:R1:W-:Y:S04]  /*f600*/  STL.64 [R1+0x5a8], R18 ;  /* 0x0005a81201007387 */ /* 0x0003e80000100a00 */
[----:B------:R4:W-:Y:S04]  /*f610*/  LDGSTS.E [R114+0x56a00], [R22.64], !P1 ;  /* 0x56a0000016727fae */ /* 0x0009e8000c921848 */
[----:B------:R1:W-:Y:S01]  /*f620*/  LDGSTS.E [R114+0x56c00], [R18.64], !P1 ;  /* 0x56c0000012727fae */ /* 0x0003e2000c921848 */
[----:B------:R-:W-:-:S04]  /*f630*/  IADD3 R2, R252, -0xb2, RZ ;  /* 0xffffff4efc027810 */ /* 0x000fc80007ffe0ff */
[----:B------:R-:W-:Y:S01]  /*f640*/  ISETP.GE.U32.AND P2, PT, R2, 0x7ffffecf, PT ;  /* 0x7ffffecf0200780c */ /* 0x000fe20003f46070 */
[----:B--2---:R-:W-:-:S05]  /*f650*/  IMAD.WIDE R4, R0, 0x4, R4 ;  /* 0x0000000400047825 */ /* 0x004fca00078e0204 */
[----:B------:R2:W-:Y:S04]  /*f660*/  STL.64 [R1+0xf98], R4 ;  /* 0x000f980401007387 */ /* 0x0005e80000100a00 */
[----:B------:R2:W-:Y:S04]  /*f670*/  LDGSTS.E [R114+0x56e00], [R4.64], !P1 ;  /* 0x56e0000004727fae */ /* 0x0005e8000c921848 */
[----:B-1----:R-:W5:Y:S04]  /*f680*/  LDL.LU.64 R18, [R1+0x558] ;  /* 0x0005580001127983 */ /* 0x002f680000300a00 */
[----:B--2---:R-:W2:Y:S01]  /*f690*/  LDL.LU.64 R4, [R1+0x550] ;  /* 0x0005500001047983 */ /* 0x004ea20000300a00 */
[----:B---3--:R-:W-:-:S03]  /*f6a0*/  IMAD.WIDE R26, R0, 0x4, R16 ;  /* 0x00000004001a7825 */ /* 0x008fc600078e0210 */
[----:B------:R-:W3:Y:S04]  /*f6b0*/  LDL.LU.64 R16, [R1+0x548] ;  /* 0x0005480001107983 */ /* 0x000ee80000300a00 */
[----:B------:R-:W-:Y:S04]  /*f6c0*/  STL.64 [R1+0xfc0], R26 ;  /* 0x000fc01a01007387 */ /* 0x000fe80000100a00 */
[----:B------:R1:W-:Y:S01]  /*f6d0*/  LDGSTS.E [R114+0x58800], [R26.64], !P2 ;  /* 0x588000001a727fae */ /* 0x0003e2000d121848 */
[----:B----4-:R-:W-:-:S03]  /*f6e0*/  IMAD.WIDE R22, R0, 0x4, R12 ;  /* 0x0000000400167825 */ /* 0x010fc600078e020c */
[----:B------:R-:W4:Y:S01]  /*f6f0*/  LDL.LU.64 R12, [R1+0x540] ;  /* 0x00054000010c7983 */ /* 0x000f220000300a00 */
[----:B------:R-:W-:-:S03]  /*f700*/  IMAD.WIDE R10, R0, 0x4, R10 ;  /* 0x00000004000a7825 */ /* 0x000fc600078e020a */
[----:B------:R1:W-:Y:S04]  /*f710*/  STL.64 [R1+0xfc8], R22 ;  /* 0x000fc81601007387 */ /* 0x0003e80000100a00 */
[----:B------:R1:W-:Y:S04]  /*f720*/  STL.64 [R1+0xfd0], R10 ;  /* 0x000fd00a01007387 */ /* 0x0003e80000100a00 */
[----:B------:R1:W-:Y:S04]  /*f730*/  LDGSTS.E [R114+0x58a00], [R22.64], !P2 ;  /* 0x58a0000016727fae */ /* 0x0003e8000d121848 */
[----:B------:R1:W-:Y:S01]  /*f740*/  LDGSTS.E [R114+0x58c00], [R10.64], !P2 ;  /* 0x58c000000a727fae */ /* 0x0003e2000d121848 */
[----:B------:R-:W-:-:S05]  /*f750*/  IMAD.WIDE R8, R0, 0x4, R8 ;  /* 0x0000000400087825 */ /* 0x000fca00078e0208 */
[----:B------:R1:W-:Y:S04]  /*f760*/  STL.64 [R1+0xfd8], R8 ;  /* 0x000fd80801007387 */ /* 0x0003e80000100a00 */
[----:B-1----:R-:W4:Y:S04]  /*f770*/  LDL.LU.64 R22, [R1+0x538] ;  /* 0x0005380001167983 */ /* 0x002f280000300a00 */
[----:B------:R-:W4:Y:S04]  /*f780*/  LDL.LU.64 R10, [R1+0x530] ;  /* 0x00053000010a7983 */ /* 0x000f280000300a00 */
[----:B------:R1:W-:Y:S04]  /*f790*/  LDGSTS.E [R114+0x58e00], [R8.64], !P2 ;  /* 0x58e0000008727fae */ /* 0x0003e8000d121848 */
[----:B-1----:R-:W4:Y:S01]  /*f7a0*/  LDL.LU.64 R8, [R1+0x528] ;  /* 0x0005280001087983 */ /* 0x002f220000300a00 */
[----:B------:R-:W-:-:S04]  /*f7b0*/  IADD3 R2, R252, -0xb6, RZ ;  /* 0xffffff4afc027810 */ /* 0x000fc80007ffe0ff */
[----:B------:R-:W-:Y:S01]  /*f7c0*/  ISETP.GE.U32.AND P6, PT, R2, 0x7ffffecb, PT ;  /* 0x7ffffecb0200780c */ /* 0x000fe20003fc6070 */
[----:B------:R-:W-:-:S04]  /*f7d0*/  IMAD.WIDE R26, R0, 0x4, R24 ;  /* 0x00000004001a7825 */ /* 0x000fc800078e0218 */
[----:B------:R-:W-:-:S08]  /*f7e0*/  IMAD.WIDE R24, R0, 0x4, R20 ;  /* 0x0000000400187825 */ /* 0x000fd000078e0214 */
[----:B------:R5:W-:Y:S01]  /*f7f0*/  LDGSTS.E [R114+0x5a800], [R26.64], !P6 ;  /* 0x5a8000001a727fae */ /* 0x000be2000f121848 */
[----:B------:R-:W-:-:S03]  /*f800*/  IMAD.WIDE R20, R0, 0x4, R248 ;  /* 0x0000000400147825 */ /* 0x000fc600078e02f8 */
[----:B------:R2:W-:Y:S04]  /*f810*/  LDGSTS.E [R114+0x5aa00], [R24.64], !P6 ;  /* 0x5aa0000018727fae */ /* 0x0005e8000f121848 */
[----:B------:R-:W4:Y:S01]  /*f820*/  LDL.LU.64 R248, [R1+0x520] ;  /* 0x0005200001f87983 */ /* 0x000f220000300a00 */
[----:B------:R-:W-:-:S03]  /*f830*/  IMAD.WIDE R6, R0, 0x4, R6 ;  /* 0x0000000400067825 */ /* 0x000fc600078e0206 */
[----:B------:R-:W-:Y:S04]  /*f840*/  STL.64 [R1+0x1000], R26 ;  /* 0x0010001a01007387 */ /* 0x000fe80000100a00 */
[----:B------:R-:W-:Y:S04]  /*f850*/  STL.64 [R1+0x1008], R24 ;  /* 0x0010081801007387 */ /* 0x000fe80000100a00 */
[----:B------:R1:W-:Y:S04]  /*f860*/  STL.64 [R1+0x1010], R20 ;  /* 0x0010101401007387 */ /* 0x0003e80000100a00 */
[----:B------:R1:W-:Y:S04]  /*f870*/  STL.64 [R1+0x560], R6 ;  /* 0x0005600601007387 */ /* 0x0003e80000100a00 */
[----:B------:R1:W-:Y:S04]  /*f880*/  LDGSTS.E [R114+0x5ac00], [R20.64], !P6 ;  /* 0x5ac0000014727fae */ /* 0x0003e8000f121848 */
[----:B------:R1:W-:Y:S01]  /*f890*/  LDGSTS.E [R114+0x5ae00], [R6.64], !P6 ;  /* 0x5ae0000006727fae */ /* 0x0003e2000f121848 */
[----:B------:R-:W-:-:S03]  /*f8a0*/  IADD3 R2, R252, -0xba, RZ ;  /* 0xffffff46fc027810 */ /* 0x000fc60007ffe0ff */
[----:B-1----:R-:W4:Y:S04]  /*f8b0*/  LDL.LU.64 R20, [R1+0x518] ;  /* 0x0005180001147983 */ /* 0x002f280000300a00 */
[----:B------:R-:W4:Y:S01]  /*f8c0*/  LDL.LU.64 R6, [R1+0x510] ;  /* 0x0005100001067983 */ /* 0x000f220000300a00 */
[----:B------:R-:W-:Y:S01]  /*f8d0*/  ISETP.GE.U32.AND P4, PT, R2, 0x7ffffec7, PT ;  /* 0x7ffffec70200780c */ /* 0x000fe20003f86070 */
[C---:B-----5:R-:W-:Y:S02]  /*f8e0*/  IMAD.WIDE R26, R0.reuse, 0x4, R18 ;  /* 0x00000004001a7825 */ /* 0x060fe400078e0212 */
[----:B------:R-:W5:Y:S10]  /*f8f0*/  LDL.LU.64 R18, [R1+0x508] ;  /* 0x0005080001127983 */ /* 0x000f740000300a00 */
[----:B------:R1:W-:Y:S01]  /*f900*/  LDGSTS.E [R114+0x5c800], [R26.64], !P4 ;  /* 0x5c8000001a727fae */ /* 0x0003e2000e121848 */
[----:B--2---:R-:W-:-:S03]  /*f910*/  IMAD.WIDE R24, R0, 0x4, R4 ;  /* 0x0000000400187825 */ /* 0x004fc600078e0204 */
[----:B------:R-:W2:Y:S04]  /*f920*/  LDL.LU.64 R4, [R1+0x500] ;  /* 0x0005000001047983 */ /* 0x000ea80000300a00 */
[----:B------:R-:W-:Y:S01]  /*f930*/  STL.64 [R1+0x1038], R26 ;  /* 0x0010381a01007387 */ /* 0x000fe20000100a00 */
[----:B---3--:R-:W-:-:S03]  /*f940*/  IMAD.WIDE R16, R0, 0x4, R16 ;  /* 0x0000000400107825 */ /* 0x008fc600078e0210 */
[----:B------:R-:W-:Y:S04]  /*f950*/  STL.64 [R1+0x1040], R24 ;  /* 0x0010401801007387 */ /* 0x000fe80000100a00 */
[----:B------:R3:W-:Y:S04]  /*f960*/  STL.64 [R1+0x1048], R16 ;  /* 0x0010481001007387 */ /* 0x0007e80000100a00 */
[----:B------:R1:W-:Y:S04]  /*f970*/  LDGSTS.E [R114+0x5ca00], [R24.64], !P4 ;  /* 0x5ca0000018727fae */ /* 0x0003e8000e121848 */
[----:B------:R3:W-:Y:S01]  /*f980*/  LDGSTS.E [R114+0x5cc00], [R16.64], !P4 ;  /* 0x5cc0000010727fae */ /* 0x0007e2000e121848 */
[----:B----4-:R-:W-:-:S05]  /*f990*/  IMAD.WIDE R12, R0, 0x4, R12 ;  /* 0x00000004000c7825 */ /* 0x010fca00078e020c */
[----:B------:R4:W-:Y:S04]  /*f9a0*/  STL.64 [R1+0x1050], R12 ;  /* 0x0010500c01007387 */ /* 0x0009e80000100a00 */
[----:B------:R4:W-:Y:S04]  /*f9b0*/  LDGSTS.E [R114+0x5ce00], [R12.64], !P4 ;  /* 0x5ce000000c727fae */ /* 0x0009e8000e121848 */
[----:B---3--:R-:W3:Y:S04]  /*f9c0*/  LDL.LU.64 R16, [R1+0x4f8] ;  /* 0x0004f80001107983 */ /* 0x008ee80000300a00 */
[----:B----4-:R-:W4:Y:S01]  /*f9d0*/  LDL.LU.64 R12, [R1+0x4f0] ;  /* 0x0004f000010c7983 */ /* 0x010f220000300a00 */
[----:B------:R-:W-:-:S04]  /*f9e0*/  IMAD.WIDE R28, R0, 0x4, R22 ;  /* 0x00000004001c7825 */ /* 0x000fc800078e0216 */
[C---:B-1----:R-:W-:Y:S02]  /*f9f0*/  IMAD.WIDE R26, R0.reuse, 0x4, R10 ;  /* 0x00000004001a7825 */ /* 0x042fe400078e020a */
[----:B------:R-:W4:Y:S04]  /*fa00*/  LDL.LU.64 R10, [R1+0x4e8] ;  /* 0x0004e800010a7983 */ /* 0x000f280000300a00 */
[----:B------:R-:W-:Y:S01]  /*fa10*/  STL.64 [R1+0x1078], R28 ;  /* 0x0010781c01007387 */ /* 0x000fe20000100a00 */
[----:B------:R-:W-:-:S03]  /*fa20*/  IMAD.WIDE R24, R0, 0x4, R8 ;  /* 0x0000000400187825 */ /* 0x000fc600078e0208 */
[----:B------:R-:W4:Y:S01]  /*fa30*/  LDL.LU.64 R8, [R1+0x4e0] ;  /* 0x0004e00001087983 */ /* 0x000f220000300a00 */
[----:B------:R-:W-:-:S04]  /*fa40*/  IADD3 R2, R252, -0xbe, RZ ;  /* 0xffffff42fc027810 */ /* 0x000fc80007ffe0ff */
[----:B------:R-:W-:Y:S01]  /*fa50*/  ISETP.GE.U32.AND P3, PT, R2, 0x7ffffec3, PT ;  /* 0x7ffffec30200780c */ /* 0x000fe20003f66070 */
[----:B------:R-:W-:Y:S01]  /*fa60*/  STL.64 [R1+0x1080], R26 ;  /* 0x0010801a01007387 */ /* 0x000fe20000100a00 */
[----:B------:R-:W-:-:S03]  /*fa70*/  IADD3 R2, R252, -0xc2, RZ ;  /* 0xffffff3efc027810 */ /* 0x000fc60007ffe0ff */
[----:B------:R-:W-:Y:S01]  /*fa80*/  STL.64 [R1+0x1088], R24 ;  /* 0x0010881801007387 */ /* 0x000fe20000100a00 */
[----:B------:R-:W-:-:S07]  /*fa90*/  ISETP.GE.U32.AND P5, PT, R2, 0x7ffffebf, PT ;  /* 0x7ffffebf0200780c */ /* 0x000fce0003fa6070 */
[----:B------:R1:W-:Y:S04]  /*faa0*/  LDGSTS.E [R114+0x5e800], [R28.64], !P3 ;  /* 0x5e8000001c727fae */ /* 0x0003e8000d921848 */
[----:B------:R1:W-:Y:S01]  /*fab0*/  LDGSTS.E [R114+0x5ea00], [R26.64], !P3 ;  /* 0x5ea000001a727fae */ /* 0x0003e2000d921848 */
[----:B------:R-:W-:-:S03]  /*fac0*/  IMAD.WIDE R22, R0, 0x4, R248 ;  /* 0x0000000400167825 */ /* 0x000fc600078e02f8 */
[----:B------:R1:W-:Y:S04]  /*fad0*/  LDGSTS.E [R114+0x5ec00], [R24.64], !P3 ;  /* 0x5ec0000018727fae */ /* 0x0003e8000d921848 */
[----:B------:R1:W-:Y:S04]  /*fae0*/  STL.64 [R1+0x1090], R22 ;  /* 0x0010901601007387 */ /* 0x0003e80000100a00 */
[----:B------:R1:W-:Y:S04]  /*faf0*/  LDGSTS.E [R114+0x5ee00], [R22.64], !P3 ;  /* 0x5ee0000016727fae */ /* 0x0003e8000d921848 */
[----:B-1----:R-:W4:Y:S04]  /*fb00*/  LDL.LU.64 R22, [R1+0x4d8] ;  /* 0x0004d80001167983 */ /* 0x002f280000300a00 */
[----:B------:R-:W4:Y:S01]  /*fb10*/  LDL.LU.64 R248, [R1+0x4d0] ;  /* 0x0004d00001f87983 */ /* 0x000f220000300a00 */
[----:B------:R-:W-:-:S03]  /*fb20*/  IMAD.WIDE R26, R0, 0x4, R20 ;  /* 0x00000004001a7825 */ /* 0x000fc600078e0214 */
[----:B------:R-:W4:Y:S01]  /*fb30*/  LDL.LU.64 R20, [R1+0x4c8] ;  /* 0x0004c80001147983 */ /* 0x000f220000300a00 */
[----:B------:R-:W-:-:S03]  /*fb40*/  IMAD.WIDE R24, R0, 0x4, R6 ;  /* 0x0000000400187825 */ /* 0x000fc600078e0206 */
[----:B------:R-:W4:Y:S04]  /*fb50*/  LDL.LU.64 R6, [R1+0x4c0] ;  /* 0x0004c00001067983 */ /* 0x000f280000300a00 */
[----:B------:R-:W-:Y:S04]  /*fb60*/  STL.64 [R1+0x15b8], R26 ;  /* 0x0015b81a01007387 */ /* 0x000fe80000100a00 */
[----:B------:R-:W-:Y:S04]  /*fb70*/  STL.64 [R1+0x15c0], R24 ;  /* 0x0015c01801007387 */ /* 0x000fe80000100a00 */
[----:B------:R3:W-:Y:S04]  /*fb80*/  LDGSTS.E [R114+0x60800], [R26.64], !P5 ;  /* 0x608000001a727fae */ /* 0x0007e8000e921848 */
[----:B------:R4:W-:Y:S01]  /*fb90*/  LDGSTS.E [R114+0x60a00], [R24.64], !P5 ;  /* 0x60a0000018727fae */ /* 0x0009e2000e921848 */
[----:B------:R-:W-:-:S04]  /*fba0*/  IADD3 R2, R252, -0xc6, RZ ;  /* 0xffffff3afc027810 */ /* 0x000fc80007ffe0ff */
[----:B------:R-:W-:Y:S01]  /*fbb0*/  ISETP.GE.U32.AND P0, PT, R2, 0x7ffffebb, PT ;  /* 0x7ffffebb0200780c */ /* 0x000fe20003f06070 */
[----:B-----5:R-:W-:-:S04]  /*fbc0*/  IMAD.WIDE R18, R0, 0x4, R18 ;  /* 0x0000000400127825 */ /* 0x020fc800078e0212 */
[C---:B--2---:R-:W-:Y:S01]  /*fbd0*/  IMAD.WIDE R4, R0.reuse, 0x4, R4 ;  /* 0x0000000400047825 */ /* 0x044fe200078e0204 */
[----:B------:R1:W-:Y:S04]  /*fbe0*/  STL.64 [R1+0x15c8], R18 ;  /* 0x0015c81201007387 */ /* 0x0003e80000100a00 */
[----:B------:R2:W-:Y:S04]  /*fbf0*/  STL.64 [R1+0x15d0], R4 ;  /* 0x0015d00401007387 */ /* 0x0005e80000100a00 */
[----:B------:R1:W-:Y:S04]  /*fc00*/  LDGSTS.E [R114+0x60c00], [R18.64], !P5 ;  /* 0x60c0000012727fae */ /* 0x0003e8000e921848 */
[----:B------:R2:W-:Y:S04]  /*fc10*/  LDGSTS.E [R114+0x60e00], [R4.64], !P5 ;  /* 0x60e0000004727fae */ /* 0x0005e8000e921848 */
[----:B-1----:R-:W5:Y:S04]  /*fc20*/  LDL.LU.64 R18, [R1+0x4b8] ;  /* 0x0004b80001127983 */ /* 0x002f680000300a00 */
[----:B--2---:R-:W2:Y:S01]  /*fc30*/  LDL.LU.64 R4, [R1+0x4b0] ;  /* 0x0004b00001047983 */ /* 0x004ea20000300a00 */
[----:B---3--:R-:W-:-:S03]  /*fc40*/  IMAD.WIDE R26, R0, 0x4, R16 ;  /* 0x00000004001a7825 */ /* 0x008fc600078e0210 */
[----:B------:R-:W3:Y:S04]  /*fc50*/  LDL.LU.64 R16, [R1+0x4a8] ;  /* 0x0004a80001107983 */ /* 0x000ee80000300a00 */
[----:B------:R1:W-:Y:S01]  /*fc60*/  LDGSTS.E [R114+0x62800], [R26.64], !P0 ;  /* 0x628000001a727fae */ /* 0x0003e2000c121848 */
[----:B----4-:R-:W-:-:S03]  /*fc70*/  IMAD.WIDE R24, R0, 0x4, R12 ;  /* 0x0000000400187825 */ /* 0x010fc600078e020c */
[----:B------:R-:W4:Y:S04]  /*fc80*/  LDL.LU.64 R12, [R1+0x4a0] ;  /* 0x0004a000010c7983 */ /* 0x000f280000300a00 */
[----:B------:R-:W-:Y:S04]  /*fc90*/  STL.64 [R1+0x15f8], R26 ;  /* 0x0015f81a01007387 */ /* 0x000fe80000100a00 */
[----:B------:R1:W-:Y:S04]  /*fca0*/  STL.64 [R1+0x1600], R24 ;  /* 0x0016001801007387 */ /* 0x0003e80000100a00 */
[----:B------:R1:W-:Y:S01]  /*fcb0*/  LDGSTS.E [R114+0x62a00], [R24.64], !P0 ;  /* 0x62a0000018727fae */ /* 0x0003e2000c121848 */
[----:B------:R-:W-:-:S05]  /*fcc0*/  IMAD.WIDE R10, R0, 0x4, R10 ;  /* 0x00000004000a7825 */ /* 0x000fca00078e020a */
[----:B------:R1:W-:Y:S04]  /*fcd0*/  STL.64 [R1+0x1608], R10 ;  /* 0x0016080a01007387 */ /* 0x0003e80000100a00 */
[----:B------:R1:W-:Y:S01]  /*fce0*/  LDGSTS.E [R114+0x62c00], [R10.64], !P0 ;  /* 0x62c000000a727fae */ /* 0x0003e2000c121848 */
[----:B------:R-:W-:-:S05]  /*fcf0*/  IMAD.WIDE R8, R0, 0x4, R8 ;  /* 0x0000000400087825 */ /* 0x000fca00078e0208 */
[----:B------:R1:W-:Y:S04]  /*fd00*/  STL.64 [R1+0x1610], R8 ;  /* 0x0016100801007387 */ /* 0x0003e80000100a00 */
[----:B-1----:R-:W4:Y:S04]  /*fd10*/  LDL.LU.64 R24, [R1+0x498] ;  /* 0x0004980001187983 */ /* 0x002f280000300a00 */
[----:B------:R1:W-:Y:S04]  /*fd20*/  LDGSTS.E [R114+0x62e00], [R8.64], !P0 ;  /* 0x62e0000008727fae */ /* 0x0003e8000c121848 */
[----:B------:R-:W4:Y:S04]  /*fd30*/  LDL.LU.64 R10, [R1+0x490] ;  /* 0x00049000010a7983 */ /* 0x000f280000300a00 */
[----:B-1----:R-:W4:Y:S01]  /*fd40*/  LDL.LU.64 R8, [R1+0x488] ;  /* 0x0004880001087983 */ /* 0x002f220000300a00 */
[----:B------:R-:W-:-:S04]  /*fd50*/  IADD3 R2, R252, -0xca, RZ ;  /* 0xffffff36fc027810 */ /* 0x000fc80007ffe0ff */
[----:B------:R-:W-:Y:S01]  /*fd60*/  ISETP.GE.U32.AND P1, PT, R2, 0x7ffffeb7, PT ;  /* 0x7ffffeb70200780c */ /* 0x000fe20003f26070 */
[----:B------:R-:W-:-:S04]  /*fd70*/  IMAD.WIDE R26, R0, 0x4, R22 ;  /* 0x00000004001a7825 */ /* 0x000fc800078e0216 */
[----:B------:R-:W-:-:S08]  /*fd80*/  IMAD.WIDE R22, R0, 0x4, R248 ;  /* 0x0000000400167825 */ /* 0x000fd000078e02f8 */
[----:B------:R5:W-:Y:S04]  /*fd90*/  LDGSTS.E [R114+0x64800], [R26.64], !P1 ;  /* 0x648000001a727fae */ /* 0x000be8000c921848 */
[----:B------:R-:W4:Y:S01]  /*fda0*/  LDL.LU.64 R248, [R1+0x480] ;  /* 0x0004800001f87983 */ /* 0x000f220000300a00 */
[----:B------:R-:W-:-:S03]  /*fdb0*/  IMAD.WIDE R20, R0, 0x4, R20 ;  /* 0x0000000400147825 */ /* 0x000fc600078e0214 */
[----:B------:R-:W-:Y:S01]  /*fdc0*/  STL.64 [R1+0x1638], R26 ;  /* 0x0016381a01007387 */ /* 0x000fe20000100a00 */
[----:B------:R-:W-:-:S03]  /*fdd0*/  IMAD.WIDE R6, R0, 0x4, R6 ;  /* 0x0000000400067825 */ /* 0x000fc600078e0206 */
[----:B------:R1:W-:Y:S04]  /*fde0*/  STL.64 [R1+0x1640], R22 ;  /* 0x0016401601007387 */ /* 0x0003e80000100a00 */
[----:B------:R-:W-:Y:S04]  /*fdf0*/  STL.64 [R1+0x1648], R20 ;  /* 0x0016481401007387 */ /* 0x000fe80000100a00 */
[----:B------:R1:W-:Y:S04]  /*fe00*/  LDGSTS.E [R114+0x64a00], [R22.64], !P1 ;  /* 0x64a0000016727fae */ /* 0x0003e8000c921848 */
[----:B------:R1:W-:Y:S04]  /*fe10*/  STL.64 [R1+0x1650], R6 ;  /* 0x0016500601007387 */ /* 0x0003e80000100a00 */
[----:B------:R1:W-:Y:S04]  /*fe20*/  LDGSTS.E [R114+0x64c00], [R20.64], !P1 ;  /* 0x64c0000014727fae */ /* 0x0003e8000c921848 */
[----:B------:R1:W-:Y:S04]  /*fe30*/  LDGSTS.E [R114+0x64e00], [R6.64], !P1 ;  /* 0x64e0000006727fae */ /* 0x0003e8000c921848 */
[----:B-1----:R-:W4:Y:S01]  /*fe40*/  LDL.LU.64 R22, [R1+0x478] ;  /* 0x0004780001167983 */ /* 0x002f220000300a00 */
[----:B------:R-:W-:-:S03]  /*fe50*/  IADD3 R2, R252, -0xce, RZ ;  /* 0xffffff32fc027810 */ /* 0x000fc60007ffe0ff */
[----:B------:R-:W4:Y:S01]  /*fe60*/  LDL.LU.64 R6, [R1+0x470] ;  /* 0x0004700001067983 */ /* 0x000f220000300a00 */
[----:B------:R-:W-:-:S03]  /*fe70*/  ISETP.GE.U32.AND P2, PT, R2, 0x7ffffeb3, PT ;  /* 0x7ffffeb30200780c */ /* 0x000fc60003f46070 */
[----:B------:R-:W4:Y:S01]  /*fe80*/  LDL.LU.64 R20, [R1+0x468] ;  /* 0x0004680001147983 */ /* 0x000f220000300a00 */
[----:B-----5:R-:W-:-:S04]  /*fe90*/  IMAD.WIDE R26, R0, 0x4, R18 ;  /* 0x00000004001a7825 */ /* 0x020fc800078e0212 */
[----:B--2---:R-:W-:-:S05]  /*fea0*/  IMAD.WIDE R18, R0, 0x4, R4 ;  /* 0x0000000400127825 */ /* 0x004fca00078e0204 */
[----:B------:R1:W-:Y:S04]  /*feb0*/  LDGSTS.E [R114+0x66800], [R26.64], !P2 ;  /* 0x668000001a727fae */ /* 0x0003e8000d121848 */
[----:B------:R-:W2:Y:S04]  /*fec0*/  LDL.LU.64 R4, [R1+0x460] ;  /* 0x0004600001047983 */ /* 0x000ea80000300a00 */
[----:B------:R-:W-:Y:S01]  /*fed0*/  STL.64 [R1+0x1678], R26 ;  /* 0x0016781a01007387 */ /* 0x000fe20000100a00 */
[----:B---3--:R-:W-:-:S03]  /*fee0*/  IMAD.WIDE R16, R0, 0x4, R16 ;  /* 0x0000000400107825 */ /* 0x008fc600078e0210 */
[----:B------:R3:W-:Y:S01]  /*fef0*/  STL.64 [R1+0x1680], R18 ;  /* 0x0016801201007387 */ /* 0x0007e20000100a00 */
[----:B----4-:R-:W-:-:S03]  /*ff00*/  IMAD.WIDE R12, R0, 0x4, R12 ;  /* 0x00000004000c7825 */ /* 0x010fc600078e020c */
[----:B------:R4:W-:Y:S04]  /*ff10*/  STL.64 [R1+0x1688], R16 ;  /* 0x0016881001007387 */ /* 0x0009e80000100a00 */
[----:B------:R3:W-:Y:S04]  /*ff20*/  LDGSTS.E [R114+0x66a00], [R18.64], !P2 ;  /* 0x66a0000012727fae */ /* 0x0007e8000d121848 */
[----:B------:R5:W-:Y:S04]  /*ff30*/  STL.64 [R1+0x1690], R12 ;  /* 0x0016900c01007387 */ /* 0x000be80000100a00 */
[----:B------:R4:W-:Y:S04]  /*ff40*/  LDGSTS.E [R114+0x66c00], [R16.64], !P2 ;  /* 0x66c0000010727fae */ /* 0x0009e8000d121848 */
[----:B---3--:R-:W3:Y:S04]  /*ff50*/  LDL.LU.64 R18, [R1+0x458] ;  /* 0x0004580001127983 */ /* 0x008ee80000300a00 */
[----:B------:R5:W-:Y:S04]  /*ff60*/  LDGSTS.E [R114+0x66e00], [R12.64], !P2 ;  /* 0x66e000000c727fae */ /* 0x000be8000d121848 */
[----:B----4-:R-:W4:Y:S04]  /*ff70*/  LDL.LU.64 R16, [R1+0x450] ;  /* 0x0004500001107983 */ /* 0x010f280000300a00 */
[----:B-----5:R-:W4:Y:S01]  /*ff80*/  LDL.LU.64 R12, [R1+0x448] ;  /* 0x00044800010c7983 */ /* 0x020f220000300a00 */
[----:B------:R-:W-:-:S04]  /*ff90*/  IMAD.WIDE R28, R0, 0x4, R24 ;  /* 0x00000004001c7825 */ /* 0x000fc800078e0218 */
[----:B------:R-:W-:Y:S02]  /*ffa0*/  IMAD.WIDE R24, R0, 0x4, R8 ;  /* 0x0000000400187825 */ /* 0x000fe400078e0208 */
[----:B------:R-:W4:Y:S01]  /*ffb0*/  LDL.LU.64 R8, [R1+0x440] ;  /* 0x0004400001087983 */ /* 0x000f220000300a00 */
[----:B------:R-:W-:-:S04]  /*ffc0*/  IADD3 R2, R252, -0xd2, RZ ;  /* 0xffffff2efc027810 */ /* 0x000fc80007ffe0ff */
[----:B------:R-:W-:Y:S01]  /*ffd0*/  ISETP.GE.U32.AND P6, PT, R2, 0x7ffffeaf, PT ;  /* 0x7ffffeaf0200780c */ /* 0x000fe20003fc6070 */
[----:B-1----:R-:W-:Y:S01]  /*ffe0*/  IMAD.WIDE R26, R0, 0x4, R10 ;  /* 0x00000004001a7825 */ /* 0x002fe200078e020a */
[----:B------:R-:W-:Y:S01]  /*fff0*/  STL.64 [R1+0x16d8], R28 ;  /* 0x0016d81c01007387 */ /* 0x000fe20000100a00 */
[----:B------:R-:W-:-:S03]  /*10000*/  IADD3 R2, R252, -0xd6, RZ ;  /* 0xffffff2afc027810 */ /* 0x000fc60007ffe0ff */
[----:B------:R-:W-:Y:S04]  /*10010*/  STL.64 [R1+0x16e0], R26 ;  /* 0x0016e01a01007387 */ /* 0x000fe80000100a00 */
[----:B------:R1:W-:Y:S04]  /*10020*/  STL.64 [R1+0x16e8], R24 ;  /* 0x0016e81801007387 */ /* 0x0003e80000100a00 */
[----:B------:R1:W-:Y:S04]  /*10030*/  LDGSTS.E [R114+0x68800], [R28.64], !P6 ;  /* 0x688000001c727fae */ /* 0x0003e8000f121848 */
[----:B------:R1:W-:Y:S01]  /*10040*/  LDGSTS.E [R114+0x68a00], [R26.64], !P6 ;  /* 0x68a000001a727fae */ /* 0x0003e2000f121848 */
[----:B------:R-:W-:-:S03]  /*10050*/  IMAD.WIDE R10, R0, 0x4, R248 ;  /* 0x00000004000a7825 */ /* 0x000fc600078e02f8 */
[----:B------:R1:W-:Y:S01]  /*10060*/  LDGSTS.E [R114+0x68c00], [R24.64], !P6 ;  /* 0x68c0000018727fae */ /* 0x0003e2000f121848 */
[----:B------:R-:W-:-:S03]  /*10070*/  ISETP.GE.U32.AND P4, PT, R2, 0x7ffffeab, PT ;  /* 0x7ffffeab0200780c */ /* 0x000fc60003f86070 */
[----:B------:R1:W-:Y:S04]  /*10080*/  STL.64 [R1+0x16f0], R10 ;  /* 0x0016f00a01007387 */ /* 0x0003e80000100a00 */
[----:B------:R1:W-:Y:S04]  /*10090*/  LDGSTS.E [R114+0x68e00], [R10.64], !P6 ;  /* 0x68e000000a727fae */ /* 0x0003e8000f121848 */
[----:B-1----:R-:W4:Y:S04]  /*100a0*/  LDL.LU.64 R24, [R1+0x438] ;  /* 0x0004380001187983 */ /* 0x002f280000300a00 */
[----:B------:R-:W4:Y:S04]  /*100b0*/  LDL.LU.64 R10, [R1+0x430] ;  /* 0x00043000010a7983 */ /* 0x000f280000300a00 */
[----:B------:R-:W4:Y:S01]  /*100c0*/  LDL.LU.64 R248, [R1+0x428] ;  /* 0x0004280001f87983 */ /* 0x000f220000300a00 */
[----:B------:R-:W-:-:S05]  /*100d0*/  IMAD.WIDE R26, R0, 0x4, R22 ;  /* 0x00000004001a7825 */ /* 0x000fca00078e0216 */
[----:B------:R3:W-:Y:S01]  /*100e0*/  LDGSTS.E [R114+0x6a800], [R26.64], !P4 ;  /* 0x6a8000001a727fae */ /* 0x0007e2000e121848 */
[----:B------:R-:W-:-:S03]  /*100f0*/  IMAD.WIDE R22, R0, 0x4, R6 ;  /* 0x0000000400167825 */ /* 0x000fc600078e0206 */
[----:B------:R-:W4:Y:S01]  /*10100*/  LDL.LU.64 R6, [R1+0x268] ;  /* 0x0002680001067983 */ /* 0x000f220000300a00 */
[----:B------:R-:W-:-:S03]  /*10110*/  IMAD.WIDE R20, R0, 0x4, R20 ;  /* 0x0000000400147825 */ /* 0x000fc600078e0214 */
[----:B------:R-:W-:Y:S04]  /*10120*/  STL.64 [R1+0x1738], R26 ;  /* 0x0017381a01007387 */ /* 0x000fe80000100a00 */
[----:B------:R1:W-:Y:S04]  /*10130*/  STL.64 [R1+0x1740], R22 ;  /* 0x0017401601007387 */ /* 0x0003e80000100a00 */
[----:B------:R-:W-:Y:S04]  /*10140*/  STL.64 [R1+0x1748], R20 ;  /* 0x0017481401007387 */ /* 0x000fe80000100a00 */
        /* <DEDUP_REMOVED lines=8> */
[----:B--2---:R-:W2:Y:S04]  /*101d0*/  LDL.LU.64 R4, [R1+0x258] ;  /* 0x0002580001047983 */ /* 0x004ea80000300a00 */
[----:B------:R-:W2:Y:S01]  /*101e0*/  LDL.LU.64 R20, [R1+0x250] ;  /* 0x0002500001147983 */ /* 0x000ea20000300a00 */
[----:B---3--:R-:W-:-:S05]  /*101f0*/  IMAD.WIDE R26, R0, 0x4, R18 ;  /* 0x00000004001a7825 */ /* 0x008fca00078e0212 */
[----:B------:R-:W-:Y:S04]  /*10200*/  STL.64 [R1+0x1798], R26 ;  /* 0x0017981a01007387 */ /* 0x000fe80000100a00 */
[----:B------:R-:W3:Y:S01]  /*10210*/  LDL.LU.64 R18, [R1+0x248] ;  /* 0x0002480001127983 */ /* 0x000ee20000300a00 */
[----:B----4-:R-:W-:-:S03]  /*10220*/  IMAD.WIDE R16, R0, 0x4, R16 ;  /* 0x0000000400107825 */ /* 0x010fc600078e0210 */
[----:B------:R1:W-:Y:S01]  /*10230*/  LDGSTS.E [R114+0x6c800], [R26.64], !P3 ;  /* 0x6c8000001a727fae */ /* 0x0003e2000d921848 */
[----:B------:R-:W-:-:S03]  /*10240*/  IMAD.WIDE R12, R0, 0x4, R12 ;  /* 0x00000004000c7825 */ /* 0x000fc600078e020c */
[----:B------:R4:W-:Y:S04]  /*10250*/  STL.64 [R1+0x17a0], R16 ;  /* 0x0017a01001007387 */ /* 0x0009e80000100a00 */
[----:B------:R1:W-:Y:S04]  /*10260*/  STL.64 [R1+0x17a8], R12 ;  /* 0x0017a80c01007387 */ /* 0x0003e80000100a00 */
[----:B------:R4:W-:Y:S04]  /*10270*/  LDGSTS.E [R114+0x6ca00], [R16.64], !P3 ;  /* 0x6ca0000010727fae */ /* 0x0009e8000d921848 */
[----:B------:R1:W-:Y:S01]  /*10280*/  LDGSTS.E [R114+0x6cc00], [R12.64], !P3 ;  /* 0x6cc000000c727fae */ /* 0x0003e2000d921848 */
[----:B------:R-:W-:-:S05]  /*10290*/  IMAD.WIDE R8, R0, 0x4, R8 ;  /* 0x0000000400087825 */ /* 0x000fca00078e0208 */
[----:B------:R1:W-:Y:S04]  /*102a0*/  STL.64 [R1+0x17b0], R8 ;  /* 0x0017b00801007387 */ /* 0x0003e80000100a00 */
[----:B----4-:R-:W4:Y:S04]  /*102b0*/  LDL.LU.64 R16, [R1+0x240] ;  /* 0x0002400001107983 */ /* 0x010f280000300a00 */
[----:B------:R1:W-:Y:S04]  /*102c0*/  LDGSTS.E [R114+0x6ce00], [R8.64], !P3 ;  /* 0x6ce0000008727fae */ /* 0x0003e8000d921848 */
[----:B-1----:R-:W4:Y:S04]  /*102d0*/  LDL.LU.64 R12, [R1+0x238] ;  /* 0x00023800010c7983 */ /* 0x002f280000300a00 */
[----:B------:R-:W4:Y:S01]  /*102e0*/  LDL.LU.64 R8, [R1+0x230] ;  /* 0x0002300001087983 */ /* 0x000f220000300a00 */
[----:B------:R-:W-:-:S04]  /*102f0*/  IADD3 R2, R252, -0xde, RZ ;  /* 0xffffff22fc027810 */ /* 0x000fc80007ffe0ff */
[----:B------:R-:W-:Y:S01]  /*10300*/  ISETP.GE.U32.AND P5, PT, R2, 0x7ffffea3, PT ;  /* 0x7ffffea30200780c */ /* 0x000fe20003fa6070 */
[----:B------:R-:W-:-:S12]  /*10310*/  IMAD.WIDE R26, R0, 0x4, R24 ;  /* 0x00000004001a7825 */ /* 0x000fd800078e0218 */
[----:B------:R5:W-:Y:S01]  /*10320*/  LDGSTS.E [R114+0x6e800], [R26.64], !P5 ;  /* 0x6e8000001a727fae */ /* 0x000be2000e921848 */
[----:B------:R-:W-:-:S04]  /*10330*/  IMAD.WIDE R24, R0, 0x4, R10 ;  /* 0x0000000400187825 */ /* 0x000fc800078e020a */
[C---:B------:R-:W-:Y:S01]  /*10340*/  IMAD.WIDE R10, R0.reuse, 0x4, R248 ;  /* 0x00000004000a7825 */ /* 0x040fe200078e02f8 */
[----:B------:R2:W-:Y:S04]  /*10350*/  LDGSTS.E [R114+0x6ea00], [R24.64], !P5 ;  /* 0x6ea0000018727fae */ /* 0x0005e8000e921848 */
[----:B------:R-:W4:Y:S04]  /*10360*/  LDL.LU.64 R248, [R1+0x228] ;  /* 0x0002280001f87983 */ /* 0x000f280000300a00 */
[----:B------:R-:W-:Y:S04]  /*10370*/  STL.64 [R1+0x17f8], R26 ;  /* 0x0017f81a01007387 */ /* 0x000fe80000100a00 */
[----:B------:R-:W-:Y:S01]  /*10380*/  STL.64 [R1+0x1800], R24 ;  /* 0x0018001801007387 */ /* 0x000fe20000100a00 */
[----:B------:R-:W-:-:S03]  /*10390*/  IMAD.WIDE R6, R0, 0x4, R6 ;  /* 0x0000000400067825 */ /* 0x000fc600078e0206 */
[----:B------:R1:W-:Y:S04]  /*103a0*/  STL.64 [R1+0x1808], R10 ;  /* 0x0018080a01007387 */ /* 0x0003e80000100a00 */
[----:B------:R1:W-:Y:S04]  /*103b0*/  STL.64 [R1+0x1810], R6 ;  /* 0x0018100601007387 */ /* 0x0003e80000100a00 */
[----:B------:R1:W-:Y:S04]  /*103c0*/  LDGSTS.E [R114+0x6ec00], [R10.64], !P5 ;  /* 0x6ec000000a727fae */ /* 0x0003e8000e921848 */
[----:B------:R1:W-:Y:S04]  /*103d0*/  LDGSTS.E [R114+0x6ee00], [R6.64], !P5 ;  /* 0x6ee0000006727fae */ /* 0x0003e8000e921848 */
[----:B-1----:R-:W4:Y:S04]  /*103e0*/  LDL.LU.64 R10, [R1+0x220] ;  /* 0x00022000010a7983 */ /* 0x002f280000300a00 */
[----:B------:R-:W4:Y:S01]  /*103f0*/  LDL.LU.64 R6, [R1+0x218] ;  /* 0x0002180001067983 */ /* 0x000f220000300a00 */
[----:B------:R-:W-:-:S04]  /*10400*/  IADD3 R2, R252, -0xe2, RZ ;  /* 0xffffff1efc027810 */ /* 0x000fc80007ffe0ff */
[----:B------:R-:W-:Y:S01]  /*10410*/  ISETP.GE.U32.AND P0, PT, R2, 0x7ffffe9f, PT ;  /* 0x7ffffe9f0200780c */ /* 0x000fe20003f06070 */
[C---:B-----5:R-:W-:Y:S02]  /*10420*/  IMAD.WIDE R26, R0.reuse, 0x4, R22 ;  /* 0x00000004001a7825 */ /* 0x060fe400078e0216 */
[----:B------:R-:W5:Y:S10]  /*10430*/  LDL.LU.64 R22, [R1+0x210] ;  /* 0x0002100001167983 */ /* 0x000f740000300a00 */
[----:B------:R1:W-:Y:S01]  /*10440*/  LDGSTS.E [R114+0x70800], [R26.64], !P0 ;  /* 0x708000001a727fae */ /* 0x0003e2000c121848 */
[----:B--2---:R-:W-:-:S03]  /*10450*/  IMAD.WIDE R24, R0, 0x4, R4 ;  /* 0x0000000400187825 */ /* 0x004fc600078e0204 */
[----:B------:R-:W2:Y:S01]  /*10460*/  LDL.LU.64 R4, [R1+0x1c8] ;  /* 0x0001c80001047983 */ /* 0x000ea20000300a00 */
[----:B------:R-:W-:-:S03]  /*10470*/  IMAD.WIDE R20, R0, 0x4, R20 ;  /* 0x0000000400147825 */ /* 0x000fc600078e0214 */
[----:B------:R-:W-:Y:S04]  /*10480*/  STL.64 [R1+0x1858], R26 ;  /* 0x0018581a01007387 */ /* 0x000fe80000100a00 */
[----:B------:R-:W-:Y:S04]  /*10490*/  STL.64 [R1+0x1860], R24 ;  /* 0x0018601801007387 */ /* 0x000fe80000100a00 */
[----:B------:R1:W-:Y:S04]  /*104a0*/  STL.64 [R1+0x1868], R20 ;  /* 0x0018681401007387 */ /* 0x0003e80000100a00 */
[----:B------:R1:W-:Y:S04]  /*104b0*/  LDGSTS.E [R114+0x70a00], [R24.64], !P0 ;  /* 0x70a0000018727fae */ /* 0x0003e8000c121848 */
[----:B------:R1:W-:Y:S01]  /*104c0*/  LDGSTS.E [R114+0x70c00], [R20.64], !P0 ;  /* 0x70c0000014727fae */ /* 0x0003e2000c121848 */
[----:B---3--:R-:W-:-:S05]  /*104d0*/  IMAD.WIDE R18, R0, 0x4, R18 ;  /* 0x0000000400127825 */ /* 0x008fca00078e0212 */
[----:B------:R3:W-:Y:S04]  /*104e0*/  STL.64 [R1+0x1870], R18 ;  /* 0x0018701201007387 */ /* 0x0007e80000100a00 */
[----:B------:R3:W-:Y:S04]  /*104f0*/  LDGSTS.E [R114+0x70e00], [R18.64], !P0 ;  /* 0x70e0000012727fae */ /* 0x0007e8000c121848 */
[----:B-1----:R-:W2:Y:S04]  /*10500*/  LDL.LU.64 R20, [R1+0x1c0] ;  /* 0x0001c00001147983 */ /* 0x002ea80000300a00 */
[----:B---3--:R-:W3:Y:S01]  /*10510*/  LDL.LU.64 R18, [R1+0x1b8] ;  /* 0x0001b80001127983 */ /* 0x008ee20000300a00 */
[----:B----4-:R-:W-:-:S03]  /*10520*/  IMAD.WIDE R28, R0, 0x4, R16 ;  /* 0x00000004001c7825 */ /* 0x010fc600078e0210 */
[----:B------:R-:W4:Y:S04]  /*10530*/  LDL.LU.64 R16, [R1+0x1b0] ;  /* 0x0001b00001107983 */ /* 0x000f280000300a00 */
[----:B------:R-:W-:Y:S01]  /*10540*/  STL.64 [R1+0x18b8], R28 ;  /* 0x0018b81c01007387 */ /* 0x000fe20000100a00 */
[----:B------:R-:W-:-:S03]  /*10550*/  IMAD.WIDE R24, R0, 0x4, R8 ;  /* 0x0000000400187825 */ /* 0x000fc600078e0208 */
[----:B------:R-:W4:Y:S01]  /*10560*/  LDL.LU.64 R8, [R1+0x1a8] ;  /* 0x0001a80001087983 */ /* 0x000f220000300a00 */
[----:B------:R-:W-:-:S04]  /*10570*/  IADD3 R2, R252, -0xe6, RZ ;  /* 0xffffff1afc027810 */ /* 0x000fc80007ffe0ff */
[----:B------:R-:W-:Y:S01]  /*10580*/  ISETP.GE.U32.AND P1, PT, R2, 0x7ffffe9b, PT ;  /* 0x7ffffe9b0200780c */ /* 0x000fe20003f26070 */
[----:B------:R-:W-:Y:S01]  /*10590*/  IMAD.WIDE R26, R0, 0x4, R12 ;  /* 0x00000004001a7825 */ /* 0x000fe200078e020c */
[----:B------:R-:W-:-:S04]  /*105a0*/  IADD3 R2, R252, -0xea, RZ ;  /* 0xffffff16fc027810 */ /* 0x000fc80007ffe0ff */
[----:B------:R-:W-:Y:S01]  /*105b0*/  STL.64 [R1+0x18c0], R26 ;  /* 0x0018c01a01007387 */ /* 0x000fe20000100a00 */
[----:B------:R-:W-:-:S03]  /*105c0*/  ISETP.GE.U32.AND P2, PT, R2, 0x7ffffe97, PT ;  /* 0x7ffffe970200780c */ /* 0x000fc60003f46070 */
[----:B------:R-:W-:Y:S04]  /*105d0*/  STL.64 [R1+0x18c8], R24 ;  /* 0x0018c81801007387 */ /* 0x000fe80000100a00 */
[----:B------:R1:W-:Y:S04]  /*105e0*/  LDGSTS.E [R114+0x72800], [R28.64], !P1 ;  /* 0x728000001c727fae */ /* 0x0003e8000c921848 */
[----:B------:R1:W-:Y:S04]  /*105f0*/  LDGSTS.E [R114+0x72a00], [R26.64], !P1 ;  /* 0x72a000001a727fae */ /* 0x0003e8000c921848 */
[----:B------:R1:W-:Y:S01]  /*10600*/  LDGSTS.E [R114+0x72c00], [R24.64], !P1 ;  /* 0x72c0000018727fae */ /* 0x0003e2000c921848 */
[----:B------:R-:W-:-:S05]  /*10610*/  IMAD.WIDE R12, R0, 0x4, R248 ;  /* 0x00000004000c7825 */ /* 0x000fca00078e02f8 */
[----:B------:R1:W-:Y:S04]  /*10620*/  STL.64 [R1+0x18d0], R12 ;  /* 0x0018d00c01007387 */ /* 0x0003e80000100a00 */
[----:B------:R1:W-:Y:S04]  /*10630*/  LDGSTS.E [R114+0x72e00], [R12.64], !P1 ;  /* 0x72e000000c727fae */ /* 0x0003e8000c921848 */
[----:B------:R-:W4:Y:S04]  /*10640*/  LDL.LU.64 R248, [R1+0x1a0] ;  /* 0x0001a00001f87983 */ /* 0x000f280000300a00 */
[----:B-1----:R-:W4:Y:S01]  /*10650*/  LDL.LU.64 R12, [R1+0x198] ;  /* 0x00019800010c7983 */ /* 0x002f220000300a00 */
[----:B------:R-:W-:-:S03]  /*10660*/  IMAD.WIDE R26, R0, 0x4, R10 ;  /* 0x00000004001a7825 */ /* 0x000fc600078e020a */
[----:B------:R-:W4:Y:S01]  /*10670*/  LDL.LU.64 R10, [R1+0x190] ;  /* 0x00019000010a7983 */ /* 0x000f220000300a00 */
[----:B------:R-:W-:-:S03]  /*10680*/  IMAD.WIDE R24, R0, 0x4, R6 ;  /* 0x0000000400187825 */ /* 0x000fc600078e0206 */
[----:B------:R-:W-:Y:S04]  /*10690*/  STL.64 [R1+0x1918], R26 ;  /* 0x0019181a01007387 */ /* 0x000fe80000100a00 */
[----:B------:R-:W4:Y:S04]  /*106a0*/  LDL.LU.64 R6, [R1+0x188] ;  /* 0x0001880001067983 */ /* 0x000f280000300a00 */
[----:B------:R1:W-:Y:S04]  /*106b0*/  LDGSTS.E [R114+0x74800], [R26.64], !P2 ;  /* 0x748000001a727fae */ /* 0x0003e8000d121848 */
[----:B------:R-:W-:Y:S04]  /*106c0*/  STL.64 [R1+0x1920], R24 ;  /* 0x0019201801007387 */ /* 0x000fe80000100a00 */
[----:B------:R1:W-:Y:S01]  /*106d0*/  LDGSTS.E [R114+0x74a00], [R24.64], !P2 ;  /* 0x74a0000018727fae */ /* 0x0003e2000d121848 */
[----:B------:R-:W-:-:S04]  /*106e0*/  IADD3 R2, R252, -0xee, RZ ;  /* 0xffffff12fc027810 */ /* 0x000fc80007ffe0ff */
[----:B------:R-:W-:Y:S01]  /*106f0*/  ISETP.GE.U32.AND P6, PT, R2, 0x7ffffe93, PT ;  /* 0x7ffffe930200780c */ /* 0x000fe20003fc6070 */
[----:B-----5:R-:W-:-:S04]  /*10700*/  IMAD.WIDE R22, R0, 0x4, R22 ;  /* 0x0000000400167825 */ /* 0x020fc800078e0216 */
[C---:B--2---:R-:W-:Y:S01]  /*10710*/  IMAD.WIDE R4, R0.reuse, 0x4, R4 ;  /* 0x0000000400047825 */ /* 0x044fe200078e0204 */
[----:B------:R-:W-:Y:S04]  /*10720*/  STL.64 [R1+0x1928], R22 ;  /* 0x0019281601007387 */ /* 0x000fe80000100a00 */
[----:B------:R2:W-:Y:S04]  /*10730*/  LDGSTS.E [R114+0x74c00], [R22.64], !P2 ;  /* 0x74c0000016727fae */ /* 0x0005e8000d121848 */
[----:B------:R5:W-:Y:S04]  /*10740*/  STL.64 [R1+0x1930], R4 ;  /* 0x0019300401007387 */ /* 0x000be80000100a00 */
[----:B------:R5:W-:Y:S04]  /*10750*/  LDGSTS.E [R114+0x74e00], [R4.64], !P2 ;  /* 0x74e0000004727fae */ /* 0x000be8000d121848 */
[----:B-----5:R-:W5:Y:S04]  /*10760*/  LDL.LU.64 R4, [R1+0x180] ;  /* 0x0001800001047983 */ /* 0x020f680000300a00 */
[----:B-1----:R-:W5:Y:S04]  /*10770*/  LDL.LU.64 R24, [R1+0x178] ;  /* 0x0001780001187983 */ /* 0x002f680000300a00 */
[----:B--2---:R-:W2:Y:S01]  /*10780*/  LDL.LU.64 R22, [R1+0x170] ;  /* 0x0001700001167983 */ /* 0x004ea20000300a00 */
[----:B------:R-:W-:-:S05]  /*10790*/  IMAD.WIDE R26, R0, 0x4, R20 ;  /* 0x00000004001a7825 */ /* 0x000fca00078e0214 */
[----:B------:R-:W-:Y:S04]  /*107a0*/  STL.64 [R1+0x1978], R26 ;  /* 0x0019781a01007387 */ /* 0x000fe80000100a00 */
[----:B------:R-:W2:Y:S01]  /*107b0*/  LDL.LU.64 R20, [R1+0x160] ;  /* 0x0001600001147983 */ /* 0x000ea20000300a00 */
[----:B---3--:R-:W-:-:S03]  /*107c0*/  IMAD.WIDE R18, R0, 0x4, R18 ;  /* 0x0000000400127825 */ /* 0x008fc600078e0212 */
[----:B------:R1:W-:Y:S04]  /*107d0*/  LDGSTS.E [R114+0x76800], [R26.64], !P6 ;  /* 0x768000001a727fae */ /* 0x0003e8000f121848 */
[----:B------:R-:W-:Y:S04]  /*107e0*/  STL.64 [R1+0x1980], R18 ;  /* 0x0019801201007387 */ /* 0x000fe80000100a00 */
[----:B------:R3:W-:Y:S01]  /*107f0*/  LDGSTS.E [R114+0x76a00], [R18.64], !P6 ;  /* 0x76a0000012727fae */ /* 0x0007e2000f121848 */
[----:B----4-:R-:W-:-:S05]  /*10800*/  IMAD.WIDE R16, R0, 0x4, R16 ;  /* 0x0000000400107825 */ /* 0x010fca00078e0210 */
[----:B------:R-:W-:Y:S04]  /*10810*/  STL.64 [R1+0x1988], R16 ;  /* 0x0019881001007387 */ /* 0x000fe80000100a00 */
[----:B------:R4:W-:Y:S01]  /*10820*/  LDGSTS.E [R114+0x76c00], [R16.64], !P6 ;  /* 0x76c0000010727fae */ /* 0x0009e2000f121848 */
[----:B------:R-:W-:-:S05]  /*10830*/  IMAD.WIDE R8, R0, 0x4, R8 ;  /* 0x0000000400087825 */ /* 0x000fca00078e0208 */
[----:B------:R1:W-:Y:S04]  /*10840*/  STL.64 [R1+0x1990], R8 ;  /* 0x0019900801007387 */ /* 0x0003e80000100a00 */
[----:B------:R1:W-:Y:S04]  /*10850*/  LDGSTS.E [R114+0x76e00], [R8.64], !P6 ;  /* 0x76e0000008727fae */ /* 0x0003e8000f121848 */
[----:B-1----:R-:W2:Y:S01]  /*10860*/  LDL.LU.64 R8, [R1+0x158] ;  /* 0x0001580001087983 */ /* 0x002ea20000300a00 */
[----:B------:R-:W-:-:S03]  /*10870*/  IADD3 R2, R252, -0xf2, RZ ;  /* 0xffffff0efc027810 */ /* 0x000fc60007ffe0ff */
[----:B---3--:R-:W3:Y:S01]  /*10880*/  LDL.LU.64 R18, [R1+0x150] ;  /* 0x0001500001127983 */ /* 0x008ee20000300a00 */
[----:B------:R-:W-:-:S03]  /*10890*/  ISETP.GE.U32.AND P4, PT, R2, 0x7ffffe8f, PT ;  /* 0x7ffffe8f0200780c */ /* 0x000fc60003f86070 */
[----:B----4-:R-:W4:Y:S01]  /*108a0*/  LDL.LU.64 R16, [R1+0x148] ;  /* 0x0001480001107983 */ /* 0x010f220000300a00 */
[----:B------:R-:W-:-:S03]  /*108b0*/  IMAD.WIDE R26, R0, 0x4, R248 ;  /* 0x00000004001a7825 */ /* 0x000fc600078e02f8 */
[----:B------:R-:W4:Y:S01]  /*108c0*/  LDL.LU.64 R248, [R1+0x140] ;  /* 0x0001400001f87983 */ /* 0x000f220000300a00 */
[----:B------:R-:W-:-:S03]  /*108d0*/  IMAD.WIDE R12, R0, 0x4, R12 ;  /* 0x00000004000c7825 */ /* 0x000fc600078e020c */
[----:B------:R-:W-:Y:S04]  /*108e0*/  STL.64 [R1+0x19b8], R26 ;  /* 0x0019b81a01007387 */ /* 0x000fe80000100a00 */
[----:B------:R1:W-:Y:S04]  /*108f0*/  STL.64 [R1+0x19c0], R12 ;  /* 0x0019c00c01007387 */ /* 0x0003e80000100a00 */
[----:B------:R5:W-:Y:S04]  /*10900*/  LDGSTS.E [R114+0x78800], [R26.64], !P4 ;  /* 0x788000001a727fae */ /* 0x000be8000e121848 */
[----:B------:R1:W-:Y:S01]  /*10910*/  LDGSTS.E [R114+0x78a00], [R12.64], !P4 ;  /* 0x78a000000c727fae */ /* 0x0003e2000e121848 */
[----:B------:R-:W-:-:S04]  /*10920*/  IMAD.WIDE R10, R0, 0x4, R10 ;  /* 0x00000004000a7825 */ /* 0x000fc800078e020a */
[----:B------:R-:W-:Y:S01]  /*10930*/  IMAD.WIDE R6, R0, 0x4, R6 ;  /* 0x0000000400067825 */ /* 0x000fe200078e0206 */
[----:B------:R-:W-:Y:S04]  /*10940*/  STL.64 [R1+0x19c8], R10 ;  /* 0x0019c80a01007387 */ /* 0x000fe80000100a00 */
[----:B------:R1:W-:Y:S04]  /*10950*/  STL.64 [R1+0x19d0], R6 ;  /* 0x0019d00601007387 */ /* 0x0003e80000100a00 */
[----:B-1----:R-:W4:Y:S04]  /*10960*/  LDL.LU.64 R12, [R1+0x138] ;  /* 0x00013800010c7983 */ /* 0x002f280000300a00 */
[----:B------:R1:W-:Y:S04]  /*10970*/  LDGSTS.E [R114+0x78c00], [R10.64], !P4 ;  /* 0x78c000000a727fae */ /* 0x0003e8000e121848 */
[----:B------:R1:W-:Y:S01]  /*10980*/  LDGSTS.E [R114+0x78e00], [R6.64], !P4 ;  /* 0x78e0000006727fae */ /* 0x0003e2000e121848 */
[----:B------:R-:W-:-:S03]  /*10990*/  IADD3 R2, R252, -0xf6, RZ ;  /* 0xffffff0afc027810 */ /* 0x000fc60007ffe0ff */
[----:B-1----:R-:W4:Y:S04]  /*109a0*/  LDL.LU.64 R6, [R1+0x130] ;  /* 0x0001300001067983 */ /* 0x002f280000300a00 */
[----:B------:R-:W4:Y:S01]  /*109b0*/  LDL.LU.64 R10, [R1+0xb8] ;  /* 0x0000b800010a7983 */ /* 0x000f220000300a00 */
[----:B------:R-:W-:Y:S01]  /*109c0*/  ISETP.GE.U32.AND P3, PT, R2, 0x7ffffe8b, PT ;  /* 0x7ffffe8b0200780c */ /* 0x000fe20003f66070 */
[C---:B-----5:R-:W-:Y:S02]  /*109d0*/  IMAD.WIDE R26, R0.reuse, 0x4, R4 ;  /* 0x00000004001a7825 */ /* 0x060fe400078e0204 */
[----:B------:R-:W5:Y:S02]  /*109e0*/  LDL.LU.64 R4, [R1+0xb0] ;  /* 0x0000b00001047983 */ /* 0x000f640000300a00 */
[----:B------:R-:W-:-:S04]  /*109f0*/  IMAD.WIDE R24, R0, 0x4, R24 ;  /* 0x0000000400187825 */ /* 0x000fc800078e0218 */
[C---:B--2---:R-:W-:Y:S01]  /*10a00*/  IMAD.WIDE R22, R0.reuse, 0x4, R22 ;  /* 0x0000000400167825 */ /* 0x044fe200078e0216 */
[----:B------:R-:W-:Y:S04]  /*10a10*/  STL.64 [R1+0x19f8], R26 ;  /* 0x0019f81a01007387 */ /* 0x000fe80000100a00 */
[----:B------:R-:W-:Y:S04]  /*10a20*/  STL.64 [R1+0x1a00], R24 ;  /* 0x001a001801007387 */ /* 0x000fe80000100a00 */
[----:B------:R1:W-:Y:S01]  /*10a30*/  LDGSTS.E [R114+0x7a800], [R26.64], !P3 ;  /* 0x7a8000001a727fae */ /* 0x0003e2000d921848 */
[----:B------:R-:W-:-:S03]  /*10a40*/  IMAD.WIDE R20, R0, 0x4, R20 ;  /* 0x0000000400147825 */ /* 0x000fc600078e0214 */
[----:B------:R2:W-:Y:S04]  /*10a50*/  STL.64 [R1+0x1a08], R22 ;  /* 0x001a081601007387 */ /* 0x0005e80000100a00 */
[----:B------:R3:W-:Y:S04]  /*10a60*/  LDGSTS.E [R114+0x7aa00], [R24.64], !P3 ;  /* 0x7aa0000018727fae */ /* 0x0007e8000d921848 */
[----:B------:R1:W-:Y:S04]  /*10a70*/  STL.64 [R1+0x1a10], R20 ;  /* 0x001a101401007387 */ /* 0x0003e80000100a00 */
[----:B------:R2:W-:Y:S04]  /*10a80*/  LDGSTS.E [R114+0x7ac00], [R22.64], !P3 ;  /* 0x7ac0000016727fae */ /* 0x0005e8000d921848 */
[----:B------:R1:W-:Y:S04]  /*10a90*/  LDGSTS.E [R114+0x7ae00], [R20.64], !P3 ;  /* 0x7ae0000014727fae */ /* 0x0003e8000d921848 */
[----:B--2---:R-:W2:Y:S04]  /*10aa0*/  LDL.LU.64 R22, [R1+0x6a8] ;  /* 0x0006a80001167983 */ /* 0x004ea80000300a00 */
[----:B-1----:R-:W2:Y:S01]  /*10ab0*/  LDL.LU.64 R20, [R1+0x6c0] ;  /* 0x0006c00001147983 */ /* 0x002ea20000300a00 */
[----:B------:R-:W-:-:S03]  /*10ac0*/  IMAD.WIDE R26, R0, 0x4, R8 ;  /* 0x00000004001a7825 */ /* 0x000fc600078e0208 */
[----:B------:R-:W2:Y:S01]  /*10ad0*/  LDL.LU.64 R8, [R1+0x6c8] ;  /* 0x0006c80001087983 */ /* 0x000ea20000300a00 */
[----:B------:R-:W-:-:S04]  /*10ae0*/  IADD3 R2, R252, -0xfa, RZ ;  /* 0xffffff06fc027810 */ /* 0x000fc80007ffe0ff */
[----:B------:R-:W-:Y:S02]  /*10af0*/  ISETP.GE.U32.AND P5, PT, R2, 0x7ffffe87, PT ;  /* 0x7ffffe870200780c */ /* 0x000fe40003fa6070 */
[----:B------:R-:W-:Y:S01]  /*10b00*/  IADD3 R2, R252, -0xfe, RZ ;  /* 0xffffff02fc027810 */ /* 0x000fe20007ffe0ff */
[----:B---3--:R-:W-:Y:S01]  /*10b10*/  IMAD.WIDE R24, R0, 0x4, R18 ;  /* 0x0000000400187825 */ /* 0x008fe200078e0212 */
[----:B------:R-:W-:Y:S02]  /*10b20*/  STL.64 [R1+0x1a38], R26 ;  /* 0x001a381a01007387 */ /* 0x000fe40000100a00 */
[----:B------:R-:W-:Y:S01]  /*10b30*/  ISETP.GE.U32.AND P0, PT, R2, 0x7ffffe83, PT ;  /* 0x7ffffe830200780c */ /* 0x000fe20003f06070 */
[----:B----4-:R-:W-:-:S06]  /*10b40*/  IMAD.WIDE R18, R0, 0x4, R16 ;  /* 0x0000000400127825 */ /* 0x010fcc00078e0210 */
[----:B------:R1:W-:Y:S04]  /*10b50*/  LDGSTS.E [R114+0x7c800], [R26.64], !P5 ;  /* 0x7c8000001a727fae */ /* 0x0003e8000e921848 */
[----:B------:R3:W-:Y:S01]  /*10b60*/  LDGSTS.E [R114+0x7ca00], [R24.64], !P5 ;  /* 0x7ca0000018727fae */ /* 0x0007e2000e921848 */
[----:B------:R-:W-:-:S03]  /*10b70*/  IMAD.WIDE R16, R0, 0x4, R248 ;  /* 0x0000000400107825 */ /* 0x000fc600078e02f8 */
[----:B------:R-:W4:Y:S04]  /*10b80*/  LDL.LU.64 R248, [R1+0x6d0] ;  /* 0x0006d00001f87983 */ /* 0x000f280000300a00 */
[----:B------:R-:W-:Y:S04]  /*10b90*/  STL.64 [R1+0x1a40], R24 ;  /* 0x001a401801007387 */ /* 0x000fe80000100a00 */
[----:B------:R1:W-:Y:S04]  /*10ba0*/  STL.64 [R1+0x1a48], R18 ;  /* 0x001a481201007387 */ /* 0x0003e80000100a00 */
[----:B------:R1:W-:Y:S04]  /*10bb0*/  STL.64 [R1+0x1a50], R16 ;  /* 0x001a501001007387 */ /* 0x0003e80000100a00 */
[----:B------:R1:W-:Y:S04]  /*10bc0*/  LDGSTS.E [R114+0x7cc00], [R18.64], !P5 ;  /* 0x7cc0000012727fae */ /* 0x0003e8000e921848 */
[----:B------:R3:W-:Y:S04]  /*10bd0*/  LDGSTS.E [R114+0x7ce00], [R16.64], !P5 ;  /* 0x7ce0000010727fae */ /* 0x0007e8000e921848 */
[----:B-1----:R-:W4:Y:S04]  /*10be0*/  LDL.LU.64 R18, [R1+0x6d8] ;  /* 0x0006d80001127983 */ /* 0x002f280000300a00 */
[----:B---3--:R-:W4:Y:S01]  /*10bf0*/  LDL.LU.64 R16, [R1+0x6e0] ;  /* 0x0006e00001107983 */ /* 0x008f220000300a00 */
[----:B------:R-:W-:-:S05]  /*10c00*/  IMAD.WIDE R26, R0, 0x4, R12 ;  /* 0x00000004001a7825 */ /* 0x000fca00078e020c */
[----:B------:R-:W-:Y:S04]  /*10c10*/  STL.64 [R1+0x1a78], R26 ;  /* 0x001a781a01007387 */ /* 0x000fe80000100a00 */
[----:B------:R1:W-:Y:S01]  /*10c20*/  LDGSTS.E [R114+0x7e800], [R26.64], !P0 ;  /* 0x7e8000001a727fae */ /* 0x0003e2000c121848 */
[----:B------:R-:W-:-:S03]  /*10c30*/  IMAD.WIDE R24, R0, 0x4, R6 ;  /* 0x0000000400187825 */ /* 0x000fc600078e0206 */
[----:B------:R-:W4:Y:S01]  /*10c40*/  LDL.LU.64 R6, [R1+0x6e8] ;  /* 0x0006e80001067983 */ /* 0x000f220000300a00 */
[----:B------:R-:W-:-:S03]  /*10c50*/  IMAD.WIDE R10, R0, 0x4, R10 ;  /* 0x00000004000a7825 */ /* 0x000fc600078e020a */
[----:B------:R-:W-:Y:S04]  /*10c60*/  STL.64 [R1+0x1a80], R24 ;  /* 0x001a801801007387 */ /* 0x000fe80000100a00 */
[----:B------:R-:W4:Y:S04]  /*10c70*/  LDL.LU.64 R12, [R1+0x6f0] ;  /* 0x0006f000010c7983 */ /* 0x000f280000300a00 */
[----:B------:R1:W-:Y:S04]  /*10c80*/  STL.64 [R1+0x1a88], R10 ;  /* 0x001a880a01007387 */ /* 0x0003e80000100a00 */
[----:B------:R4:W-:Y:S04]  /*10c90*/  LDGSTS.E [R114+0x7ea00], [R24.64], !P0 ;  /* 0x7ea0000018727fae */ /* 0x0009e8000c121848 */
[----:B------:R1:W-:Y:S01]  /*10ca0*/  LDGSTS.E [R114+0x7ec00], [R10.64], !P0 ;  /* 0x7ec000000a727fae */ /* 0x0003e2000c121848 */
[----:B-----5:R-:W-:-:S05]  /*10cb0*/  IMAD.WIDE R4, R0, 0x4, R4 ;  /* 0x0000000400047825 */ /* 0x020fca00078e0204 */
[----:B------:R5:W-:Y:S04]  /*10cc0*/  STL.64 [R1+0x1a90], R4 ;  /* 0x001a900401007387 */ /* 0x000be80000100a00 */
[----:B-1----:R-:W3:Y:S04]  /*10cd0*/  LDL.LU.64 R10, [R1+0x6f8] ;  /* 0x0006f800010a7983 */ /* 0x002ee80000300a00 */
[----:B------:R5:W-:Y:S04]  /*10ce0*/  LDGSTS.E [R114+0x7ee00], [R4.64], !P0 ;  /* 0x7ee0000004727fae */ /* 0x000be8000c121848 */
[----:B-----5:R-:W5:Y:S01]  /*10cf0*/  LDL.LU.64 R4, [R1+0x700] ;  /* 0x0007000001047983 */ /* 0x020f620000300a00 */
[----:B--2---:R-:W-:-:S04]  /*10d00*/  IMAD.WIDE R28, R0, 0x4, R22 ;  /* 0x00000004001c7825 */ /* 0x004fc800078e0216 */
[C---:B------:R-:W-:Y:S01]  /*10d10*/  IMAD.WIDE R26, R0.reuse, 0x4, R20 ;  /* 0x00000004001a7825 */ /* 0x040fe200078e0214 */
[----:B------:R-:W-:Y:S04]  /*10d20*/  STL.64 [R1+0x268], R28 ;  /* 0x0002681c01007387 */ /* 0x000fe80000100a00 */
[----:B------:R-:W2:Y:S04]  /*10d30*/  LDL.LU.64 R22, [R1+0x708] ;  /* 0x0007080001167983 */ /* 0x000ea80000300a00 */
[----:B------:R-:W-:Y:S01]  /*10d40*/  STL.64 [R1+0x260], R26 ;  /* 0x0002601a01007387 */ /* 0x000fe20000100a00 */
[----:B------:R-:W-:-:S03]  /*10d50*/  IMAD.WIDE R20, R0, 0x4, R8 ;  /* 0x0000000400147825 */ /* 0x000fc600078e0208 */
[----:B------:R-:W2:Y:S01]  /*10d60*/  LDL.LU.64 R8, [R1+0x710] ;  /* 0x0007100001087983 */ /* 0x000ea20000300a00 */
[----:B------:R-:W-:-:S04]  /*10d70*/  IADD3 R2, R252, -0x83, RZ ;  /* 0xffffff7dfc027810 */ /* 0x000fc80007ffe0ff */
[----:B------:R-:W-:Y:S02]  /*10d80*/  ISETP.GE.U32.AND P1, PT, R2, 0x7ffffefe, PT ;  /* 0x7ffffefe0200780c */ /* 0x000fe40003f26070 */
[----:B------:R-:W-:Y:S02]  /*10d90*/  SHF.L.U32 R83, R148, 0x2, RZ ;  /* 0x0000000294537819 */ /* 0x000fe400000006ff */
[----:B------:R-:W-:Y:S02]  /*10da0*/  IADD3 R2, R252, -0x87, RZ ;  /* 0xffffff79fc027810 */ /* 0x000fe40007ffe0ff */
[----:B------:R-:W-:Y:S02]  /*10db0*/  LOP3.LUT R82, R83, 0x40, RZ, 0x3c, !PT ;  /* 0x0000004053527812 */ /* 0x000fe400078e3cff */
[----:B------:R-:W-:Y:S01]  /*10dc0*/  ISETP.GE.U32.AND P2, PT, R2, 0x7ffffefa, PT ;  /* 0x7ffffefa0200780c */ /* 0x000fe20003f46070 */
[----:B------:R1:W-:Y:S04]  /*10dd0*/  STL.64 [R1+0x258], R20 ;  /* 0x0002581401007387 */ /* 0x0003e80000100a00 */
[----:B------:R1:W-:Y:S04]  /*10de0*/  LDGSTS.E [R82+0x41000], [R28.64], !P1 ;  /* 0x410000001c527fae */ /* 0x0003e8000c921848 */
[----:B------:R1:W-:Y:S01]  /*10df0*/  LDGSTS.E [R82+0x41200], [R26.64], !P1 ;  /* 0x412000001a527fae */ /* 0x0003e2000c921848 */
[----:B----4-:R-:W-:-:S03]  /*10e00*/  IMAD.WIDE R24, R0, 0x4, R248 ;  /* 0x0000000400187825 */ /* 0x010fc600078e02f8 */
[----:B------:R1:W-:Y:S04]  /*10e10*/  LDGSTS.E [R82+0x41400], [R20.64], !P1 ;  /* 0x4140000014527fae */ /* 0x0003e8000c921848 */
[----:B------:R4:W-:Y:S04]  /*10e20*/  STL.64 [R1+0x250], R24 ;  /* 0x0002501801007387 */ /* 0x0009e80000100a00 */
[----:B------:R4:W-:Y:S04]  /*10e30*/  LDGSTS.E [R82+0x41600], [R24.64], !P1 ;  /* 0x4160000018527fae */ /* 0x0009e8000c921848 */
[----:B-1----:R-:W2:Y:S04]  /*10e40*/  LDL.LU.64 R20, [R1+0x718] ;  /* 0x0007180001147983 */ /* 0x002ea80000300a00 */
[----:B------:R-:W2:Y:S01]  /*10e50*/  LDL.LU.64 R248, [R1+0x720] ;  /* 0x0007200001f87983 */ /* 0x000ea20000300a00 */
[----:B------:R-:W-:-:S03]  /*10e60*/  IMAD.WIDE R26, R0, 0x4, R18 ;  /* 0x00000004001a7825 */ /* 0x000fc600078e0212 */
[----:B------:R-:W2:Y:S01]  /*10e70*/  LDL.LU.64 R18, [R1+0x728] ;  /* 0x0007280001127983 */ /* 0x000ea20000300a00 */
[----:B----4-:R-:W-:-:S03]  /*10e80*/  IMAD.WIDE R24, R0, 0x4, R16 ;  /* 0x0000000400187825 */ /* 0x010fc600078e0210 */
[----:B------:R-:W-:Y:S04]  /*10e90*/  STL.64 [R1+0x228], R26 ;  /* 0x0002281a01007387 */ /* 0x000fe80000100a00 */
[----:B------:R3:W-:Y:S04]  /*10ea0*/  LDGSTS.E [R82+0x43000], [R26.64], !P2 ;  /* 0x430000001a527fae */ /* 0x0007e8000d121848 */
[----:B------:R5:W-:Y:S01]  /*10eb0*/  LDGSTS.E [R82+0x43200], [R24.64], !P2 ;  /* 0x4320000018527fae */ /* 0x000be2000d121848 */
[----:B------:R-:W-:-:S03]  /*10ec0*/  IMAD.WIDE R16, R0, 0x4, R6 ;  /* 0x0000000400107825 */ /* 0x000fc600078e0206 */
[----:B------:R-:W4:Y:S01]  /*10ed0*/  LDL.LU.64 R6, [R1+0x730] ;  /* 0x0007300001067983 */ /* 0x000f220000300a00 */
[----:B------:R-:W-:-:S03]  /*10ee0*/  IMAD.WIDE R12, R0, 0x4, R12 ;  /* 0x00000004000c7825 */ /* 0x000fc600078e020c */
[----:B------:R-:W-:Y:S04]  /*10ef0*/  STL.64 [R1+0x220], R24 ;  /* 0x0002201801007387 */ /* 0x000fe80000100a00 */
        /* <DEDUP_REMOVED lines=8> */
[C---:B---3--:R-:W-:Y:S02]  /*10f80*/  IMAD.WIDE R26, R0.reuse, 0x4, R10 ;  /* 0x00000004001a7825 */ /* 0x048fe400078e020a */
[----:B------:R-:W3:Y:S04]  /*10f90*/  LDL.LU.64 R10, [R1+0x748] ;  /* 0x00074800010a7983 */ /* 0x000ee80000300a00 */
[----:B------:R-:W-:Y:S06]  /*10fa0*/  STL.64 [R1+0x1a8], R26 ;  /* 0x0001a81a01007387 */ /* 0x000fec0000100a00 */
[----:B------:R1:W-:Y:S01]  /*10fb0*/  LDGSTS.E [R82+0x45000], [R26.64], !P6 ;  /* 0x450000001a527fae */ /* 0x0003e2000f121848 */
[----:B-----5:R-:W-:-:S03]  /*10fc0*/  IMAD.WIDE R24, R0, 0x4, R4 ;  /* 0x0000000400187825 */ /* 0x020fc600078e0204 */
[----:B------:R-:W5:Y:S04]  /*10fd0*/  LDL.LU.64 R4, [R1+0x750] ;  /* 0x0007500001047983 */ /* 0x000f680000300a00 */
[----:B------:R-:W-:Y:S04]  /*10fe0*/  STL.64 [R1+0x1a0], R24 ;  /* 0x0001a01801007387 */ /* 0x000fe80000100a00 */
[----:B------:R1:W-:Y:S01]  /*10ff0*/  LDGSTS.E [R82+0x45200], [R24.64], !P6 ;  /* 0x4520000018527fae */ /* 0x0003e2000f121848 */
[----:B--2---:R-:W-:-:S05]  /*11000*/  IMAD.WIDE R22, R0, 0x4, R22 ;  /* 0x0000000400167825 */ /* 0x004fca00078e0216 */
[----:B------:R-:W-:Y:S04]  /*11010*/  STL.64 [R1+0x198], R22 ;  /* 0x0001981601007387 */ /* 0x000fe80000100a00 */
[----:B------:R2:W-:Y:S01]  /*11020*/  LDGSTS.E [R82+0x45400], [R22.64], !P6 ;  /* 0x4540000016527fae */ /* 0x0005e2000f121848 */
[----:B------:R-:W-:-:S05]  /*11030*/  IMAD.WIDE R8, R0, 0x4, R8 ;  /* 0x0000000400087825 */ /* 0x000fca00078e0208 */
[----:B------:R1:W-:Y:S04]  /*11040*/  STL.64 [R1+0x190], R8 ;  /* 0x0001900801007387 */ /* 0x0003e80000100a00 */
[----:B------:R1:W-:Y:S04]  /*11050*/  LDGSTS.E [R82+0x45600], [R8.64], !P6 ;  /* 0x4560000008527fae */ /* 0x0003e8000f121848 */
[----:B-1----:R-:W5:Y:S01]  /*11060*/  LDL.LU.64 R8, [R1+0x758] ;  /* 0x0007580001087983 */ /* 0x002f620000300a00 */
[----:B------:R-:W-:-:S03]  /*11070*/  IADD3 R2, R252, -0x8f, RZ ;  /* 0xffffff71fc027810 */ /* 0x000fc60007ffe0ff */
[----:B------:R-:W5:Y:S01]  /*11080*/  LDL.LU.64 R26, [R1+0x760] ;  /* 0x00076000011a7983 */ /* 0x000f620000300a00 */
[----:B------:R-:W-:Y:S02]  /*11090*/  ISETP.GE.U32.AND P4, PT, R2, 0x7ffffef2, PT ;  /* 0x7ffffef20200780c */ /* 0x000fe40003f86070 */
[----:B------:R-:W-:-:S04]  /*110a0*/  IADD3 R2, R252, -0x93, RZ ;  /* 0xffffff6dfc027810 */ /* 0x000fc80007ffe0ff */
[----:B------:R-:W-:Y:S01]  /*110b0*/  ISETP.GE.U32.AND P3, PT, R2, 0x7ffffeee, PT ;  /* 0x7ffffeee0200780c */ /* 0x000fe20003f66070 */
[----:B--2---:R-:W-:-:S04]  /*110c0*/  IMAD.WIDE R22, R0, 0x4, R20 ;  /* 0x0000000400167825 */ /* 0x004fc800078e0214 */
[C---:B------:R-:W-:Y:S02]  /*110d0*/  IMAD.WIDE R20, R0.reuse, 0x4, R248 ;  /* 0x0000000400147825 */ /* 0x040fe400078e02f8 */
[----:B------:R1:W-:Y:S04]  /*110e0*/  LDGSTS.E [R82+0x47000], [R22.64], !P4 ;  /* 0x4700000016527fae */ /* 0x0003e8000e121848 */
[----:B------:R-:W2:Y:S04]  /*110f0*/  LDL.LU.64 R248, [R1+0x768] ;  /* 0x0007680001f87983 */ /* 0x000ea80000300a00 */
[----:B------:R-:W-:Y:S01]  /*11100*/  STL.64 [R1+0x160], R22 ;  /* 0x0001601601007387 */ /* 0x000fe20000100a00 */
[----:B------:R-:W-:-:S03]  /*11110*/  IMAD.WIDE R18, R0, 0x4, R18 ;  /* 0x0000000400127825 */ /* 0x000fc600078e0212 */
[----:B------:R-:W2:Y:S04]  /*11120*/  LDL.LU.64 R24, [R1+0x770] ;  /* 0x0007700001187983 */ /* 0x000ea80000300a00 */
[----:B------:R-:W-:Y:S04]  /*11130*/  STL.64 [R1+0x158], R20 ;  /* 0x0001581401007387 */ /* 0x000fe80000100a00 */
[----:B------:R1:W-:Y:S04]  /*11140*/  LDGSTS.E [R82+0x47200], [R20.64], !P4 ;  /* 0x4720000014527fae */ /* 0x0003e8000e121848 */
[----:B------:R-:W-:Y:S04]  /*11150*/  STL.64 [R1+0x150], R18 ;  /* 0x0001501201007387 */ /* 0x000fe80000100a00 */
[----:B------:R1:W-:Y:S01]  /*11160*/  LDGSTS.E [R82+0x47400], [R18.64], !P4 ;  /* 0x4740000012527fae */ /* 0x0003e2000e121848 */
[----:B----4-:R-:W-:-:S05]  /*11170*/  IMAD.WIDE R6, R0, 0x4, R6 ;  /* 0x0000000400067825 */ /* 0x010fca00078e0206 */
[----:B------:R4:W-:Y:S04]  /*11180*/  STL.64 [R1+0x148], R6 ;  /* 0x0001480601007387 */ /* 0x0009e80000100a00 */
[----:B------:R4:W-:Y:S04]  /*11190*/  LDGSTS.E [R82+0x47600], [R6.64], !P4 ;  /* 0x4760000006527fae */ /* 0x0009e8000e121848 */
[----:B----4-:R-:W2:Y:S04]  /*111a0*/  LDL.LU.64 R6, [R1+0x778] ;  /* 0x0007780001067983 */ /* 0x010ea80000300a00 */
[----:B-1----:R-:W2:Y:S04]  /*111b0*/  LDL.LU.64 R22, [R1+0x780] ;  /* 0x0007800001167983 */ /* 0x002ea80000300a00 */
[----:B------:R-:W2:Y:S01]  /*111c0*/  LDL.LU.64 R20, [R1+0x788] ;  /* 0x0007880001147983 */ /* 0x000ea20000300a00 */
[----:B------:R-:W-:-:S03]  /*111d0*/  IMAD.WIDE R18, R0, 0x4, R16 ;  /* 0x0000000400127825 */ /* 0x000fc600078e0210 */
[----:B------:R-:W2:Y:S01]  /*111e0*/  LDL.LU.64 R16, [R1+0x790] ;  /* 0x0007900001107983 */ /* 0x000ea20000300a00 */
[----:B------:R-:W-:-:S03]  /*111f0*/  IMAD.WIDE R12, R0, 0x4, R12 ;  /* 0x00000004000c7825 */ /* 0x000fc600078e020c */
[----:B------:R-:W-:Y:S04]  /*11200*/  STL.64 [R1+0xb0], R18 ;  /* 0x0000b01201007387 */ /* 0x000fe80000100a00 */
[----:B------:R1:W-:Y:S04]  /*11210*/  STL.64 [R1+0x88], R12 ;  /* 0x0000880c01007387 */ /* 0x0003e80000100a00 */
[----:B------:R1:W-:Y:S04]  /*11220*/  LDGSTS.E [R82+0x49000], [R18.64], !P3 ;  /* 0x4900000012527fae */ /* 0x0003e8000d921848 */
[----:B------:R1:W-:Y:S01]  /*11230*/  LDGSTS.E [R82+0x49200], [R12.64], !P3 ;  /* 0x492000000c527fae */ /* 0x0003e2000d921848 */
[----:B---3--:R-:W-:-:S05]  /*11240*/  IMAD.WIDE R10, R0, 0x4, R10 ;  /* 0x00000004000a7825 */ /* 0x008fca00078e020a */
[----:B------:R3:W-:Y:S04]  /*11250*/  STL.64 [R1+0x80], R10 ;  /* 0x0000800a01007387 */ /* 0x0007e80000100a00 */
[----:B------:R3:W-:Y:S01]  /*11260*/  LDGSTS.E [R82+0x49400], [R10.64], !P3 ;  /* 0x494000000a527fae */ /* 0x0007e2000d921848 */
[----:B-----5:R-:W-:-:S05]  /*11270*/  IMAD.WIDE R4, R0, 0x4, R4 ;  /* 0x0000000400047825 */ /* 0x020fca00078e0204 */
[----:B------:R5:W-:Y:S04]  /*11280*/  STL.64 [R1+0x58], R4 ;  /* 0x0000580401007387 */ /* 0x000be80000100a00 */
[----:B-1----:R-:W4:Y:S04]  /*11290*/  LDL.LU.64 R12, [R1+0x798] ;  /* 0x00079800010c7983 */ /* 0x002f280000300a00 */
[----:B---3--:R-:W3:Y:S04]  /*112a0*/  LDL.LU.64 R10, [R1+0x7a0] ;  /* 0x0007a000010a7983 */ /* 0x008ee80000300a00 */
[----:B------:R5:W-:Y:S04]  /*112b0*/  LDGSTS.E [R82+0x49600], [R4.64], !P3 ;  /* 0x4960000004527fae */ /* 0x000be8000d921848 */
[----:B------:R-:W3:Y:S01]  /*112c0*/  LDL.LU.64 R18, [R1+0x7a8] ;  /* 0x0007a80001127983 */ /* 0x000ee20000300a00 */
[----:B-----5:R-:W-:-:S03]  /*112d0*/  IMAD.WIDE R4, R0, 0x4, R8 ;  /* 0x0000000400047825 */ /* 0x020fc600078e0208 */
[----:B------:R-:W5:Y:S01]  /*112e0*/  LDL.LU.64 R8, [R1+0x7b0] ;  /* 0x0007b00001087983 */ /* 0x000f620000300a00 */
[----:B------:R-:W-:-:S04]  /*112f0*/  IADD3 R2, R252, -0x97, RZ ;  /* 0xffffff69fc027810 */ /* 0x000fc80007ffe0ff */
[----:B------:R-:W-:Y:S01]  /*11300*/  ISETP.GE.U32.AND P5, PT, R2, 0x7ffffeea, PT ;  /* 0x7ffffeea0200780c */ /* 0x000fe20003fa6070 */
[C---:B------:R-:W-:Y:S01]  /*11310*/  IMAD.WIDE R250, R0.reuse, 0x4, R26 ;  /* 0x0000000400fa7825 */ /* 0x040fe200078e021a */
[----:B------:R1:W-:Y:S04]  /*11320*/  STL.64 [R1+0x10], R4 ;  /* 0x0000100401007387 */ /* 0x0003e80000100a00 */
[----:B------:R-:W5:Y:S07]  /*11330*/  LDL.LU.64 R26, [R1+0x7b8] ;  /* 0x0007b800011a7983 */ /* 0x000f6e0000300a00 */
[----:B------:R1:W-:Y:S01]  /*11340*/  LDGSTS.E [R82+0x4b000], [R4.64], !P5 ;  /* 0x4b00000004527fae */ /* 0x0003e2000e921848 */
[----:B--2---:R-:W-:-:S03]  /*11350*/  IMAD.WIDE R242, R0, 0x4, R24 ;  /* 0x0000000400f27825 */ /* 0x004fc600078e0218 */
[----:B-1----:R-:W2:Y:S04]  /*11360*/  LDL.LU.64 R4, [R1+0x7c0] ;  /* 0x0007c00001047983 */ /* 0x002ea80000300a00 */
[----:B------:R-:W2:Y:S01]  /*11370*/  LDL.LU.64 R24, [R1+0x960] ;  /* 0x0009600001187983 */ /* 0x000ea20000300a00 */
[----:B------:R-:W-:-:S04]  /*11380*/  IMAD.WIDE R144, R0, 0x4, R6 ;  /* 0x0000000400907825 */ /* 0x000fc800078e0206 */
[C---:B------:R-:W-:Y:S01]  /*11390*/  IMAD.WIDE R142, R0.reuse, 0x4, R22 ;  /* 0x00000004008e7825 */ /* 0x040fe200078e0216 */
[----:B------:R-:W2:Y:S04]  /*113a0*/  LDL.LU.64 R6, [R1+0x968] ;  /* 0x0009680001067983 */ /* 0x000ea80000300a00 */
[----:B------:R-:W2:Y:S01]  /*113b0*/  LDL.LU.64 R22, [R1+0xab0] ;  /* 0x000ab00001167983 */ /* 0x000ea20000300a00 */
[----:B------:R-:W-:-:S04]  /*113c0*/  IMAD.WIDE R138, R0, 0x4, R16 ;  /* 0x00000004008a7825 */ /* 0x000fc800078e0210 */
[C---:B------:R-:W-:Y:S01]  /*113d0*/  IMAD.WIDE R140, R0.reuse, 0x4, R20 ;  /* 0x00000004008c7825 */ /* 0x040fe200078e0214 */
[----:B------:R-:W2:Y:S03]  /*113e0*/  LDL.LU.64 R16, [R1+0xaa8] ;  /* 0x000aa80001107983 */ /* 0x000ea60000300a00 */
[----:B----4-:R-:W-:-:S04]  /*113f0*/  IMAD.WIDE R128, R0, 0x4, R12 ;  /* 0x0000000400807825 */ /* 0x010fc800078e020c */
[C---:B---3--:R-:W-:Y:S01]  /*11400*/  IMAD.WIDE R66, R0.reuse, 0x4, R10 ;  /* 0x0000000400427825 */ /* 0x048fe200078e020a */
[----:B------:R-:W3:Y:S04]  /*11410*/  LDL.LU.64 R12, [R1+0xaa0] ;  /* 0x000aa000010c7983 */ /* 0x000ee80000300a00 */
[----:B------:R-:W4:Y:S01]  /*11420*/  LDL.LU.64 R10, [R1+0xa98] ;  /* 0x000a9800010a7983 */ /* 0x000f220000300a00 */
[----:B------:R-:W-:-:S03]  /*11430*/  IMAD.WIDE R64, R0, 0x4, R18 ;  /* 0x0000000400407825 */ /* 0x000fc600078e0212 */
[----:B------:R-:W4:Y:S04]  /*11440*/  LDL.LU.64 R20, [R1+0xa90] ;  /* 0x000a900001147983 */ /* 0x000f280000300a00 */
[----:B------:R-:W4:Y:S01]  /*11450*/  LDL.LU.64 R18, [R1+0xa88] ;  /* 0x000a880001127983 */ /* 0x000f220000300a00 */
[----:B-----5:R-:W-:Y:S01]  /*11460*/  IMAD.WIDE R62, R0, 0x4, R8 ;  /* 0x00000004003e7825 */ /* 0x020fe200078e0208 */
[----:B------:R-:W-:Y:S02]  /*11470*/  IADD3 R2, R252, -0x9b, RZ ;  /* 0xffffff65fc027810 */ /* 0x000fe40007ffe0ff */
[----:B------:R-:W5:Y:S02]  /*11480*/  LDL.LU.64 R8, [R1+0xa80] ;  /* 0x000a800001087983 */ /* 0x000f640000300a00 */
[----:B------:R-:W-:Y:S01]  /*11490*/  ISETP.GE.U32.AND P0, PT, R2, 0x7ffffee6, PT ;  /* 0x7ffffee60200780c */ /* 0x000fe20003f06070 */
[----:B------:R-:W-:Y:S01]  /*114a0*/  IMAD.WIDE R248, R0, 0x4, R248 ;  /* 0x0000000400f87825 */ /* 0x000fe200078e02f8 */
[----:B------:R-:W-:Y:S01]  /*114b0*/  IADD3 R2, R252, -0x9f, RZ ;  /* 0xffffff61fc027810 */ /* 0x000fe20007ffe0ff */
[----:B------:R1:W-:Y:S03]  /*114c0*/  LDGSTS.E [R82+0x4b200], [R250.64], !P5 ;  /* 0x4b200000fa527fae */ /* 0x0003e6000e921848 */
[----:B------:R-:W-:Y:S01]  /*114d0*/  ISETP.GE.U32.AND P1, PT, R2, 0x7ffffee2, PT ;  /* 0x7ffffee20200780c */ /* 0x000fe20003f26070 */
[----:B------:R1:W-:Y:S01]  /*114e0*/  LDGSTS.E [R82+0x4b400], [R248.64], !P5 ;  /* 0x4b400000f8527fae */ /* 0x0003e2000e921848 */
[----:B------:R-:W-:-:S03]  /*114f0*/  IADD3 R2, R252, -0xa3, RZ ;  /* 0xffffff5dfc027810 */ /* 0x000fc60007ffe0ff */
[----:B------:R1:W-:Y:S01]  /*11500*/  LDGSTS.E [R82+0x4b600], [R242.64], !P5 ;  /* 0x4b600000f2527fae */ /* 0x0003e2000e921848 */
[----:B------:R-:W-:Y:S02]  /*11510*/  ISETP.GE.U32.AND P2, PT, R2, 0x7ffffede, PT ;  /* 0x7ffffede0200780c */ /* 0x000fe40003f46070 */
[----:B------:R-:W-:Y:S01]  /*11520*/  IADD3 R2, R252, -0xa7, RZ ;  /* 0xffffff59fc027810 */ /* 0x000fe20007ffe0ff */
[----:B------:R1:W-:Y:S01]  /*11530*/  LDGSTS.E [R82+0x4d000], [R144.64], !P0 ;  /* 0x4d00000090527fae */ /* 0x0003e2000c121848 */
[----:B------:R-:W-:-:S03]  /*11540*/  IMAD.WIDE R52, R0, 0x4, R26 ;  /* 0x0000000400347825 */ /* 0x000fc600078e021a */
[----:B------:R1:W-:Y:S01]  /*11550*/  LDGSTS.E [R82+0x4d200], [R142.64], !P0 ;  /* 0x4d2000008e527fae */ /* 0x0003e2000c121848 */
[----:B------:R-:W-:-:S03]  /*11560*/  ISETP.GE.U32.AND P6, PT, R2, 0x7ffffeda, PT ;  /* 0x7ffffeda0200780c */ /* 0x000fc60003fc6070 */
[----:B------:R1:W-:Y:S04]  /*11570*/  LDGSTS.E [R82+0x4d400], [R140.64], !P0 ;  /* 0x4d4000008c527fae */ /* 0x0003e8000c121848 */
[----:B------:R1:W-:Y:S01]  /*11580*/  LDGSTS.E [R82+0x4d600], [R138.64], !P0 ;  /* 0x4d6000008a527fae */ /* 0x0003e2000c121848 */
[----:B--2---:R-:W-:-:S03]  /*11590*/  IMAD.WIDE R50, R0, 0x4, R4 ;  /* 0x0000000400327825 */ /* 0x004fc600078e0204 */
[----:B------:R-:W5:Y:S01]  /*115a0*/  LDL.LU.64 R4, [R1+0xa78] ;  /* 0x000a780001047983 */ /* 0x000f620000300a00 */
[----:B------:R-:W-:-:S03]  /*115b0*/  IMAD.WIDE R24, R0, 0x4, R24 ;  /* 0x0000000400187825 */ /* 0x000fc600078e0218 */
[----:B------:R1:W-:Y:S04]  /*115c0*/  LDGSTS.E [R82+0x4f000], [R128.64], !P1 ;  /* 0x4f00000080527fae */ /* 0x0003e8000c921848 */
[----:B------:R1:W-:Y:S04]  /*115d0*/  LDGSTS.E [R82+0x4f200], [R66.64], !P1 ;  /* 0x4f20000042527fae */ /* 0x0003e8000c921848 */
[----:B------:R1:W-:Y:S04]  /*115e0*/  LDGSTS.E [R82+0x4f400], [R64.64], !P1 ;  /* 0x4f40000040527fae */ /* 0x0003e8000c921848 */
[----:B------:R1:W-:Y:S04]  /*115f0*/  LDGSTS.E [R82+0x4f600], [R62.64], !P1 ;  /* 0x4f6000003e527fae */ /* 0x0003e8000c921848 */
[----:B------:R1:W-:Y:S04]  /*11600*/  LDGSTS.E [R82+0x51000], [R52.64], !P2 ;  /* 0x5100000034527fae */ /* 0x0003e8000d121848 */
[----:B------:R1:W-:Y:S04]  /*11610*/  STL.64 [R1+0x428], R24 ;  /* 0x0004281801007387 */ /* 0x0003e80000100a00 */
[----:B------:R1:W-:Y:S04]  /*11620*/  LDGSTS.E [R82+0x51200], [R50.64], !P2 ;  /* 0x5120000032527fae */ /* 0x0003e8000d121848 */
[----:B------:R1:W-:Y:S01]  /*11630*/  LDGSTS.E [R82+0x51400], [R24.64], !P2 ;  /* 0x5140000018527fae */ /* 0x0003e2000d121848 */
[----:B------:R-:W-:-:S04]  /*11640*/  IMAD.WIDE R6, R0, 0x4, R6 ;  /* 0x0000000400067825 */ /* 0x000fc800078e0206 */
[C---:B------:R-:W-:Y:S01]  /*11650*/  IMAD.WIDE R28, R0.reuse, 0x4, R22 ;  /* 0x00000004001c7825 */ /* 0x040fe200078e0216 */
[----:B------:R1:W-:Y:S04]  /*11660*/  STL.64 [R1+0x430], R6 ;  /* 0x0004300601007387 */ /* 0x0003e80000100a00 */
[----:B------:R-:W5:Y:S01]  /*11670*/  LDL.LU.64 R26, [R1+0xa70] ;  /* 0x000a7000011a7983 */ /* 0x000f620000300a00 */
[----:B------:R-:W-:-:S03]  /*11680*/  IMAD.WIDE R22, R0, 0x4, R16 ;  /* 0x0000000400167825 */ /* 0x000fc600078e0210 */
[----:B------:R1:W-:Y:S04]  /*11690*/  LDGSTS.E [R82+0x51600], [R6.64], !P2 ;  /* 0x5160000006527fae */ /* 0x0003e8000d121848 */
[----:B-1----:R-:W5:Y:S04]  /*116a0*/  LDL.LU.64 R24, [R1+0xa68] ;  /* 0x000a680001187983 */ /* 0x002f680000300a00 */
[----:B------:R1:W-:Y:S04]  /*116b0*/  LDGSTS.E [R82+0x53000], [R28.64], !P6 ;  /* 0x530000001c527fae */ /* 0x0003e8000f121848 */
[----:B------:R-:W5:Y:S04]  /*116c0*/  LDL.LU.64 R6, [R1+0xa60] ;  /* 0x000a600001067983 */ /* 0x000f680000300a00 */
[----:B------:R-:W5:Y:S04]  /*116d0*/  LDL.LU.64 R16, [R1+0xa58] ;  /* 0x000a580001107983 */ /* 0x000f680000300a00 */
[----:B------:R-:W-:Y:S04]  /*116e0*/  STL.64 [R1+0x458], R28 ;  /* 0x0004581c01007387 */ /* 0x000fe80000100a00 */
[----:B------:R1:W-:Y:S04]  /*116f0*/  STL.64 [R1+0x460], R22 ;  /* 0x0004601601007387 */ /* 0x0003e80000100a00 */
[----:B------:R1:W-:Y:S01]  /*11700*/  LDGSTS.E [R82+0x53200], [R22.64], !P6 ;  /* 0x5320000016527fae */ /* 0x0003e2000f121848 */
[----:B---3--:R-:W-:-:S04]  /*11710*/  IMAD.WIDE R12, R0, 0x4, R12 ;  /* 0x00000004000c7825 */ /* 0x008fc800078e020c */
[C---:B----4-:R-:W-:Y:S01]  /*11720*/  IMAD.WIDE R10, R0.reuse, 0x4, R10 ;  /* 0x00000004000a7825 */ /* 0x050fe200078e020a */
[----:B------:R3:W-:Y:S04]  /*11730*/  STL.64 [R1+0x468], R12 ;  /* 0x0004680c01007387 */ /* 0x0007e80000100a00 */
[----:B------:R4:W-:Y:S04]  /*11740*/  STL.64 [R1+0x470], R10 ;  /* 0x0004700a01007387 */ /* 0x0009e80000100a00 */
[----:B-1----:R-:W2:Y:S04]  /*11750*/  LDL.LU.64 R22, [R1+0xa50] ;  /* 0x000a500001167983 */ /* 0x002ea80000300a00 */
[----:B------:R3:W-:Y:S04]  /*11760*/  LDGSTS.E [R82+0x53400], [R12.64], !P6 ;  /* 0x534000000c527fae */ /* 0x0007e8000f121848 */
[----:B------:R4:W-:Y:S04]  /*11770*/  LDGSTS.E [R82+0x53600], [R10.64], !P6 ;  /* 0x536000000a527fae */ /* 0x0009e8000f121848 */
[----:B---3--:R-:W3:Y:S04]  /*11780*/  LDL.LU.64 R12, [R1+0xa48] ;  /* 0x000a4800010c7983 */ /* 0x008ee80000300a00 */
[----:B----4-:R-:W4:Y:S01]  /*11790*/  LDL.LU.64 R10, [R1+0xa40] ;  /* 0x000a4000010a7983 */ /* 0x010f220000300a00 */
[----:B------:R-:W-:-:S04]  /*117a0*/  IMAD.WIDE R28, R0, 0x4, R20 ;  /* 0x00000004001c7825 */ /* 0x000fc800078e0214 */
[----:B------:R-:W-:-:S04]  /*117b0*/  IMAD.WIDE R20, R0, 0x4, R18 ;  /* 0x0000000400147825 */ /* 0x000fc800078e0212 */
[----:B-----5:R-:W-:Y:S02]  /*117c0*/  IMAD.WIDE R18, R0, 0x4, R8 ;  /* 0x0000000400127825 */ /* 0x020fe400078e0208 */
[----:B------:R-:W5:Y:S01]  /*117d0*/  LDL.LU.64 R8, [R1+0xa38] ;  /* 0x000a380001087983 */ /* 0x000f620000300a00 */
[----:B------:R-:W-:-:S04]  /*117e0*/  IADD3 R2, R252, -0xab, RZ ;  /* 0xffffff55fc027810 */ /* 0x000fc80007ffe0ff */
[----:B------:R-:W-:Y:S02]  /*117f0*/  ISETP.GE.U32.AND P4, PT, R2, 0x7ffffed6, PT ;  /* 0x7ffffed60200780c */ /* 0x000fe40003f86070 */
[----:B------:R-:W-:Y:S01]  /*11800*/  IADD3 R2, R252, -0xaf, RZ ;  /* 0xffffff51fc027810 */ /* 0x000fe20007ffe0ff */
[----:B------:R-:W-:Y:S03]  /*11810*/  STL.64 [R1+0x478], R28 ;  /* 0x0004781c01007387 */ /* 0x000fe60000100a00 */
[----:B------:R-:W-:Y:S01]  /*11820*/  ISETP.GE.U32.AND P3, PT, R2, 0x7ffffed2, PT ;  /* 0x7ffffed20200780c */ /* 0x000fe20003f66070 */
[----:B------:R1:W-:Y:S04]  /*11830*/  STL.64 [R1+0x480], R20 ;  /* 0x0004801401007387 */ /* 0x0003e80000100a00 */
[----:B------:R1:W-:Y:S04]  /*11840*/  STL.64 [R1+0x4a8], R18 ;  /* 0x0004a81201007387 */ /* 0x0003e80000100a00 */
[----:B------:R1:W-:Y:S04]  /*11850*/  LDGSTS.E [R82+0x55000], [R28.64], !P4 ;  /* 0x550000001c527fae */ /* 0x0003e8000e121848 */
[----:B------:R1:W-:Y:S04]  /*11860*/  LDGSTS.E [R82+0x55200], [R20.64], !P4 ;  /* 0x5520000014527fae */ /* 0x0003e8000e121848 */
[----:B------:R1:W-:Y:S01]  /*11870*/  LDGSTS.E [R82+0x55400], [R18.64], !P4 ;  /* 0x5540000012527fae */ /* 0x0003e2000e121848 */
[----:B------:R-:W-:-:S05]  /*11880*/  IMAD.WIDE R4, R0, 0x4, R4 ;  /* 0x0000000400047825 */ /* 0x000fca00078e0204 */
[----:B------:R1:W-:Y:S04]  /*11890*/  STL.64 [R1+0x4b0], R4 ;  /* 0x0004b00401007387 */ /* 0x0003e80000100a00 */
[----:B-1----:R-:W5:Y:S04]  /*118a0*/  LDL.LU.64 R20, [R1+0xa30] ;  /* 0x000a300001147983 */ /* 0x002f680000300a00 */
[----:B------:R1:W-:Y:S04]  /*118b0*/  LDGSTS.E [R82+0x55600], [R4.64], !P4 ;  /* 0x5560000004527fae */ /* 0x0003e8000e121848 */
[----:B------:R-:W5:Y:S01]  /*118c0*/  LDL.LU.64 R18, [R1+0xa28] ;  /* 0x000a280001127983 */ /* 0x000f620000300a00 */
[----:B------:R-:W-:-:S03]  /*118d0*/  IADD3 R2, R252, -0xb3, RZ ;  /* 0xffffff4dfc027810 */ /* 0x000fc60007ffe0ff */
[----:B-1----:R-:W5:Y:S01]  /*118e0*/  LDL.LU.64 R4, [R1+0xa20] ;  /* 0x000a200001047983 */ /* 0x002f620000300a00 */
[----:B------:R-:W-:Y:S01]  /*118f0*/  ISETP.GE.U32.AND P5, PT, R2, 0x7ffffece, PT ;  /* 0x7ffffece0200780c */ /* 0x000fe20003fa6070 */
[----:B------:R-:W-:-:S05]  /*11900*/  IMAD.WIDE R28, R0, 0x4, R26 ;  /* 0x00000004001c7825 */ /* 0x000fca00078e021a */
[----:B------:R2:W-:Y:S01]  /*11910*/  LDGSTS.E [R82+0x57000], [R28.64], !P3 ;  /* 0x570000001c527fae */ /* 0x0005e2000d921848 */
[----:B------:R-:W-:-:S05]  /*11920*/  IMAD.WIDE R26, R0, 0x4, R24 ;  /* 0x00000004001a7825 */ /* 0x000fca00078e0218 */
[----:B------:R3:W-:Y:S01]  /*11930*/  LDGSTS.E [R82+0x57200], [R26.64], !P3 ;  /* 0x572000001a527fae */ /* 0x0007e2000d921848 */
[----:B------:R-:W-:-:S03]  /*11940*/  IMAD.WIDE R24, R0, 0x4, R6 ;  /* 0x0000000400187825 */ /* 0x000fc600078e0206 */
[----:B------:R-:W5:Y:S01]  /*11950*/  LDL.LU.64 R6, [R1+0xa18] ;  /* 0x000a180001067983 */ /* 0x000f620000300a00 */
[----:B------:R-:W-:-:S03]  /*11960*/  IMAD.WIDE R16, R0, 0x4, R16 ;  /* 0x0000000400107825 */ /* 0x000fc600078e0210 */
[----:B------:R-:W-:Y:S04]  /*11970*/  STL.64 [R1+0x4b8], R28 ;  /* 0x0004b81c01007387 */ /* 0x000fe80000100a00 */
[----:B------:R-:W-:Y:S04]  /*11980*/  STL.64 [R1+0x4c0], R26 ;  /* 0x0004c01a01007387 */ /* 0x000fe80000100a00 */
[----:B------:R1:W-:Y:S04]  /*11990*/  STL.64 [R1+0x4c8], R24 ;  /* 0x0004c81801007387 */ /* 0x0003e80000100a00 */
[----:B------:R1:W-:Y:S04]  /*119a0*/  STL.64 [R1+0x4d0], R16 ;  /* 0x0004d01001007387 */ /* 0x0003e80000100a00 */
[----:B------:R1:W-:Y:S04]  /*119b0*/  LDGSTS.E [R82+0x57400], [R24.64], !P3 ;  /* 0x5740000018527fae */ /* 0x0003e8000d921848 */
[----:B------:R1:W-:Y:S04]  /*119c0*/  LDGSTS.E [R82+0x57600], [R16.64], !P3 ;  /* 0x5760000010527fae */ /* 0x0003e8000d921848 */
[----:B-1----:R-:W5:Y:S04]  /*119d0*/  LDL.LU.64 R24, [R1+0xa10] ;  /* 0x000a100001187983 */ /* 0x002f680000300a00 */
[----:B------:R-:W5:Y:S01]  /*119e0*/  LDL.LU.64 R16, [R1+0xa08] ;  /* 0x000a080001107983 */ /* 0x000f620000300a00 */
[----:B--2---:R-:W-:-:S05]  /*119f0*/  IMAD.WIDE R28, R0, 0x4, R22 ;  /* 0x00000004001c7825 */ /* 0x004fca00078e0216 */
[----:B------:R1:W-:Y:S01]  /*11a00*/  LDGSTS.E [R82+0x59000], [R28.64], !P5 ;  /* 0x590000001c527fae */ /* 0x0003e2000e921848 */
[----:B---3--:R-:W-:-:S03]  /*11a10*/  IMAD.WIDE R26, R0, 0x4, R12 ;  /* 0x00000004001a7825 */ /* 0x008fc600078e020c */
[----:B------:R-:W2:Y:S01]  /*11a20*/  LDL.LU.64 R12, [R1+0xa00] ;  /* 0x000a0000010c7983 */ /* 0x000ea20000300a00 */
[----:B----4-:R-:W-:-:S03]  /*11a30*/  IMAD.WIDE R22, R0, 0x4, R10 ;  /* 0x0000000400167825 */ /* 0x010fc600078e020a */
[----:B------:R-:W-:Y:S04]  /*11a40*/  STL.64 [R1+0x4e8], R28 ;  /* 0x0004e81c01007387 */ /* 0x000fe80000100a00 */
[----:B------:R-:W3:Y:S04]  /*11a50*/  LDL.LU.64 R10, [R1+0x9f8] ;  /* 0x0009f800010a7983 */ /* 0x000ee80000300a00 */
[----:B------:R-:W-:Y:S04]  /*11a60*/  STL.64 [R1+0x4f0], R26 ;  /* 0x0004f01a01007387 */ /* 0x000fe80000100a00 */
[----:B------:R4:W-:Y:S04]  /*11a70*/  STL.64 [R1+0x4f8], R22 ;  /* 0x0004f81601007387 */ /* 0x0009e80000100a00 */
[----:B------:R1:W-:Y:S04]  /*11a80*/  LDGSTS.E [R82+0x59200], [R26.64], !P5 ;  /* 0x592000001a527fae */ /* 0x0003e8000e921848 */
[----:B------:R4:W-:Y:S01]  /*11a90*/  LDGSTS.E [R82+0x59400], [R22.64], !P5 ;  /* 0x5940000016527fae */ /* 0x0009e2000e921848 */
[----:B-----5:R-:W-:-:S05]  /*11aa0*/  IMAD.WIDE R8, R0, 0x4, R8 ;  /* 0x0000000400087825 */ /* 0x020fca00078e0208 */
[----:B------:R5:W-:Y:S04]  /*11ab0*/  STL.64 [R1+0x500], R8 ;  /* 0x0005000801007387 */ /* 0x000be80000100a00 */
[----:B------:R5:W-:Y:S04]  /*11ac0*/  LDGSTS.E [R82+0x59600], [R8.64], !P5 ;  /* 0x5960000008527fae */ /* 0x000be8000e921848 */
[----:B----4-:R-:W4:Y:S04]  /*11ad0*/  LDL.LU.64 R22, [R1+0x9f0] ;  /* 0x0009f00001167983 */ /* 0x010f280000300a00 */
[----:B-----5:R-:W5:Y:S01]  /*11ae0*/  LDL.LU.64 R8, [R1+0x9e8] ;  /* 0x0009e80001087983 */ /* 0x020f620000300a00 */
[----:B------:R-:W-:-:S04]  /*11af0*/  IADD3 R2, R252, -0xb7, RZ ;  /* 0xffffff49fc027810 */ /* 0x000fc80007ffe0ff */
[----:B------:R-:W-:Y:S02]  /*11b00*/  ISETP.GE.U32.AND P0, PT, R2, 0x7ffffeca, PT ;  /* 0x7ffffeca0200780c */ /* 0x000fe40003f06070 */
[----:B------:R-:W-:-:S04]  /*11b10*/  IADD3 R2, R252, -0xbb, RZ ;  /* 0xffffff45fc027810 */ /* 0x000fc80007ffe0ff */
[----:B------:R-:W-:Y:S01]  /*11b20*/  ISETP.GE.U32.AND P1, PT, R2, 0x7ffffec6, PT ;  /* 0x7ffffec60200780c */ /* 0x000fe20003f26070 */
[C---:B-1----:R-:W-:Y:S02]  /*11b30*/  IMAD.WIDE R28, R0.reuse, 0x4, R20 ;  /* 0x00000004001c7825 */ /* 0x042fe400078e0214 */
[----:B------:R-:W5:Y:S04]  /*11b40*/  LDL.LU.64 R20, [R1+0x9e0] ;  /* 0x0009e00001147983 */ /* 0x000f680000300a00 */
[----:B------:R-:W-:Y:S01]  /*11b50*/  STL.64 [R1+0x568], R28 ;  /* 0x0005681c01007387 */ /* 0x000fe20000100a00 */
[----:B------:R-:W-:-:S03]  /*11b60*/  IMAD.WIDE R26, R0, 0x4, R18 ;  /* 0x00000004001a7825 */ /* 0x000fc600078e0212 */
[----:B------:R1:W-:Y:S04]  /*11b70*/  LDGSTS.E [R82+0x5b000], [R28.64], !P0 ;  /* 0x5b0000001c527fae */ /* 0x0003e8000c121848 */
[----:B------:R1:W-:Y:S01]  /*11b80*/  LDGSTS.E [R82+0x5b200], [R26.64], !P0 ;  /* 0x5b2000001a527fae */ /* 0x0003e2000c121848 */
[----:B------:R-:W-:-:S03]  /*11b90*/  IMAD.WIDE R18, R0, 0x4, R4 ;  /* 0x0000000400127825 */ /* 0x000fc600078e0204 */
[----:B------:R-:W5:Y:S04]  /*11ba0*/  LDL.LU.64 R4, [R1+0x9d8] ;  /* 0x0009d80001047983 */ /* 0x000f680000300a00 */
[----:B------:R-:W-:Y:S04]  /*11bb0*/  STL.64 [R1+0x570], R26 ;  /* 0x0005701a01007387 */ /* 0x000fe80000100a00 */
[----:B------:R1:W-:Y:S04]  /*11bc0*/  STL.64 [R1+0x578], R18 ;  /* 0x0005781201007387 */ /* 0x0003e80000100a00 */
[----:B------:R1:W-:Y:S01]  /*11bd0*/  LDGSTS.E [R82+0x5b400], [R18.64], !P0 ;  /* 0x5b40000012527fae */ /* 0x0003e2000c121848 */
[----:B------:R-:W-:-:S05]  /*11be0*/  IMAD.WIDE R6, R0, 0x4, R6 ;  /* 0x0000000400067825 */ /* 0x000fca00078e0206 */
[----:B------:R1:W-:Y:S04]  /*11bf0*/  STL.64 [R1+0x580], R6 ;  /* 0x0005800601007387 */ /* 0x0003e80000100a00 */
[----:B------:R1:W-:Y:S04]  /*11c00*/  LDGSTS.E [R82+0x5b600], [R6.64], !P0 ;  /* 0x5b60000006527fae */ /* 0x0003e8000c121848 */
[----:B-1----:R-:W5:Y:S04]  /*11c10*/  LDL.LU.64 R18, [R1+0x9d0] ;  /* 0x0009d00001127983 */ /* 0x002f680000300a00 */
[----:B------:R-:W5:Y:S01]  /*11c20*/  LDL.LU.64 R6, [R1+0x9c8] ;  /* 0x0009c80001067983 */ /* 0x000f620000300a00 */
[----:B------:R-:W-:-:S03]  /*11c30*/  IMAD.WIDE R28, R0, 0x4, R24 ;  /* 0x00000004001c7825 */ /* 0x000fc600078e0218 */
[----:B------:R-:W5:Y:S01]  /*11c40*/  LDL.LU.64 R24, [R1+0x9c0] ;  /* 0x0009c00001187983 */ /* 0x000f620000300a00 */
[----:B------:R-:W-:-:S03]  /*11c50*/  IMAD.WIDE R26, R0, 0x4, R16 ;  /* 0x00000004001a7825 */ /* 0x000fc600078e0210 */
[----:B------:R-:W5:Y:S04]  /*11c60*/  LDL.LU.64 R16, [R1+0x9b8] ;  /* 0x0009b80001107983 */ /* 0x000f680000300a00 */
[----:B------:R-:W-:Y:S04]  /*11c70*/  STL.64 [R1+0x6d8], R28 ;  /* 0x0006d81c01007387 */ /* 0x000fe80000100a00 */
[----:B------:R-:W-:Y:S04]  /*11c80*/  STL.64 [R1+0x6e0], R26 ;  /* 0x0006e01a01007387 */ /* 0x000fe80000100a00 */
[----:B------:R4:W-:Y:S04]  /*11c90*/  LDGSTS.E [R82+0x5d000], [R28.64], !P1 ;  /* 0x5d0000001c527fae */ /* 0x0009e8000c921848 */
[----:B------:R5:W-:Y:S01]  /*11ca0*/  LDGSTS.E [R82+0x5d200], [R26.64], !P1 ;  /* 0x5d2000001a527fae */ /* 0x000be2000c921848 */
[----:B--2---:R-:W-:-:S04]  /*11cb0*/  IMAD.WIDE R12, R0, 0x4, R12 ;  /* 0x00000004000c7825 */ /* 0x004fc800078e020c */
[C---:B---3--:R-:W-:Y:S01]  /*11cc0*/  IMAD.WIDE R10, R0.reuse, 0x4, R10 ;  /* 0x00000004000a7825 */ /* 0x048fe200078e020a */
[----:B------:R1:W-:Y:S04]  /*11cd0*/  STL.64 [R1+0x6e8], R12 ;  /* 0x0006e80c01007387 */ /* 0x0003e80000100a00 */
[----:B------:R2:W-:Y:S04]  /*11ce0*/  STL.64 [R1+0x6f0], R10 ;  /* 0x0006f00a01007387 */ /* 0x0005e80000100a00 */
[----:B------:R1:W-:Y:S04]  /*11cf0*/  LDGSTS.E [R82+0x5d400], [R12.64], !P1 ;  /* 0x5d4000000c527fae */ /* 0x0003e8000c921848 */
[----:B------:R2:W-:Y:S04]  /*11d00*/  LDGSTS.E [R82+0x5d600], [R10.64], !P1 ;  /* 0x5d6000000a527fae */ /* 0x0005e8000c921848 */
[----:B-1----:R-:W3:Y:S04]  /*11d10*/  LDL.LU.64 R12, [R1+0x9b0] ;  /* 0x0009b000010c7983 */ /* 0x002ee80000300a00 */
[----:B--2---:R-:W2:Y:S01]  /*11d20*/  LDL.LU.64 R10, [R1+0x9a8] ;  /* 0x0009a800010a7983 */ /* 0x004ea20000300a00 */
[----:B----4-:R-:W-:-:S03]  /*11d30*/  IMAD.WIDE R28, R0, 0x4, R22 ;  /* 0x00000004001c7825 */ /* 0x010fc600078e0216 */
[----:B------:R-:W4:Y:S01]  /*11d40*/  LDL.LU.64 R22, [R1+0x9a0] ;  /* 0x0009a00001167983 */ /* 0x000f220000300a00 */
[----:B-----5:R-:W-:-:S03]  /*11d50*/  IMAD.WIDE R26, R0, 0x4, R8 ;  /* 0x00000004001a7825 */ /* 0x020fc600078e0208 */
[----:B------:R-:W5:Y:S01]  /*11d60*/  LDL.LU.64 R8, [R1+0x998] ;  /* 0x0009980001087983 */ /* 0x000f620000300a00 */
[----:B------:R-:W-:-:S04]  /*11d70*/  IADD3 R2, R252, -0xbf, RZ ;  /* 0xffffff41fc027810 */ /* 0x000fc80007ffe0ff */
[----:B------:R-:W-:Y:S02]  /*11d80*/  ISETP.GE.U32.AND P2, PT, R2, 0x7ffffec2, PT ;  /* 0x7ffffec20200780c */ /* 0x000fe40003f46070 */
[----:B------:R-:W-:Y:S01]  /*11d90*/  IADD3 R2, R252, -0xc3, RZ ;  /* 0xffffff3dfc027810 */ /* 0x000fe20007ffe0ff */
[----:B------:R-:W-:Y:S03]  /*11da0*/  STL.64 [R1+0x6f8], R28 ;  /* 0x0006f81c01007387 */ /* 0x000fe60000100a00 */
[----:B------:R-:W-:Y:S01]  /*11db0*/  ISETP.GE.U32.AND P6, PT, R2, 0x7ffffebe, PT ;  /* 0x7ffffebe0200780c */ /* 0x000fe20003fc6070 */
[----:B------:R-:W-:Y:S06]  /*11dc0*/  STL.64 [R1+0x700], R26 ;  /* 0x0007001a01007387 */ /* 0x000fec0000100a00 */
[----:B------:R1:W-:Y:S01]  /*11dd0*/  LDGSTS.E [R82+0x5f000], [R28.64], !P2 ;  /* 0x5f0000001c527fae */ /* 0x0003e2000d121848 */
[----:B------:R-:W-:-:S03]  /*11de0*/  IMAD.WIDE R20, R0, 0x4, R20 ;  /* 0x0000000400147825 */ /* 0x000fc600078e0214 */
[----:B------:R1:W-:Y:S04]  /*11df0*/  LDGSTS.E [R82+0x5f200], [R26.64], !P2 ;  /* 0x5f2000001a527fae */ /* 0x0003e8000d121848 */
[----:B------:R1:W-:Y:S04]  /*11e00*/  STL.64 [R1+0x708], R20 ;  /* 0x0007081401007387 */ /* 0x0003e80000100a00 */
[----:B------:R1:W-:Y:S01]  /*11e10*/  LDGSTS.E [R82+0x5f400], [R20.64], !P2 ;  /* 0x5f40000014527fae */ /* 0x0003e2000d121848 */
[----:B------:R-:W-:-:S05]  /*11e20*/  IMAD.WIDE R4, R0, 0x4, R4 ;  /* 0x0000000400047825 */ /* 0x000fca00078e0204 */
[----:B------:R1:W-:Y:S04]  /*11e30*/  STL.64 [R1+0x710], R4 ;  /* 0x0007100401007387 */ /* 0x0003e80000100a00 */
[----:B------:R1:W-:Y:S04]  /*11e40*/  LDGSTS.E [R82+0x5f600], [R4.64], !P2 ;  /* 0x5f60000004527fae */ /* 0x0003e8000d121848 */
[----:B-1----:R-:W5:Y:S04]  /*11e50*/  LDL.LU.64 R20, [R1+0x990] ;  /* 0x0009900001147983 */ /* 0x002f680000300a00 */
[----:B------:R-:W5:Y:S01]  /*11e60*/  LDL.LU.64 R4, [R1+0x988] ;  /* 0x0009880001047983 */ /* 0x000f620000300a00 */
[----:B------:R-:W-:-:S04]  /*11e70*/  IADD3 R2, R252, -0xc7, RZ ;  /* 0xffffff39fc027810 */ /* 0x000fc80007ffe0ff */
[----:B------:R-:W-:Y:S01]  /*11e80*/  ISETP.GE.U32.AND P4, PT, R2, 0x7ffffeba, PT ;  /* 0x7ffffeba0200780c */ /* 0x000fe20003f86070 */
[C---:B------:R-:W-:Y:S02]  /*11e90*/  IMAD.WIDE R28, R0.reuse, 0x4, R18 ;  /* 0x00000004001c7825 */ /* 0x040fe400078e0212 */
[----:B------:R-:W5:Y:S04]  /*11ea0*/  LDL.LU.64 R18, [R1+0x980] ;  /* 0x0009800001127983 */ /* 0x000f680000300a00 */
[----:B------:R3:W-:Y:S01]  /*11eb0*/  LDGSTS.E [R82+0x61000], [R28.64], !P6 ;  /* 0x610000001c527fae */ /* 0x0007e2000f121848 */
[----:B------:R-:W-:-:S03]  /*11ec0*/  IMAD.WIDE R26, R0, 0x4, R6 ;  /* 0x00000004001a7825 */ /* 0x000fc600078e0206 */
[----:B------:R-:W5:Y:S04]  /*11ed0*/  LDL.LU.64 R6, [R1+0x978] ;  /* 0x0009780001067983 */ /* 0x000f680000300a00 */
[----:B------:R-:W-:Y:S01]  /*11ee0*/  STL.64 [R1+0x718], R28 ;  /* 0x0007181c01007387 */ /* 0x000fe20000100a00 */
[----:B------:R-:W-:-:S03]  /*11ef0*/  IMAD.WIDE R24, R0, 0x4, R24 ;  /* 0x0000000400187825 */ /* 0x000fc600078e0218 */
[----:B------:R-:W-:Y:S01]  /*11f00*/  STL.64 [R1+0x740], R26 ;  /* 0x0007401a01007387 */ /* 0x000fe20000100a00 */
[----:B------:R-:W-:-:S03]  /*11f10*/  IMAD.WIDE R16, R0, 0x4, R16 ;  /* 0x0000000400107825 */ /* 0x000fc600078e0210 */
[----:B------:R1:W-:Y:S04]  /*11f20*/  STL.64 [R1+0x748], R24 ;  /* 0x0007481801007387 */ /* 0x0003e80000100a00 */
[----:B------:R2:W-:Y:S04]  /*11f30*/  LDGSTS.E [R82+0x61200], [R26.64], !P6 ;  /* 0x612000001a527fae */ /* 0x0005e8000f121848 */
[----:B------:R1:W-:Y:S04]  /*11f40*/  STL.64 [R1+0x750], R16 ;  /* 0x0007501001007387 */ /* 0x0003e80000100a00 */
[----:B------:R1:W-:Y:S04]  /*11f50*/  LDGSTS.E [R82+0x61400], [R24.64], !P6 ;  /* 0x6140000018527fae */ /* 0x0003e8000f121848 */
[----:B------:R1:W-:Y:S04]  /*11f60*/  LDGSTS.E [R82+0x61600], [R16.64], !P6 ;  /* 0x6160000010527fae */ /* 0x0003e8000f121848 */
[----:B-1----:R-:W5:Y:S04]  /*11f70*/  LDL.LU.64 R24, [R1+0x970] ;  /* 0x0009700001187983 */ /* 0x002f680000300a00 */
[----:B------:R-:W5:Y:S01]  /*11f80*/  LDL.LU.64 R16, [R1+0x958] ;  /* 0x0009580001107983 */ /* 0x000f620000300a00 */
[----:B---3--:R-:W-:-:S03]  /*11f90*/  IMAD.WIDE R28, R0, 0x4, R12 ;  /* 0x00000004001c7825 */ /* 0x008fc600078e020c */
[----:B------:R-:W3:Y:S01]  /*11fa0*/  LDL.LU.64 R12, [R1+0x950] ;  /* 0x00095000010c7983 */ /* 0x000ee20000300a00 */
[----:B--2---:R-:W-:-:S03]  /*11fb0*/  IMAD.WIDE R26, R0, 0x4, R10 ;  /* 0x00000004001a7825 */ /* 0x004fc600078e020a */
[----:B------:R-:W2:Y:S04]  /*11fc0*/  LDL.LU.64 R10, [R1+0x948] ;  /* 0x00094800010a7983 */ /* 0x000ea80000300a00 */
[----:B------:R-:W-:Y:S04]  /*11fd0*/  STL.64 [R1+0x780], R28 ;  /* 0x0007801c01007387 */ /* 0x000fe80000100a00 */
[----:B------:R1:W-:Y:S04]  /*11fe0*/  STL.64 [R1+0x788], R26 ;  /* 0x0007881a01007387 */ /* 0x0003e80000100a00 */
[----:B------:R1:W-:Y:S04]  /*11ff0*/  LDGSTS.E [R82+0x63000], [R28.64], !P4 ;  /* 0x630000001c527fae */ /* 0x0003e8000e121848 */
[----:B------:R1:W-:Y:S01]  /*12000*/  LDGSTS.E [R82+0x63200], [R26.64], !P4 ;  /* 0x632000001a527fae */ /* 0x0003e2000e121848 */
[----:B----4-:R-:W-:-:S04]  /*12010*/  IMAD.WIDE R22, R0, 0x4, R22 ;  /* 0x0000000400167825 */ /* 0x010fc800078e0216 */
[----:B-----5:R-:W-:Y:S01]  /*12020*/  IMAD.WIDE R8, R0, 0x4, R8 ;  /* 0x0000000400087825 */ /* 0x020fe200078e0208 */
[----:B------:R4:W-:Y:S04]  /*12030*/  STL.64 [R1+0x790], R22 ;  /* 0x0007901601007387 */ /* 0x0009e80000100a00 */
[----:B------:R5:W-:Y:S04]  /*12040*/  STL.64 [R1+0x798], R8 ;  /* 0x0007980801007387 */ /* 0x000be80000100a00 */
[----:B-1----:R-:W2:Y:S01]  /*12050*/  LDL.LU.64 R26, [R1+0x940] ;  /* 0x00094000011a7983 */ /* 0x002ea20000300a00 */
[----:B------:R-:W-:-:S03]  /*12060*/  IADD3 R2, R252, -0xcb, RZ ;  /* 0xffffff35fc027810 */ /* 0x000fc60007ffe0ff */
[----:B------:R4:W-:Y:S01]  /*12070*/  LDGSTS.E [R82+0x63400], [R22.64], !P4 ;  /* 0x6340000016527fae */ /* 0x0009e2000e121848 */
[----:B------:R-:W-:Y:S02]  /*12080*/  ISETP.GE.U32.AND P3, PT, R2, 0x7ffffeb6, PT ;  /* 0x7ffffeb60200780c */ /* 0x000fe40003f66070 */
[----:B------:R-:W-:Y:S01]  /*12090*/  IADD3 R2, R252, -0xcf, RZ ;  /* 0xffffff31fc027810 */ /* 0x000fe20007ffe0ff */
[----:B------:R5:W-:Y:S03]  /*120a0*/  LDGSTS.E [R82+0x63600], [R8.64], !P4 ;  /* 0x6360000008527fae */ /* 0x000be6000e121848 */
[----:B------:R-:W-:Y:S01]  /*120b0*/  ISETP.GE.U32.AND P5, PT, R2, 0x7ffffeb2, PT ;  /* 0x7ffffeb20200780c */ /* 0x000fe20003fa6070 */
[----:B----4-:R-:W4:Y:S04]  /*120c0*/  LDL.LU.64 R22, [R1+0x938] ;  /* 0x0009380001167983 */ /* 0x010f280000300a00 */
[----:B-----5:R-:W4:Y:S01]  /*120d0*/  LDL.LU.64 R8, [R1+0x930] ;  /* 0x0009300001087983 */ /* 0x020f220000300a00 */
[----:B------:R-:W-:-:S05]  /*120e0*/  IMAD.WIDE R28, R0, 0x4, R20 ;  /* 0x00000004001c7825 */ /* 0x000fca00078e0214 */
[----:B------:R1:W-:Y:S01]  /*120f0*/  LDGSTS.E [R82+0x65000], [R28.64], !P3 ;  /* 0x650000001c527fae */ /* 0x0003e2000d921848 */
[----:B------:R-:W-:-:S03]  /*12100*/  IMAD.WIDE R20, R0, 0x4, R4 ;  /* 0x0000000400147825 */ /* 0x000fc600078e0204 */
[----:B------:R-:W4:Y:S04]  /*12110*/  LDL.LU.64 R4, [R1+0x928] ;  /* 0x0009280001047983 */ /* 0x000f280000300a00 */
[----:B------:R-:W-:Y:S04]  /*12120*/  STL.64 [R1+0x960], R28 ;  /* 0x0009601c01007387 */ /* 0x000fe80000100a00 */
[----:B------:R1:W-:Y:S04]  /*12130*/  STL.64 [R1+0x968], R20 ;  /* 0x0009681401007387 */ /* 0x0003e80000100a00 */
[----:B------:R1:W-:Y:S01]  /*12140*/  LDGSTS.E [R82+0x65200], [R20.64], !P3 ;  /* 0x6520000014527fae */ /* 0x0003e2000d921848 */
[----:B------:R-:W-:-:S04]  /*12150*/  IMAD.WIDE R18, R0, 0x4, R18 ;  /* 0x0000000400127825 */ /* 0x000fc800078e0212 */
[C---:B------:R-:W-:Y:S01]  /*12160*/  IMAD.WIDE R6, R0.reuse, 0x4, R6 ;  /* 0x0000000400067825 */ /* 0x040fe200078e0206 */
[----:B------:R1:W-:Y:S04]  /*12170*/  STL.64 [R1+0x980], R18 ;  /* 0x0009801201007387 */ /* 0x0003e80000100a00 */
[----:B------:R1:W-:Y:S04]  /*12180*/  STL.64 [R1+0x978], R6 ;  /* 0x0009780601007387 */ /* 0x0003e80000100a00 */
[----:B------:R1:W-:Y:S04]  /*12190*/  LDGSTS.E [R82+0x65400], [R18.64], !P3 ;  /* 0x6540000012527fae */ /* 0x0003e8000d921848 */
[----:B-1----:R-:W4:Y:S04]  /*121a0*/  LDL.LU.64 R20, [R1+0x920] ;  /* 0x0009200001147983 */ /* 0x002f280000300a00 */
[----:B------:R1:W-:Y:S04]  /*121b0*/  LDGSTS.E [R82+0x65600], [R6.64], !P3 ;  /* 0x6560000006527fae */ /* 0x0003e8000d921848 */
[----:B------:R-:W4:Y:S04]  /*121c0*/  LDL.LU.64 R18, [R1+0x918] ;  /* 0x0009180001127983 */ /* 0x000f280000300a00 */
[----:B-1----:R-:W4:Y:S01]  /*121d0*/  LDL.LU.64 R6, [R1+0x910] ;  /* 0x0009100001067983 */ /* 0x002f220000300a00 */
[----:B------:R-:W-:-:S03]  /*121e0*/  IMAD.WIDE R28, R0, 0x4, R24 ;  /* 0x00000004001c7825 */ /* 0x000fc600078e0218 */
[----:B------:R-:W4:Y:S01]  /*121f0*/  LDL.LU.64 R24, [R1+0x908] ;  /* 0x0009080001187983 */ /* 0x000f220000300a00 */
[----:B------:R-:W-:-:S03]  /*12200*/  IMAD.WIDE R16, R0, 0x4, R16 ;  /* 0x0000000400107825 */ /* 0x000fc600078e0210 */
[----:B------:R-:W-:Y:S04]  /*12210*/  STL.64 [R1+0x970], R28 ;  /* 0x0009701c01007387 */ /* 0x000fe80000100a00 */
[----:B------:R1:W-:Y:S04]  /*12220*/  STL.64 [R1+0x958], R16 ;  /* 0x0009581001007387 */ /* 0x0003e80000100a00 */
[----:B------:R1:W-:Y:S04]  /*12230*/  LDGSTS.E [R82+0x67000], [R28.64], !P5 ;  /* 0x670000001c527fae */ /* 0x0003e8000e921848 */
[----:B------:R1:W-:Y:S01]  /*12240*/  LDGSTS.E [R82+0x67200], [R16.64], !P5 ;  /* 0x6720000010527fae */ /* 0x0003e2000e921848 */
[----:B---3--:R-:W-:-:S04]  /*12250*/  IMAD.WIDE R12, R0, 0x4, R12 ;  /* 0x00000004000c7825 */ /* 0x008fc800078e020c */
[C---:B--2---:R-:W-:Y:S01]  /*12260*/  IMAD.WIDE R10, R0.reuse, 0x4, R10 ;  /* 0x00000004000a7825 */ /* 0x044fe200078e020a */
[----:B------:R2:W-:Y:S04]  /*12270*/  STL.64 [R1+0x950], R12 ;  /* 0x0009500c01007387 */ /* 0x0005e80000100a00 */
[----:B------:R3:W-:Y:S04]  /*12280*/  STL.64 [R1+0x948], R10 ;  /* 0x0009480a01007387 */ /* 0x0007e80000100a00 */
[----:B-1----:R-:W5:Y:S04]  /*12290*/  LDL.LU.64 R16, [R1+0x900] ;  /* 0x0009000001107983 */ /* 0x002f680000300a00 */
[----:B------:R2:W-:Y:S04]  /*122a0*/  LDGSTS.E [R82+0x67400], [R12.64], !P5 ;  /* 0x674000000c527fae */ /* 0x0005e8000e921848 */
[----:B------:R3:W-:Y:S04]  /*122b0*/  LDGSTS.E [R82+0x67600], [R10.64], !P5 ;  /* 0x676000000a527fae */ /* 0x0007e8000e921848 */
[----:B--2---:R-:W2:Y:S04]  /*122c0*/  LDL.LU.64 R12, [R1+0x8f8] ;  /* 0x0008f800010c7983 */ /* 0x004ea80000300a00 */
[----:B---3--:R-:W3:Y:S01]  /*122d0*/  LDL.LU.64 R10, [R1+0x8f0] ;  /* 0x0008f000010a7983 */ /* 0x008ee20000300a00 */
[----:B------:R-:W-:-:S03]  /*122e0*/  IMAD.WIDE R28, R0, 0x4, R26 ;  /* 0x00000004001c7825 */ /* 0x000fc600078e021a */
[----:B------:R-:W3:Y:S01]  /*122f0*/  LDL.LU.64 R26, [R1+0x8e8] ;  /* 0x0008e800011a7983 */ /* 0x000ee20000300a00 */
[----:B------:R-:W-:-:S04]  /*12300*/  IADD3 R2, R252, -0xd3, RZ ;  /* 0xffffff2dfc027810 */ /* 0x000fc80007ffe0ff */
[----:B------:R-:W-:Y:S02]  /*12310*/  ISETP.GE.U32.AND P0, PT, R2, 0x7ffffeae, PT ;  /* 0x7ffffeae0200780c */ /* 0x000fe40003f06070 */
[----:B------:R-:W-:Y:S01]  /*12320*/  IADD3 R2, R252, -0xd7, RZ ;  /* 0xffffff29fc027810 */ /* 0x000fe20007ffe0ff */
[----:B------:R-:W-:Y:S01]  /*12330*/  STL.64 [R1+0x940], R28 ;  /* 0x0009401c01007387 */ /* 0x000fe20000100a00 */
[----:B----4-:R-:W-:Y:S02]  /*12340*/  IMAD.WIDE R22, R0, 0x4, R22 ;  /* 0x0000000400167825 */ /* 0x010fe400078e0216 */
[----:B------:R-:W-:Y:S02]  /*12350*/  ISETP.GE.U32.AND P1, PT, R2, 0x7ffffeaa, PT ;  /* 0x7ffffeaa0200780c */ /* 0x000fe40003f26070 */
[C---:B------:R-:W-:Y:S01]  /*12360*/  IMAD.WIDE R8, R0.reuse, 0x4, R8 ;  /* 0x0000000400087825 */ /* 0x040fe200078e0208 */
[----:B------:R1:W-:Y:S04]  /*12370*/  STL.64 [R1+0x988], R22 ;  /* 0x0009881601007387 */ /* 0x0003e80000100a00 */
[----:B------:R4:W-:Y:S04]  /*12380*/  STL.64 [R1+0x990], R8 ;  /* 0x0009900801007387 */ /* 0x0009e80000100a00 */
[----:B------:R1:W-:Y:S04]  /*12390*/  LDGSTS.E [R82+0x69000], [R28.64], !P0 ;  /* 0x690000001c527fae */ /* 0x0003e8000c121848 */
[----:B------:R1:W-:Y:S04]  /*123a0*/  LDGSTS.E [R82+0x69200], [R22.64], !P0 ;  /* 0x6920000016527fae */ /* 0x0003e8000c121848 */
[----:B------:R4:W-:Y:S01]  /*123b0*/  LDGSTS.E [R82+0x69400], [R8.64], !P0 ;  /* 0x6940000008527fae */ /* 0x0009e2000c121848 */
[----:B------:R-:W-:-:S05]  /*123c0*/  IMAD.WIDE R4, R0, 0x4, R4 ;  /* 0x0000000400047825 */ /* 0x000fca00078e0204 */
[----:B------:R4:W-:Y:S04]  /*123d0*/  STL.64 [R1+0x998], R4 ;  /* 0x0009980401007387 */ /* 0x0009e80000100a00 */
[----:B-1----:R-:W3:Y:S04]  /*123e0*/  LDL.LU.64 R22, [R1+0x8e0] ;  /* 0x0008e00001167983 */ /* 0x002ee80000300a00 */
[----:B------:R1:W-:Y:S04]  /*123f0*/  LDGSTS.E [R82+0x69600], [R4.64], !P0 ;  /* 0x6960000004527fae */ /* 0x0003e8000c121848 */
[----:B----4-:R-:W4:Y:S01]  /*12400*/  LDL.LU.64 R8, [R1+0x8d8] ;  /* 0x0008d80001087983 */ /* 0x010f220000300a00 */
[----:B------:R-:W-:-:S03]  /*12410*/  IADD3 R2, R252, -0xdb, RZ ;  /* 0xffffff25fc027810 */ /* 0x000fc60007ffe0ff */
[----:B-1----:R-:W4:Y:S01]  /*12420*/  LDL.LU.64 R4, [R1+0x8d0] ;  /* 0x0008d00001047983 */ /* 0x002f220000300a00 */
[----:B------:R-:W-:Y:S01]  /*12430*/  ISETP.GE.U32.AND P2, PT, R2, 0x7ffffea6, PT ;  /* 0x7ffffea60200780c */ /* 0x000fe20003f46070 */
[C---:B------:R-:W-:Y:S02]  /*12440*/  IMAD.WIDE R28, R0.reuse, 0x4, R20 ;  /* 0x00000004001c7825 */ /* 0x040fe400078e0214 */
[----:B------:R-:W4:Y:S02]  /*12450*/  LDL.LU.64 R20, [R1+0x8c8] ;  /* 0x0008c80001147983 */ /* 0x000f240000300a00 */
[C---:B------:R-:W-:Y:S02]  /*12460*/  IMAD.WIDE R18, R0.reuse, 0x4, R18 ;  /* 0x0000000400127825 */ /* 0x040fe400078e0212 */
[----:B------:R-:W-:Y:S02]  /*12470*/  STL.64 [R1+0x9c0], R28 ;  /* 0x0009c01c01007387 */ /* 0x000fe40000100a00 */
[----:B------:R-:W-:-:S02]  /*12480*/  IMAD.WIDE R6, R0, 0x4, R6 ;  /* 0x0000000400067825 */ /* 0x000fc400078e0206 */
[----:B------:R1:W-:Y:S04]  /*12490*/  STL.64 [R1+0x9c8], R18 ;  /* 0x0009c81201007387 */ /* 0x0003e80000100a00 */
[----:B------:R5:W-:Y:S04]  /*124a0*/  LDGSTS.E [R82+0x6b000], [R28.64], !P1 ;  /* 0x6b0000001c527fae */ /* 0x000be8000c921848 */
[----:B------:R1:W-:Y:S01]  /*124b0*/  STL.64 [R1+0x9d0], R6 ;  /* 0x0009d00601007387 */ /* 0x0003e20000100a00 */
[----:B------:R-:W-:-:S03]  /*124c0*/  IMAD.WIDE R24, R0, 0x4, R24 ;  /* 0x0000000400187825 */ /* 0x000fc600078e0218 */
[----:B------:R1:W-:Y:S04]  /*124d0*/  LDGSTS.E [R82+0x6b200], [R18.64], !P1 ;  /* 0x6b20000012527fae */ /* 0x0003e8000c921848 */
[----:B------:R1:W-:Y:S04]  /*124e0*/  STL.64 [R1+0x9d8], R24 ;  /* 0x0009d81801007387 */ /* 0x0003e80000100a00 */
[----:B------:R1:W-:Y:S04]  /*124f0*/  LDGSTS.E [R82+0x6b400], [R6.64], !P1 ;  /* 0x6b40000006527fae */ /* 0x0003e8000c921848 */
[----:B-1----:R-:W4:Y:S04]  /*12500*/  LDL.LU.64 R18, [R1+0x8c0] ;  /* 0x0008c00001127983 */ /* 0x002f280000300a00 */
[----:B------:R1:W-:Y:S04]  /*12510*/  LDGSTS.E [R82+0x6b600], [R24.64], !P1 ;  /* 0x6b60000018527fae */ /* 0x0003e8000c921848 */
[----:B------:R-:W4:Y:S04]  /*12520*/  LDL.LU.64 R6, [R1+0x8b8] ;  /* 0x0008b80001067983 */ /* 0x000f280000300a00 */
[----:B-1----:R-:W4:Y:S01]  /*12530*/  LDL.LU.64 R24, [R1+0x8b0] ;  /* 0x0008b00001187983 */ /* 0x002f220000300a00 */
[----:B-----5:R-:W-:-:S05]  /*12540*/  IMAD.WIDE R28, R0, 0x4, R16 ;  /* 0x00000004001c7825 */ /* 0x020fca00078e0210 */
[----:B------:R-:W-:Y:S04]  /*12550*/  STL.64 [R1+0xa00], R28 ;  /* 0x000a001c01007387 */ /* 0x000fe80000100a00 */
[----:B------:R-:W5:Y:S04]  /*12560*/  LDL.LU.64 R16, [R1+0x8a8] ;  /* 0x0008a80001107983 */ /* 0x000f680000300a00 */
[----:B------:R1:W-:Y:S01]  /*12570*/  LDGSTS.E [R82+0x6d000], [R28.64], !P2 ;  /* 0x6d0000001c527fae */ /* 0x0003e2000d121848 */
[----:B--2---:R-:W-:-:S04]  /*12580*/  IMAD.WIDE R12, R0, 0x4, R12 ;  /* 0x00000004000c7825 */ /* 0x004fc800078e020c */
[C---:B---3--:R-:W-:Y:S01]  /*12590*/  IMAD.WIDE R10, R0.reuse, 0x4, R10 ;  /* 0x00000004000a7825 */ /* 0x048fe200078e020a */
[----:B------:R2:W-:Y:S03]  /*125a0*/  STL.64 [R1+0xa08], R12 ;  /* 0x000a080c01007387 */ /* 0x0005e60000100a00 */
[----:B------:R-:W-:Y:S01]  /*125b0*/  IMAD.WIDE R26, R0, 0x4, R26 ;  /* 0x00000004001a7825 */ /* 0x000fe200078e021a */
[----:B------:R3:W-:Y:S04]  /*125c0*/  STL.64 [R1+0xa10], R10 ;  /* 0x000a100a01007387 */ /* 0x0007e80000100a00 */
[----:B------:R2:W-:Y:S04]  /*125d0*/  LDGSTS.E [R82+0x6d200], [R12.64], !P2 ;  /* 0x6d2000000c527fae */ /* 0x0005e8000d121848 */
[----:B------:R1:W-:Y:S04]  /*125e0*/  STL.64 [R1+0xa18], R26 ;  /* 0x000a181a01007387 */ /* 0x0003e80000100a00 */
[----:B------:R3:W-:Y:S04]  /*125f0*/  LDGSTS.E [R82+0x6d400], [R10.64], !P2 ;  /* 0x6d4000000a527fae */ /* 0x0007e8000d121848 */
[----:B--2---:R-:W2:Y:S01]  /*12600*/  LDL.LU.64 R12, [R1+0x8a0] ;  /* 0x0008a000010c7983 */ /* 0x004ea20000300a00 */
[----:B------:R-:W-:-:S03]  /*12610*/  IADD3 R2, R252, -0xdf, RZ ;  /* 0xffffff21fc027810 */ /* 0x000fc60007ffe0ff */
[----:B------:R1:W-:Y:S04]  /*12620*/  LDGSTS.E [R82+0x6d600], [R26.64], !P2 ;  /* 0x6d6000001a527fae */ /* 0x0003e8000d121848 */
[----:B---3--:R-:W3:Y:S01]  /*12630*/  LDL.LU.64 R10, [R1+0x898] ;  /* 0x00089800010a7983 */ /* 0x008ee20000300a00 */
[----:B------:R-:W-:Y:S02]  /*12640*/  ISETP.GE.U32.AND P6, PT, R2, 0x7ffffea2, PT ;  /* 0x7ffffea20200780c */ /* 0x000fe40003fc6070 */
[----:B------:R-:W-:-:S04]  /*12650*/  IADD3 R2, R252, -0xe3, RZ ;  /* 0xffffff1dfc027810 */ /* 0x000fc80007ffe0ff */
[----:B------:R-:W-:Y:S01]  /*12660*/  ISETP.GE.U32.AND P4, PT, R2, 0x7ffffe9e, PT ;  /* 0x7ffffe9e0200780c */ /* 0x000fe20003f86070 */
[C---:B-1----:R-:W-:Y:S02]  /*12670*/  IMAD.WIDE R28, R0.reuse, 0x4, R22 ;  /* 0x00000004001c7825 */ /* 0x042fe400078e0216 */
[----:B------:R-:W3:Y:S02]  /*12680*/  LDL.LU.64 R22, [R1+0x890] ;  /* 0x0008900001167983 */ /* 0x000ee40000300a00 */
[C---:B----4-:R-:W-:Y:S02]  /*12690*/  IMAD.WIDE R8, R0.reuse, 0x4, R8 ;  /* 0x0000000400087825 */ /* 0x050fe400078e0208 */
[----:B------:R-:W-:Y:S04]  /*126a0*/  STL.64 [R1+0xa80], R28 ;  /* 0x000a801c01007387 */ /* 0x000fe80000100a00 */
[----:B------:R1:W-:Y:S01]  /*126b0*/  LDGSTS.E [R82+0x6f000], [R28.64], !P6 ;  /* 0x6f0000001c527fae */ /* 0x0003e2000f121848 */
[----:B------:R-:W-:-:S03]  /*126c0*/  IMAD.WIDE R26, R0, 0x4, R4 ;  /* 0x00000004001a7825 */ /* 0x000fc600078e0204 */
[----:B------:R4:W-:Y:S04]  /*126d0*/  LDGSTS.E [R82+0x6f200], [R8.64], !P6 ;  /* 0x6f20000008527fae */ /* 0x0009e8000f121848 */
[----:B------:R-:W3:Y:S04]  /*126e0*/  LDL.LU.64 R4, [R1+0x888] ;  /* 0x0008880001047983 */ /* 0x000ee80000300a00 */
[----:B------:R4:W-:Y:S04]  /*126f0*/  STL.64 [R1+0xa88], R8 ;  /* 0x000a880801007387 */ /* 0x0009e80000100a00 */
[----:B------:R1:W-:Y:S04]  /*12700*/  STL.64 [R1+0xa90], R26 ;  /* 0x000a901a01007387 */ /* 0x0003e80000100a00 */
[----:B------:R1:W-:Y:S01]  /*12710*/  LDGSTS.E [R82+0x6f400], [R26.64], !P6 ;  /* 0x6f4000001a527fae */ /* 0x0003e2000f121848 */
[----:B------:R-:W-:-:S05]  /*12720*/  IMAD.WIDE R20, R0, 0x4, R20 ;  /* 0x0000000400147825 */ /* 0x000fca00078e0214 */
[----:B------:R1:W-:Y:S04]  /*12730*/  STL.64 [R1+0xa98], R20 ;  /* 0x000a981401007387 */ /* 0x0003e80000100a00 */
[----:B----4-:R-:W3:Y:S04]  /*12740*/  LDL.LU.64 R8, [R1+0x880] ;  /* 0x0008800001087983 */ /* 0x010ee80000300a00 */
[----:B------:R1:W-:Y:S04]  /*12750*/  LDGSTS.E [R82+0x6f600], [R20.64], !P6 ;  /* 0x6f60000014527fae */ /* 0x0003e8000f121848 */
[----:B-1----:R-:W3:Y:S04]  /*12760*/  LDL.LU.64 R26, [R1+0x878] ;  /* 0x00087800011a7983 */ /* 0x002ee80000300a00 */
[----:B------:R-:W3:Y:S01]  /*12770*/  LDL.LU.64 R20, [R1+0x870] ;  /* 0x0008700001147983 */ /* 0x000ee20000300a00 */
[----:B------:R-:W-:-:S05]  /*12780*/  IMAD.WIDE R28, R0, 0x4, R18 ;  /* 0x00000004001c7825 */ /* 0x000fca00078e0212 */
[----:B------:R-:W-:Y:S01]  /*12790*/  STL.64 [R1+0x16b8], R28 ;  /* 0x0016b81c01007387 */ /* 0x000fe20000100a00 */
[----:B------:R-:W-:-:S03]  /*127a0*/  IMAD.WIDE R6, R0, 0x4, R6 ;  /* 0x0000000400067825 */ /* 0x000fc600078e0206 */
[----:B------:R-:W3:Y:S01]  /*127b0*/  LDL.LU.64 R18, [R1+0x868] ;  /* 0x0008680001127983 */ /* 0x000ee20000300a00 */
[----:B------:R-:W-:-:S03]  /*127c0*/  IMAD.WIDE R24, R0, 0x4, R24 ;  /* 0x0000000400187825 */ /* 0x000fc600078e0218 */
[----:B------:R1:W-:Y:S04]  /*127d0*/  STL.64 [R1+0x16c0], R6 ;  /* 0x0016c00601007387 */ /* 0x0003e80000100a00 */
[----:B------:R2:W-:Y:S04]  /*127e0*/  LDGSTS.E [R82+0x71000], [R28.64], !P4 ;  /* 0x710000001c527fae */ /* 0x0005e8000e121848 */
[----:B------:R-:W-:Y:S04]  /*127f0*/  STL.64 [R1+0x16c8], R24 ;  /* 0x0016c81801007387 */ /* 0x000fe80000100a00 */
[----:B------:R1:W-:Y:S04]  /*12800*/  LDGSTS.E [R82+0x71200], [R6.64], !P4 ;  /* 0x7120000006527fae */ /* 0x0003e8000e121848 */
[----:B------:R3:W-:Y:S01]  /*12810*/  LDGSTS.E [R82+0x71400], [R24.64], !P4 ;  /* 0x7140000018527fae */ /* 0x0007e2000e121848 */
[----:B-----5:R-:W-:-:S05]  /*12820*/  IMAD.WIDE R16, R0, 0x4, R16 ;  /* 0x0000000400107825 */ /* 0x020fca00078e0210 */
[----:B------:R5:W-:Y:S04]  /*12830*/  STL.64 [R1+0x16d0], R16 ;  /* 0x0016d01001007387 */ /* 0x000be80000100a00 */
[----:B-1----:R-:W4:Y:S04]  /*12840*/  LDL.LU.64 R6, [R1+0x860] ;  /* 0x0008600001067983 */ /* 0x002f280000300a00 */
[----:B------:R5:W-:Y:S04]  /*12850*/  LDGSTS.E [R82+0x71600], [R16.64], !P4 ;  /* 0x7160000010527fae */ /* 0x000be8000e121848 */
[----:B-----5:R-:W5:Y:S01]  /*12860*/  LDL.LU.64 R16, [R1+0x858] ;  /* 0x0008580001107983 */ /* 0x020f620000300a00 */
[----:B--2---:R-:W-:-:S03]  /*12870*/  IMAD.WIDE R28, R0, 0x4, R12 ;  /* 0x00000004001c7825 */ /* 0x004fc600078e020c */
[----:B------:R-:W2:Y:S04]  /*12880*/  LDL.LU.64 R12, [R1+0x850] ;  /* 0x00085000010c7983 */ /* 0x000ea80000300a00 */
[----:B------:R-:W-:Y:S01]  /*12890*/  STL.64 [R1+0x1718], R28 ;  /* 0x0017181c01007387 */ /* 0x000fe20000100a00 */
[----:B---3--:R-:W-:-:S03]  /*128a0*/  IMAD.WIDE R24, R0, 0x4, R10 ;  /* 0x0000000400187825 */ /* 0x008fc600078e020a */
[----:B------:R-:W3:Y:S01]  /*128b0*/  LDL.LU.64 R10, [R1+0x848] ;  /* 0x00084800010a7983 */ /* 0x000ee20000300a00 */
[----:B------:R-:W-:-:S04]  /*128c0*/  IADD3 R2, R252, -0xe7, RZ ;  /* 0xffffff19fc027810 */ /* 0x000fc80007ffe0ff */
[----:B------:R-:W-:Y:S02]  /*128d0*/  ISETP.GE.U32.AND P3, PT, R2, 0x7ffffe9a, PT ;  /* 0x7ffffe9a0200780c */ /* 0x000fe40003f66070 */
[----:B------:R-:W-:Y:S01]  /*128e0*/  IADD3 R2, R252, -0xeb, RZ ;  /* 0xffffff15fc027810 */ /* 0x000fe20007ffe0ff */
[----:B------:R1:W-:Y:S03]  /*128f0*/  STL.64 [R1+0x1720], R24 ;  /* 0x0017201801007387 */ /* 0x0003e60000100a00 */
[----:B------:R-:W-:-:S07]  /*12900*/  ISETP.GE.U32.AND P5, PT, R2, 0x7ffffe96, PT ;  /* 0x7ffffe960200780c */ /* 0x000fce0003fa6070 */
[----:B------:R1:W-:Y:S04]  /*12910*/  LDGSTS.E [R82+0x73000], [R28.64], !P3 ;  /* 0x730000001c527fae */ /* 0x0003e8000d921848 */
[----:B------:R1:W-:Y:S01]  /*12920*/  LDGSTS.E [R82+0x73200], [R24.64], !P3 ;  /* 0x7320000018527fae */ /* 0x0003e2000d921848 */
[----:B------:R-:W-:-:S05]  /*12930*/  IMAD.WIDE R22, R0, 0x4, R22 ;  /* 0x0000000400167825 */ /* 0x000fca00078e0216 */
[----:B------:R1:W-:Y:S04]  /*12940*/  STL.64 [R1+0x1728], R22 ;  /* 0x0017281601007387 */ /* 0x0003e80000100a00 */
[----:B------:R1:W-:Y:S01]  /*12950*/  LDGSTS.E [R82+0x73400], [R22.64], !P3 ;  /* 0x7340000016527fae */ /* 0x0003e2000d921848 */
[----:B------:R-:W-:-:S05]  /*12960*/  IMAD.WIDE R4, R0, 0x4, R4 ;  /* 0x0000000400047825 */ /* 0x000fca00078e0204 */
[----:B------:R1:W-:Y:S04]  /*12970*/  STL.64 [R1+0x1730], R4 ;  /* 0x0017300401007387 */ /* 0x0003e80000100a00 */
[----:B-1----:R-:W3:Y:S04]  /*12980*/  LDL.LU.64 R24, [R1+0x840] ;  /* 0x0008400001187983 */ /* 0x002ee80000300a00 */
[----:B------:R-:W3:Y:S04]  /*12990*/  LDL.LU.64 R22, [R1+0x838] ;  /* 0x0008380001167983 */ /* 0x000ee80000300a00 */
[----:B------:R1:W-:Y:S01]  /*129a0*/  LDGSTS.E [R82+0x73600], [R4.64], !P3 ;  /* 0x7360000004527fae */ /* 0x0003e2000d921848 */
[----:B------:R-:W-:-:S04]  /*129b0*/  IADD3 R2, R252, -0xef, RZ ;  /* 0xffffff11fc027810 */ /* 0x000fc80007ffe0ff */
[----:B------:R-:W-:Y:S01]  /*129c0*/  ISETP.GE.U32.AND P0, PT, R2, 0x7ffffe92, PT ;  /* 0x7ffffe920200780c */ /* 0x000fe20003f06070 */
[C---:B------:R-:W-:Y:S02]  /*129d0*/  IMAD.WIDE R28, R0.reuse, 0x4, R8 ;  /* 0x00000004001c7825 */ /* 0x040fe400078e0208 */
[----:B------:R-:W3:Y:S04]  /*129e0*/  LDL.LU.64 R8, [R1+0x830] ;  /* 0x0008300001087983 */ /* 0x000ee80000300a00 */
[----:B------:R1:W-:Y:S01]  /*129f0*/  STL.64 [R1+0x1778], R28 ;  /* 0x0017781c01007387 */ /* 0x0003e20000100a00 */
[----:B------:R-:W-:-:S03]  /*12a00*/  IMAD.WIDE R26, R0, 0x4, R26 ;  /* 0x00000004001a7825 */ /* 0x000fc600078e021a */
[----:B-1----:R-:W3:Y:S04]  /*12a10*/  LDL.LU.64 R4, [R1+0x828] ;  /* 0x0008280001047983 */ /* 0x002ee80000300a00 */
[----:B------:R1:W-:Y:S01]  /*12a20*/  LDGSTS.E [R82+0x75000], [R28.64], !P5 ;  /* 0x750000001c527fae */ /* 0x0003e2000e921848 */
[----:B------:R-:W-:-:S03]  /*12a30*/  IMAD.WIDE R20, R0, 0x4, R20 ;  /* 0x0000000400147825 */ /* 0x000fc600078e0214 */
[----:B------:R-:W-:Y:S04]  /*12a40*/  STL.64 [R1+0x1780], R26 ;  /* 0x0017801a01007387 */ /* 0x000fe80000100a00 */
[----:B------:R4:W-:Y:S04]  /*12a50*/  LDGSTS.E [R82+0x75200], [R26.64], !P5 ;  /* 0x752000001a527fae */ /* 0x0009e8000e921848 */
[----:B------:R1:W-:Y:S04]  /*12a60*/  STL.64 [R1+0x1788], R20 ;  /* 0x0017881401007387 */ /* 0x0003e80000100a00 */
[----:B------:R1:W-:Y:S01]  /*12a70*/  LDGSTS.E [R82+0x75400], [R20.64], !P5 ;  /* 0x7540000014527fae */ /* 0x0003e2000e921848 */
[----:B------:R-:W-:-:S05]  /*12a80*/  IMAD.WIDE R18, R0, 0x4, R18 ;  /* 0x0000000400127825 */ /* 0x000fca00078e0212 */
[----:B------:R1:W-:Y:S04]  /*12a90*/  STL.64 [R1+0x1790], R18 ;  /* 0x0017901201007387 */ /* 0x0003e80000100a00 */
[----:B-1----:R-:W3:Y:S04]  /*12aa0*/  LDL.LU.64 R28, [R1+0x820] ;  /* 0x00082000011c7983 */ /* 0x002ee80000300a00 */
[----:B------:R1:W-:Y:S04]  /*12ab0*/  LDGSTS.E [R82+0x75600], [R18.64], !P5 ;  /* 0x7560000012527fae */ /* 0x0003e8000e921848 */
[----:B------:R-:W3:Y:S04]  /*12ac0*/  LDL.LU.64 R20, [R1+0x818] ;  /* 0x0008180001147983 */ /* 0x000ee80000300a00 */
[----:B-1----:R-:W3:Y:S01]  /*12ad0*/  LDL.LU.64 R18, [R1+0x810] ;  /* 0x0008100001127983 */ /* 0x002ee20000300a00 */
[----:B----4-:R-:W-:-:S05]  /*12ae0*/  IMAD.WIDE R26, R0, 0x4, R6 ;  /* 0x00000004001a7825 */ /* 0x010fca00078e0206 */
[----:B------:R1:W-:Y:S04]  /*12af0*/  STL.64 [R1+0x17d8], R26 ;  /* 0x0017d81a01007387 */ /* 0x0003e80000100a00 */
[----:B------:R-:W4:Y:S04]  /*12b00*/  LDL.LU.64 R6, [R1+0x808] ;  /* 0x0008080001067983 */ /* 0x000f280000300a00 */
[----:B------:R1:W-:Y:S01]  /*12b10*/  LDGSTS.E [R82+0x77000], [R26.64], !P0 ;  /* 0x770000001a527fae */ /* 0x0003e2000c121848 */
[----:B-----5:R-:W-:-:S05]  /*12b20*/  IMAD.WIDE R16, R0, 0x4, R16 ;  /* 0x0000000400107825 */ /* 0x020fca00078e0210 */
[----:B------:R5:W-:Y:S04]  /*12b30*/  STL.64 [R1+0x17e0], R16 ;  /* 0x0017e01001007387 */ /* 0x000be80000100a00 */
[----:B------:R5:W-:Y:S01]  /*12b40*/  LDGSTS.E [R82+0x77200], [R16.64], !P0 ;  /* 0x7720000010527fae */ /* 0x000be2000c121848 */
[----:B--2---:R-:W-:-:S04]  /*12b50*/  IMAD.WIDE R12, R0, 0x4, R12 ;  /* 0x00000004000c7825 */ /* 0x004fc800078e020c */
[----:B---3--:R-:W-:Y:S01]  /*12b60*/  IMAD.WIDE R10, R0, 0x4, R10 ;  /* 0x00000004000a7825 */ /* 0x008fe200078e020a */
[----:B------:R2:W-:Y:S04]  /*12b70*/  STL.64 [R1+0x17e8], R12 ;  /* 0x0017e80c01007387 */ /* 0x0005e80000100a00 */
[----:B------:R3:W-:Y:S04]  /*12b80*/  STL.64 [R1+0x17f0], R10 ;  /* 0x0017f00a01007387 */ /* 0x0007e80000100a00 */
[----:B-1----:R-:W4:Y:S04]  /*12b90*/  LDL.LU.64 R26, [R1+0x800] ;  /* 0x00080000011a7983 */ /* 0x002f280000300a00 */
[----:B-----5:R-:W5:Y:S01]  /*12ba0*/  LDL.LU.64 R16, [R1+0x7f8] ;  /* 0x0007f80001107983 */ /* 0x020f620000300a00 */
[----:B------:R-:W-:-:S03]  /*12bb0*/  IADD3 R2, R252, -0xf3, RZ ;  /* 0xffffff0dfc027810 */ /* 0x000fc60007ffe0ff */
[----:B------:R2:W-:Y:S01]  /*12bc0*/  LDGSTS.E [R82+0x77400], [R12.64], !P0 ;  /* 0x774000000c527fae */ /* 0x0005e2000c121848 */
[----:B------:R-:W-:-:S03]  /*12bd0*/  ISETP.GE.U32.AND P1, PT, R2, 0x7ffffe8e, PT ;  /* 0x7ffffe8e0200780c */ /* 0x000fc60003f26070 */
[----:B------:R3:W-:Y:S01]  /*12be0*/  LDGSTS.E [R82+0x77600], [R10.64], !P0 ;  /* 0x776000000a527fae */ /* 0x0007e2000c121848 */
[----:B------:R-:W-:-:S03]  /*12bf0*/  IADD3 R2, R252, -0xf7, RZ ;  /* 0xffffff09fc027810 */ /* 0x000fc60007ffe0ff */
[----:B--2---:R-:W2:Y:S04]  /*12c00*/  LDL.LU.64 R12, [R1+0x7f0] ;  /* 0x0007f000010c7983 */ /* 0x004ea80000300a00 */
[----:B---3--:R-:W2:Y:S01]  /*12c10*/  LDL.LU.64 R10, [R1+0x7e8] ;  /* 0x0007e800010a7983 */ /* 0x008ea20000300a00 */
[----:B------:R-:W-:Y:S01]  /*12c20*/  ISETP.GE.U32.AND P2, PT, R2, 0x7ffffe8a, PT ;  /* 0x7ffffe8a0200780c */ /* 0x000fe20003f46070 */
[----:B------:R-:W-:-:S04]  /*12c30*/  IMAD.WIDE R24, R0, 0x4, R24 ;  /* 0x0000000400187825 */ /* 0x000fc800078e0218 */
[C---:B------:R-:W-:Y:S01]  /*12c40*/  IMAD.WIDE R22, R0.reuse, 0x4, R22 ;  /* 0x0000000400167825 */ /* 0x040fe200078e0216 */
[----:B------:R1:W-:Y:S04]  /*12c50*/  STL.64 [R1+0x1838], R24 ;  /* 0x0018381801007387 */ /* 0x0003e80000100a00 */
[----:B------:R1:W-:Y:S04]  /*12c60*/  STL.64 [R1+0x1840], R22 ;  /* 0x0018401601007387 */ /* 0x0003e80000100a00 */
[----:B------:R1:W-:Y:S04]  /*12c70*/  LDGSTS.E [R82+0x79000], [R24.64], !P1 ;  /* 0x7900000018527fae */ /* 0x0003e8000c921848 */
[----:B------:R1:W-:Y:S01]  /*12c80*/  LDGSTS.E [R82+0x79200], [R22.64], !P1 ;  /* 0x7920000016527fae */ /* 0x0003e2000c921848 */
[----:B------:R-:W-:-:S04]  /*12c90*/  IMAD.WIDE R8, R0, 0x4, R8 ;  /* 0x0000000400087825 */ /* 0x000fc800078e0208 */
[C---:B------:R-:W-:Y:S01]  /*12ca0*/  IMAD.WIDE R4, R0.reuse, 0x4, R4 ;  /* 0x0000000400047825 */ /* 0x040fe200078e0204 */
[----:B------:R-:W-:Y:S04]  /*12cb0*/  STL.64 [R1+0x1848], R8 ;  /* 0x0018480801007387 */ /* 0x000fe80000100a00 */
[----:B------:R1:W-:Y:S04]  /*12cc0*/  STL.64 [R1+0x1850], R4 ;  /* 0x0018500401007387 */ /* 0x0003e80000100a00 */
[----:B-1----:R-:W2:Y:S04]  /*12cd0*/  LDL.LU.64 R24, [R1+0x7e0] ;  /* 0x0007e00001187983 */ /* 0x002ea80000300a00 */
[----:B------:R-:W2:Y:S04]  /*12ce0*/  LDL.LU.64 R22, [R1+0x7d8] ;  /* 0x0007d80001167983 */ /* 0x000ea80000300a00 */
[----:B------:R1:W-:Y:S04]  /*12cf0*/  LDGSTS.E [R82+0x79400], [R8.64], !P1 ;  /* 0x7940000008527fae */ /* 0x0003e8000c921848 */
[----:B------:R1:W-:Y:S04]  /*12d00*/  LDGSTS.E [R82+0x79600], [R4.64], !P1 ;  /* 0x7960000004527fae */ /* 0x0003e8000c921848 */
[----:B-1----:R-:W2:Y:S04]  /*12d10*/  LDL.LU.64 R4, [R1+0x7d0] ;  /* 0x0007d00001047983 */ /* 0x002ea80000300a00 */
[----:B------:R-:W2:Y:S01]  /*12d20*/  LDL.LU.64 R8, [R1+0x7c8] ;  /* 0x0007c80001087983 */ /* 0x000ea20000300a00 */
[----:B------:R-:W-:-:S04]  /*12d30*/  IMAD.WIDE R28, R0, 0x4, R28 ;  /* 0x00000004001c7825 */ /* 0x000fc800078e021c */
[C---:B------:R-:W-:Y:S01]  /*12d40*/  IMAD.WIDE R20, R0.reuse, 0x4, R20 ;  /* 0x0000000400147825 */ /* 0x040fe200078e0214 */
[----:B------:R-:W-:Y:S03]  /*12d50*/  STL.64 [R1+0x1898], R28 ;  /* 0x0018981c01007387 */ /* 0x000fe60000100a00 */
[C---:B------:R-:W-:Y:S01]  /*12d60*/  IMAD.WIDE R18, R0.reuse, 0x4, R18 ;  /* 0x0000000400127825 */ /* 0x040fe200078e0212 */
[----:B------:R1:W-:Y:S04]  /*12d70*/  STL.64 [R1+0x18a0], R20 ;  /* 0x0018a01401007387 */ /* 0x0003e80000100a00 */
[----:B------:R1:W-:Y:S04]  /*12d80*/  LDGSTS.E [R82+0x7b000], [R28.64], !P2 ;  /* 0x7b0000001c527fae */ /* 0x0003e8000d121848 */
[----:B------:R1:W-:Y:S04]  /*12d90*/  STL.64 [R1+0x18a8], R18 ;  /* 0x0018a81201007387 */ /* 0x0003e80000100a00 */
[----:B------:R1:W-:Y:S04]  /*12da0*/  LDGSTS.E [R82+0x7b200], [R20.64], !P2 ;  /* 0x7b20000014527fae */ /* 0x0003e8000d121848 */
[----:B------:R1:W-:Y:S01]  /*12db0*/  LDGSTS.E [R82+0x7b400], [R18.64], !P2 ;  /* 0x7b40000012527fae */ /* 0x0003e2000d121848 */
[----:B----4-:R-:W-:-:S05]  /*12dc0*/  IMAD.WIDE R6, R0, 0x4, R6 ;  /* 0x0000000400067825 */ /* 0x010fca00078e0206 */
[----:B------:R4:W-:Y:S04]  /*12dd0*/  STL.64 [R1+0x18b0], R6 ;  /* 0x0018b00601007387 */ /* 0x0009e80000100a00 */
[----:B-1----:R-:W3:Y:S04]  /*12de0*/  LDL.LU.64 R20, [R1+0xab8] ;  /* 0x000ab80001147983 */ /* 0x002ee80000300a00 */
[----:B------:R-:W3:Y:S04]  /*12df0*/  LDL.LU.64 R18, [R1+0xac0] ;  /* 0x000ac00001127983 */ /* 0x000ee80000300a00 */
[----:B------:R4:W-:Y:S04]  /*12e00*/  LDGSTS.E [R82+0x7b600], [R6.64], !P2 ;  /* 0x7b60000006527fae */ /* 0x0009e8000d121848 */
[----:B----4-:R-:W4:Y:S01]  /*12e10*/  LDL.LU.64 R6, [R1+0xac8] ;  /* 0x000ac80001067983 */ /* 0x010f220000300a00 */
[----:B------:R-:W-:-:S04]  /*12e20*/  IMAD.WIDE R28, R0, 0x4, R26 ;  /* 0x00000004001c7825 */ /* 0x000fc800078e021a */
[----:B-----5:R-:W-:Y:S01]  /*12e30*/  IMAD.WIDE R26, R0, 0x4, R16 ;  /* 0x00000004001a7825 */ /* 0x020fe200078e0210 */
[----:B------:R-:W-:Y:S04]  /*12e40*/  STL.64 [R1+0x18f8], R28 ;  /* 0x0018f81c01007387 */ /* 0x000fe80000100a00 */
[----:B------:R-:W5:Y:S01]  /*12e50*/  LDL.LU.64 R16, [R1+0xad0] ;  /* 0x000ad00001107983 */ /* 0x000f620000300a00 */
[----:B------:R-:W-:-:S04]  /*12e60*/  IADD3 R2, R252, -0x84, RZ ;  /* 0xffffff7cfc027810 */ /* 0x000fc80007ffe0ff */
[----:B------:R-:W-:Y:S02]  /*12e70*/  ISETP.GE.U32.AND P6, PT, R2, 0x7ffffefd, PT ;  /* 0x7ffffefd0200780c */ /* 0x000fe40003fc6070 */
        /* <DEDUP_REMOVED lines=9> */
[----:B------:R-:W-:Y:S01]  /*12f10*/  ISETP.GE.U32.AND P1, PT, R2, 0x7ffffe86, PT ;  /* 0x7ffffe860200780c */ /* 0x000fe20003f26070 */
[----:B--2---:R-:W-:Y:S01]  /*12f20*/  IMAD.WIDE R12, R0, 0x4, R12 ;  /* 0x00000004000c7825 */ /* 0x004fe200078e020c */
[----:B------:R-:W-:-:S03]  /*12f30*/  IADD3 R2, R252, -0xff, RZ ;  /* 0xffffff01fc027810 */ /* 0x000fc60007ffe0ff */
[----:B------:R-:W-:Y:S01]  /*12f40*/  IMAD.WIDE R10, R0, 0x4, R10 ;  /* 0x00000004000a7825 */ /* 0x000fe200078e020a */
[----:B------:R-:W-:Y:S01]  /*12f50*/  STL.64 [R1+0x1900], R26 ;  /* 0x0019001a01007387 */ /* 0x000fe20000100a00 */
[----:B------:R-:W-:-:S03]  /*12f60*/  ISETP.GE.U32.AND P2, PT, R2, 0x7ffffe82, PT ;  /* 0x7ffffe820200780c */ /* 0x000fc60003f46070 */
[----:B------:R1:W-:Y:S04]  /*12f70*/  STL.64 [R1+0x1908], R12 ;  /* 0x0019080c01007387 */ /* 0x0003e80000100a00 */
[----:B------:R2:W-:Y:S04]  /*12f80*/  LDGSTS.E [R82+0x7d000], [R28.64], !P1 ;  /* 0x7d0000001c527fae */ /* 0x0005e8000c921848 */
[----:B------:R1:W-:Y:S04]  /*12f90*/  LDGSTS.E [R82+0x7d200], [R26.64], !P1 ;  /* 0x7d2000001a527fae */ /* 0x0003e8000c921848 */
[----:B------:R1:W-:Y:S04]  /*12fa0*/  STL.64 [R1+0x1910], R10 ;  /* 0x0019100a01007387 */ /* 0x0003e80000100a00 */
[----:B------:R1:W-:Y:S04]  /*12fb0*/  LDGSTS.E [R82+0x7d400], [R12.64], !P1 ;  /* 0x7d4000000c527fae */ /* 0x0003e8000c921848 */
[----:B------:R1:W-:Y:S04]  /*12fc0*/  LDGSTS.E [R82+0x7d600], [R10.64], !P1 ;  /* 0x7d6000000a527fae */ /* 0x0003e8000c921848 */
[----:B-1----:R-:W5:Y:S04]  /*12fd0*/  LDL.LU.64 R12, [R1+0xad8] ;  /* 0x000ad800010c7983 */ /* 0x002f680000300a00 */
[----:B------:R-:W5:Y:S01]  /*12fe0*/  LDL.LU.64 R10, [R1+0xae0] ;  /* 0x000ae000010a7983 */ /* 0x000f620000300a00 */
[----:B--2---:R-:W-:-:S04]  /*12ff0*/  IMAD.WIDE R28, R0, 0x4, R24 ;  /* 0x00000004001c7825 */ /* 0x004fc800078e0218 */
[C---:B------:R-:W-:Y:S01]  /*13000*/  IMAD.WIDE R26, R0.reuse, 0x4, R22 ;  /* 0x00000004001a7825 */ /* 0x040fe200078e0216 */
[----:B------:R-:W-:Y:S04]  /*13010*/  STL.64 [R1+0x1958], R28 ;  /* 0x0019581c01007387 */ /* 0x000fe80000100a00 */
[----:B------:R3:W-:Y:S04]  /*13020*/  LDGSTS.E [R82+0x7f000], [R28.64], !P2 ;  /* 0x7f0000001c527fae */ /* 0x0007e8000d121848 */
[----:B------:R1:W-:Y:S01]  /*13030*/  LDGSTS.E [R82+0x7f200], [R26.64], !P2 ;  /* 0x7f2000001a527fae */ /* 0x0003e2000d121848 */
[----:B------:R-:W-:-:S03]  /*13040*/  IMAD.WIDE R22, R0, 0x4, R4 ;  /* 0x0000000400167825 */ /* 0x000fc600078e0204 */
[----:B------:R-:W2:Y:S01]  /*13050*/  LDL.LU.64 R4, [R1+0xae8] ;  /* 0x000ae80001047983 */ /* 0x000ea20000300a00 */
[----:B------:R-:W-:-:S03]  /*13060*/  IMAD.WIDE R8, R0, 0x4, R8 ;  /* 0x0000000400087825 */ /* 0x000fc600078e0208 */
[----:B------:R-:W-:Y:S04]  /*13070*/  STL.64 [R1+0x1960], R26 ;  /* 0x0019601a01007387 */ /* 0x000fe80000100a00 */
[----:B------:R-:W2:Y:S04]  /*13080*/  LDL.LU.64 R24, [R1+0xaf0] ;  /* 0x000af00001187983 */ /* 0x000ea80000300a00 */
[----:B------:R1:W-:Y:S04]  /*13090*/  STL.64 [R1+0x1968], R22 ;  /* 0x0019681601007387 */ /* 0x0003e80000100a00 */
[----:B------:R1:W-:Y:S04]  /*130a0*/  STL.64 [R1+0x1970], R8 ;  /* 0x0019700801007387 */ /* 0x0003e80000100a00 */
[----:B------:R1:W-:Y:S04]  /*130b0*/  LDGSTS.E [R82+0x7f400], [R22.64], !P2 ;  /* 0x7f40000016527fae */ /* 0x0003e8000d121848 */
[----:B------:R1:W-:Y:S04]  /*130c0*/  LDGSTS.E [R82+0x7f600], [R8.64], !P2 ;  /* 0x7f60000008527fae */ /* 0x0003e8000d121848 */
[----:B-1----:R-:W2:Y:S04]  /*130d0*/  LDL.LU.64 R22, [R1+0xaf8] ;  /* 0x000af80001167983 */ /* 0x002ea80000300a00 */
[----:B------:R-:W2:Y:S01]  /*130e0*/  LDL.LU.64 R8, [R1+0xb00] ;  /* 0x000b000001087983 */ /* 0x000ea20000300a00 */
[----:B------:R-:W-:Y:S01]  /*130f0*/  LOP3.LUT R14, R15, 0x60, RZ, 0x3c, !PT ;  /* 0x000000600f0e7812 */ /* 0x000fe200078e3cff */
[----:B---3--:R-:W-:-:S04]  /*13100*/  IMAD.WIDE R28, R0, 0x4, R20 ;  /* 0x00000004001c7825 */ /* 0x008fc800078e0214 */
[C---:B------:R-:W-:Y:S01]  /*13110*/  IMAD.WIDE R26, R0.reuse, 0x4, R18 ;  /* 0x00000004001a7825 */ /* 0x040fe200078e0212 */
[----:B------:R-:W-:Y:S04]  /*13120*/  STL.64 [R1+0x248], R28 ;  /* 0x0002481c01007387 */ /* 0x000fe80000100a00 */
[----:B------:R1:W-:Y:S04]  /*13130*/  LDGSTS.E [R14+0x41800], [R28.64], !P6 ;  /* 0x418000001c0e7fae */ /* 0x0003e8000f121848 */
[----:B------:R3:W-:Y:S01]  /*13140*/  LDGSTS.E [R14+0x41a00], [R26.64], !P6 ;  /* 0x41a000001a0e7fae */ /* 0x0007e2000f121848 */
[----:B----4-:R-:W-:-:S03]  /*13150*/  IMAD.WIDE R18, R0, 0x4, R6 ;  /* 0x0000000400127825 */ /* 0x010fc600078e0206 */
[----:B------:R-:W4:Y:S04]  /*13160*/  LDL.LU.64 R6, [R1+0xb08] ;  /* 0x000b080001067983 */ /* 0x000f280000300a00 */
[----:B------:R-:W-:Y:S04]  /*13170*/  STL.64 [R1+0x240], R26 ;  /* 0x0002401a01007387 */ /* 0x000fe80000100a00 */
[----:B------:R-:W4:Y:S01]  /*13180*/  LDL.LU.64 R20, [R1+0xb10] ;  /* 0x000b100001147983 */ /* 0x000f220000300a00 */
[----:B-----5:R-:W-:-:S03]  /*13190*/  IMAD.WIDE R16, R0, 0x4, R16 ;  /* 0x0000000400107825 */ /* 0x020fc600078e0210 */
[----:B------:R5:W-:Y:S04]  /*131a0*/  STL.64 [R1+0x238], R18 ;  /* 0x0002381201007387 */ /* 0x000be80000100a00 */
[----:B------:R1:W-:Y:S04]  /*131b0*/  STL.64 [R1+0x230], R16 ;  /* 0x0002301001007387 */ /* 0x0003e80000100a00 */
[----:B------:R5:W-:Y:S04]  /*131c0*/  LDGSTS.E [R14+0x41c00], [R18.64], !P6 ;  /* 0x41c00000120e7fae */ /* 0x000be8000f121848 */
[----:B------:R1:W-:Y:S04]  /*131d0*/  LDGSTS.E [R14+0x41e00], [R16.64], !P6 ;  /* 0x41e00000100e7fae */ /* 0x0003e8000f121848 */
[----:B-----5:R-:W5:Y:S04]  /*131e0*/  LDL.LU.64 R18, [R1+0xb18] ;  /* 0x000b180001127983 */ /* 0x020f680000300a00 */
[----:B-1----:R-:W5:Y:S01]  /*131f0*/  LDL.LU.64 R16, [R1+0xb20] ;  /* 0x000b200001107983 */ /* 0x002f620000300a00 */
[----:B------:R-:W-:-:S03]  /*13200*/  IMAD.WIDE R28, R0, 0x4, R12 ;  /* 0x00000004001c7825 */ /* 0x000fc600078e020c */
[----:B------:R-:W5:Y:S01]  /*13210*/  LDL.LU.64 R12, [R1+0xb28] ;  /* 0x000b2800010c7983 */ /* 0x000f620000300a00 */
[----:B---3--:R-:W-:-:S03]  /*13220*/  IMAD.WIDE R26, R0, 0x4, R10 ;  /* 0x00000004001a7825 */ /* 0x008fc600078e020a */
[----:B------:R-:W-:Y:S04]  /*13230*/  STL.64 [R1+0x1c8], R28 ;  /* 0x0001c81c01007387 */ /* 0x000fe80000100a00 */
[----:B------:R-:W3:Y:S04]  /*13240*/  LDL.LU.64 R10, [R1+0xb30] ;  /* 0x000b3000010a7983 */ /* 0x000ee80000300a00 */
[----:B------:R-:W-:Y:S04]  /*13250*/  STL.64 [R1+0x1c0], R26 ;  /* 0x0001c01a01007387 */ /* 0x000fe80000100a00 */
[----:B------:R1:W-:Y:S04]  /*13260*/  LDGSTS.E [R14+0x43800], [R28.64], !P4 ;  /* 0x438000001c0e7fae */ /* 0x0003e8000e121848 */
[----:B------:R1:W-:Y:S01]  /*13270*/  LDGSTS.E [R14+0x43a00], [R26.64], !P4 ;  /* 0x43a000001a0e7fae */ /* 0x0003e2000e121848 */
[----:B--2---:R-:W-:-:S04]  /*13280*/  IMAD.WIDE R4, R0, 0x4, R4 ;  /* 0x0000000400047825 */ /* 0x004fc800078e0204 */
[C---:B------:R-:W-:Y:S01]  /*13290*/  IMAD.WIDE R24, R0.reuse, 0x4, R24 ;  /* 0x0000000400187825 */ /* 0x040fe200078e0218 */
[----:B------:R2:W-:Y:S04]  /*132a0*/  STL.64 [R1+0x1b8], R4 ;  /* 0x0001b80401007387 */ /* 0x0005e80000100a00 */
[----:B------:R1:W-:Y:S04]  /*132b0*/  STL.64 [R1+0x1b0], R24 ;  /* 0x0001b01801007387 */ /* 0x0003e80000100a00 */
[----:B------:R2:W-:Y:S04]  /*132c0*/  LDGSTS.E [R14+0x43c00], [R4.64], !P4 ;  /* 0x43c00000040e7fae */ /* 0x0005e8000e121848 */
[----:B------:R2:W-:Y:S04]  /*132d0*/  LDGSTS.E [R14+0x43e00], [R24.64], !P4 ;  /* 0x43e00000180e7fae */ /* 0x0005e8000e121848 */
[----:B--2---:R-:W2:Y:S01]  /*132e0*/  LDL.LU.64 R4, [R1+0xb38] ;  /* 0x000b380001047983 */ /* 0x004ea20000300a00 */
[----:B-1----:R-:W-:-:S03]  /*132f0*/  IMAD.WIDE R28, R0, 0x4, R22 ;  /* 0x00000004001c7825 */ /* 0x002fc600078e0216 */
[----:B------:R-:W2:Y:S01]  /*13300*/  LDL.LU.64 R26, [R1+0xb40] ;  /* 0x000b4000011a7983 */ /* 0x000ea20000300a00 */
[----:B------:R-:W-:-:S03]  /*13310*/  IMAD.WIDE R22, R0, 0x4, R8 ;  /* 0x0000000400167825 */ /* 0x000fc600078e0208 */
[----:B------:R-:W2:Y:S04]  /*13320*/  LDL.LU.64 R24, [R1+0xb48] ;  /* 0x000b480001187983 */ /* 0x000ea80000300a00 */
[----:B------:R-:W-:Y:S04]  /*13330*/  STL.64 [R1+0x188], R28 ;  /* 0x0001881c01007387 */ /* 0x000fe80000100a00 */
[----:B------:R-:W2:Y:S04]  /*13340*/  LDL.LU.64 R8, [R1+0xb50] ;  /* 0x000b500001087983 */ /* 0x000ea80000300a00 */
[----:B------:R-:W-:Y:S04]  /*13350*/  STL.64 [R1+0x180], R22 ;  /* 0x0001801601007387 */ /* 0x000fe80000100a00 */
[----:B------:R5:W-:Y:S04]  /*13360*/  LDGSTS.E [R14+0x45800], [R28.64], !P3 ;  /* 0x458000001c0e7fae */ /* 0x000be8000d921848 */
[----:B------:R1:W-:Y:S01]  /*13370*/  LDGSTS.E [R14+0x45a00], [R22.64], !P3 ;  /* 0x45a00000160e7fae */ /* 0x0003e2000d921848 */
[----:B----4-:R-:W-:-:S04]  /*13380*/  IMAD.WIDE R6, R0, 0x4, R6 ;  /* 0x0000000400067825 */ /* 0x010fc800078e0206 */
[C---:B------:R-:W-:Y:S01]  /*13390*/  IMAD.WIDE R20, R0.reuse, 0x4, R20 ;  /* 0x0000000400147825 */ /* 0x040fe200078e0214 */
[----:B------:R4:W-:Y:S04]  /*133a0*/  STL.64 [R1+0x178], R6 ;  /* 0x0001780601007387 */ /* 0x0009e80000100a00 */
[----:B------:R1:W-:Y:S04]  /*133b0*/  STL.64 [R1+0x170], R20 ;  /* 0x0001701401007387 */ /* 0x0003e80000100a00 */
[----:B------:R4:W-:Y:S04]  /*133c0*/  LDGSTS.E [R14+0x45c00], [R6.64], !P3 ;  /* 0x45c00000060e7fae */ /* 0x0009e8000d921848 */
[----:B------:R1:W-:Y:S04]  /*133d0*/  LDGSTS.E [R14+0x45e00], [R20.64], !P3 ;  /* 0x45e00000140e7fae */ /* 0x0003e8000d921848 */
[----:B----4-:R-:W4:Y:S04]  /*133e0*/  LDL.LU.64 R6, [R1+0xb58] ;  /* 0x000b580001067983 */ /* 0x010f280000300a00 */
[----:B-1----:R-:W4:Y:S01]  /*133f0*/  LDL.LU.64 R22, [R1+0xb68] ;  /* 0x000b680001167983 */ /* 0x002f220000300a00 */
[----:B-----5:R-:W-:-:S03]  /*13400*/  IMAD.WIDE R28, R0, 0x4, R18 ;  /* 0x00000004001c7825 */ /* 0x020fc600078e0212 */
[----:B------:R-:W5:Y:S04]  /*13410*/  LDL.LU.64 R20, [R1+0xb80] ;  /* 0x000b800001147983 */ /* 0x000f680000300a00 */
[----:B------:R-:W5:Y:S01]  /*13420*/  LDL.LU.64 R18, [R1+0xb90] ;  /* 0x000b900001127983 */ /* 0x000f620000300a00 */
[----:B------:R-:W-:-:S03]  /*13430*/  IMAD.WIDE R16, R0, 0x4, R16 ;  /* 0x0000000400107825 */ /* 0x000fc600078e0210 */
[----:B------:R-:W-:Y:S04]  /*13440*/  STL.64 [R1+0x140], R28 ;  /* 0x0001401c01007387 */ /* 0x000fe80000100a00 */
[----:B------:R1:W-:Y:S04]  /*13450*/  STL.64 [R1+0x138], R16 ;  /* 0x0001381001007387 */ /* 0x0003e80000100a00 */
[----:B------:R2:W-:Y:S04]  /*13460*/  LDGSTS.E [R14+0x47800], [R28.64], !P5 ;  /* 0x478000001c0e7fae */ /* 0x0005e8000e921848 */
[----:B------:R1:W-:Y:S01]  /*13470*/  LDGSTS.E [R14+0x47a00], [R16.64], !P5 ;  /* 0x47a00000100e7fae */ /* 0x0003e2000e921848 */
[----:B------:R-:W-:-:S04]  /*13480*/  IMAD.WIDE R12, R0, 0x4, R12 ;  /* 0x00000004000c7825 */ /* 0x000fc800078e020c */
[C---:B---3--:R-:W-:Y:S01]  /*13490*/  IMAD.WIDE R10, R0.reuse, 0x4, R10 ;  /* 0x00000004000a7825 */ /* 0x048fe200078e020a */
[----:B------:R3:W-:Y:S04]  /*134a0*/  STL.64 [R1+0x130], R12 ;  /* 0x0001300c01007387 */ /* 0x0007e80000100a00 */
[----:B------:R3:W-:Y:S04]  /*134b0*/  STL.64 [R1+0xb8], R10 ;  /* 0x0000b80a01007387 */ /* 0x0007e80000100a00 */
[----:B------:R3:W-:Y:S04]  /*134c0*/  LDGSTS.E [R14+0x47c00], [R12.64], !P5 ;  /* 0x47c000000c0e7fae */ /* 0x0007e8000e921848 */
[----:B-1----:R-:W5:Y:S04]  /*134d0*/  LDL.LU.64 R16, [R1+0xb98] ;  /* 0x000b980001107983 */ /* 0x002f680000300a00 */
[----:B------:R1:W-:Y:S04]  /*134e0*/  LDGSTS.E [R14+0x47e00], [R10.64], !P5 ;  /* 0x47e000000a0e7fae */ /* 0x0003e8000e921848 */
[----:B---3--:R-:W3:Y:S04]  /*134f0*/  LDL.LU.64 R12, [R1+0xba0] ;  /* 0x000ba000010c7983 */ /* 0x008ee80000300a00 */
[----:B-1----:R-:W3:Y:S01]  /*13500*/  LDL.LU.64 R10, [R1+0xba8] ;  /* 0x000ba800010a7983 */ /* 0x002ee20000300a00 */
[----:B--2---:R-:W-:-:S03]  /*13510*/  IMAD.WIDE R28, R0, 0x4, R4 ;  /* 0x00000004001c7825 */ /* 0x004fc600078e0204 */
[----:B------:R-:W2:Y:S01]  /*13520*/  LDL.LU.64 R4, [R1+0xbb0] ;  /* 0x000bb00001047983 */ /* 0x000ea20000300a00 */
[----:B------:R-:W-:-:S04]  /*13530*/  IMAD.WIDE R26, R0, 0x4, R26 ;  /* 0x00000004001a7825 */ /* 0x000fc800078e021a */
[C---:B------:R-:W-:Y:S01]  /*13540*/  IMAD.WIDE R24, R0.reuse, 0x4, R24 ;  /* 0x0000000400187825 */ /* 0x040fe200078e0218 */
[----:B------:R-:W-:Y:S04]  /*13550*/  STL.64 [R1+0x50], R28 ;  /* 0x0000501c01007387 */ /* 0x000fe80000100a00 */
[----:B------:R1:W-:Y:S01]  /*13560*/  LDGSTS.E [R14+0x49800], [R28.64], !P0 ;  /* 0x498000001c0e7fae */ /* 0x0003e2000c121848 */
[----:B------:R-:W-:-:S03]  /*13570*/  IMAD.WIDE R8, R0, 0x4, R8 ;  /* 0x0000000400087825 */ /* 0x000fc600078e0208 */
[----:B------:R-:W-:Y:S04]  /*13580*/  STL.64 [R1+0x38], R26 ;  /* 0x0000381a01007387 */ /* 0x000fe80000100a00 */
[----:B------:R1:W-:Y:S04]  /*13590*/  LDGSTS.E [R14+0x49a00], [R26.64], !P0 ;  /* 0x49a000001a0e7fae */ /* 0x0003e8000c121848 */
[----:B------:R-:W-:Y:S04]  /*135a0*/  STL.64 [R1+0x30], R24 ;  /* 0x0000301801007387 */ /* 0x000fe80000100a00 */
[----:B------:R1:W-:Y:S04]  /*135b0*/  LDGSTS.E [R14+0x49c00], [R24.64], !P0 ;  /* 0x49c00000180e7fae */ /* 0x0003e8000c121848 */
[----:B------:R1:W-:Y:S04]  /*135c0*/  STL.64 [R1+0x18], R8 ;  /* 0x0000180801007387 */ /* 0x0003e80000100a00 */
[----:B------:R1:W-:Y:S04]  /*135d0*/  LDGSTS.E [R14+0x49e00], [R8.64], !P0 ;  /* 0x49e00000080e7fae */ /* 0x0003e8000c121848 */
[----:B-1----:R-:W2:Y:S04]  /*135e0*/  LDL.LU.64 R8, [R1+0xbb8] ;  /* 0x000bb80001087983 */ /* 0x002ea80000300a00 */
[----:B------:R-:W2:Y:S04]  /*135f0*/  LDL.LU.64 R26, [R1+0xbc0] ;  /* 0x000bc000011a7983 */ /* 0x000ea80000300a00 */
[----:B------:R-:W2:Y:S01]  /*13600*/  LDL.LU.64 R24, [R1+0xbc8] ;  /* 0x000bc80001187983 */ /* 0x000ea20000300a00 */
[----:B----4-:R-:W-:-:S03]  /*13610*/  IMAD.WIDE R240, R0, 0x4, R6 ;  /* 0x0000000400f07825 */ /* 0x010fc600078e0206 */
[----:B------:R-:W4:Y:S01]  /*13620*/  LDL.LU.64 R6, [R1+0xbd0] ;  /* 0x000bd00001067983 */ /* 0x000f220000300a00 */
[----:B------:R-:W-:-:S03]  /*13630*/  IMAD.WIDE R238, R0, 0x4, R22 ;  /* 0x0000000400ee7825 */ /* 0x000fc600078e0216 */
[----:B------:R-:W4:Y:S01]  /*13640*/  LDL.LU.64 R22, [R1+0xbd8] ;  /* 0x000bd80001167983 */ /* 0x000f220000300a00 */
[----:B-----5:R-:W-:-:S03]  /*13650*/  IMAD.WIDE R146, R0, 0x4, R18 ;  /* 0x0000000400927825 */ /* 0x020fc600078e0212 */
[----:B------:R-:W5:Y:S01]  /*13660*/  LDL.LU.64 R18, [R1+0xbe0] ;  /* 0x000be00001127983 */ /* 0x000f620000300a00 */
[----:B------:R-:W-:-:S03]  /*13670*/  IMAD.WIDE R236, R0, 0x4, R20 ;  /* 0x0000000400ec7825 */ /* 0x000fc600078e0214 */
[----:B------:R-:W5:Y:S01]  /*13680*/  LDL.LU.64 R20, [R1+0xbe8] ;  /* 0x000be80001147983 */ /* 0x000f620000300a00 */
[----:B------:R-:W-:-:S03]  /*13690*/  IMAD.WIDE R136, R0, 0x4, R16 ;  /* 0x0000000400887825 */ /* 0x000fc600078e0210 */
[----:B------:R-:W5:Y:S01]  /*136a0*/  LDL.LU.64 R16, [R1+0xbf0] ;  /* 0x000bf00001107983 */ /* 0x000f620000300a00 */
[----:B---3--:R-:W-:-:S03]  /*136b0*/  IMAD.WIDE R134, R0, 0x4, R12 ;  /* 0x0000000400867825 */ /* 0x008fc600078e020c */
[----:B------:R-:W3:Y:S01]  /*136c0*/  LDL.LU.64 R12, [R1+0xbf8] ;  /* 0x000bf800010c7983 */ /* 0x000ee20000300a00 */
[----:B------:R-:W-:-:S03]  /*136d0*/  IMAD.WIDE R132, R0, 0x4, R10 ;  /* 0x0000000400847825 */ /* 0x000fc600078e020a */
[----:B------:R-:W3:Y:S01]  /*136e0*/  LDL.LU.64 R10, [R1+0xc00] ;  /* 0x000c0000010a7983 */ /* 0x000ee20000300a00 */
[----:B--2---:R-:W-:-:S03]  /*136f0*/  IMAD.WIDE R130, R0, 0x4, R4 ;  /* 0x0000000400827825 */ /* 0x004fc600078e0204 */
[----:B------:R-:W2:Y:S01]  /*13700*/  LDL.LU.64 R4, [R1+0xc08] ;  /* 0x000c080001047983 */ /* 0x000ea20000300a00 */
[----:B------:R-:W-:-:S03]  /*13710*/  IMAD.WIDE R60, R0, 0x4, R8 ;  /* 0x00000004003c7825 */ /* 0x000fc600078e0208 */
[----:B------:R-:W2:Y:S01]  /*13720*/  LDL.LU.64 R8, [R1+0xc10] ;  /* 0x000c100001087983 */ /* 0x000ea20000300a00 */
[----:B------:R-:W-:-:S03]  /*13730*/  IMAD.WIDE R58, R0, 0x4, R26 ;  /* 0x00000004003a7825 */ /* 0x000fc600078e021a */
[----:B------:R-:W2:Y:S01]  /*13740*/  LDL.LU.64 R26, [R1+0xc20] ;  /* 0x000c2000011a7983 */ /* 0x000ea20000300a00 */
[----:B------:R-:W-:-:S04]  /*13750*/  IMAD.WIDE R56, R0, 0x4, R24 ;  /* 0x0000000400387825 */ /* 0x000fc800078e0218 */
[C---:B----4-:R-:W-:Y:S02]  /*13760*/  IMAD.WIDE R54, R0.reuse, 0x4, R6 ;  /* 0x0000000400367825 */ /* 0x050fe400078e0206 */
[----:B------:R-:W4:Y:S04]  /*13770*/  LDL.LU.64 R6, [R1+0xc38] ;  /* 0x000c380001067983 */ /* 0x000f280000300a00 */
[----:B------:R-:W4:Y:S01]  /*13780*/  LDL.LU.64 R24, [R1+0xc48] ;  /* 0x000c480001187983 */ /* 0x000f220000300a00 */
[----:B-----5:R-:W-:-:S03]  /*13790*/  IMAD.WIDE R46, R0, 0x4, R18 ;  /* 0x00000004002e7825 */ /* 0x020fc600078e0212 */
[----:B------:R-:W5:Y:S01]  /*137a0*/  LDL.LU.64 R18, [R1+0xc50] ;  /* 0x000c500001127983 */ /* 0x000f620000300a00 */
[----:B------:R-:W-:-:S04]  /*137b0*/  IADD3 R2, R252, -0x98, RZ ;  /* 0xffffff68fc027810 */ /* 0x000fc80007ffe0ff */
[----:B------:R-:W-:Y:S02]  /*137c0*/  ISETP.GE.U32.AND P1, PT, R2, 0x7ffffee9, PT ;  /* 0x7ffffee90200780c */ /* 0x000fe40003f26070 */
[----:B------:R-:W-:-:S04]  /*137d0*/  IADD3 R2, R252, -0x9c, RZ ;  /* 0xffffff64fc027810 */ /* 0x000fc80007ffe0ff */
[----:B------:R-:W-:Y:S02]  /*137e0*/  ISETP.GE.U32.AND P2, PT, R2, 0x7ffffee5, PT ;  /* 0x7ffffee50200780c */ /* 0x000fe40003f46070 */
[----:B------:R-:W-:-:S04]  /*137f0*/  IADD3 R2, R252, -0xa0, RZ ;  /* 0xffffff60fc027810 */ /* 0x000fc80007ffe0ff */
[----:B------:R-:W-:Y:S01]  /*13800*/  ISETP.GE.U32.AND P6, PT, R2, 0x7ffffee1, PT ;  /* 0x7ffffee10200780c */ /* 0x000fe20003fc6070 */
[----:B------:R1:W-:Y:S01]  /*13810*/  LDGSTS.E [R14+0x4b800], [R240.64], !P1 ;  /* 0x4b800000f00e7fae */ /* 0x0003e2000c921848 */
[----:B------:R-:W-:Y:S01]  /*13820*/  IADD3 R2, R252, -0xa4, RZ ;  /* 0xffffff5cfc027810 */ /* 0x000fe20007ffe0ff */
[----:B------:R-:W-:Y:S02]  /*13830*/  IMAD.WIDE R48, R0, 0x4, R22 ;  /* 0x0000000400307825 */ /* 0x000fe400078e0216 */
[----:B------:R1:W-:Y:S01]  /*13840*/  LDGSTS.E [R14+0x4ba00], [R238.64], !P1 ;  /* 0x4ba00000ee0e7fae */ /* 0x0003e2000c921848 */
[----:B------:R-:W-:Y:S02]  /*13850*/  ISETP.GE.U32.AND P4, PT, R2, 0x7ffffedd, PT ;  /* 0x7ffffedd0200780c */ /* 0x000fe40003f86070 */
[----:B------:R-:W-:Y:S01]  /*13860*/  IADD3 R2, R252, -0xa8, RZ ;  /* 0xffffff58fc027810 */ /* 0x000fe20007ffe0ff */
[----:B------:R1:W-:Y:S03]  /*13870*/  LDGSTS.E [R14+0x4bc00], [R236.64], !P1 ;  /* 0x4bc00000ec0e7fae */ /* 0x0003e6000c921848 */
[----:B------:R-:W-:Y:S01]  /*13880*/  ISETP.GE.U32.AND P3, PT, R2, 0x7ffffed9, PT ;  /* 0x7ffffed90200780c */ /* 0x000fe20003f66070 */
[----:B------:R1:W-:Y:S01]  /*13890*/  LDGSTS.E [R14+0x4be00], [R146.64], !P1 ;  /* 0x4be00000920e7fae */ /* 0x0003e2000c921848 */
[----:B------:R-:W-:Y:S01]  /*138a0*/  IADD3 R2, R252, -0xac, RZ ;  /* 0xffffff54fc027810 */ /* 0x000fe20007ffe0ff */
[----:B------:R-:W-:-:S02]  /*138b0*/  IMAD.WIDE R44, R0, 0x4, R20 ;  /* 0x00000004002c7825 */ /* 0x000fc400078e0214 */
[----:B------:R-:W5:Y:S01]  /*138c0*/  LDL.LU.64 R22, [R1+0xc58] ;  /* 0x000c580001167983 */ /* 0x000f620000300a00 */
[----:B------:R-:W-:Y:S02]  /*138d0*/  ISETP.GE.U32.AND P5, PT, R2, 0x7ffffed5, PT ;  /* 0x7ffffed50200780c */ /* 0x000fe40003fa6070 */
[----:B------:R-:W-:Y:S01]  /*138e0*/  IADD3 R2, R252, -0xb0, RZ ;  /* 0xffffff50fc027810 */ /* 0x000fe20007ffe0ff */
[----:B------:R-:W5:Y:S03]  /*138f0*/  LDL.LU.64 R20, [R1+0xc60] ;  /* 0x000c600001147983 */ /* 0x000f660000300a00 */
[----:B------:R-:W-:Y:S01]  /*13900*/  ISETP.GE.U32.AND P0, PT, R2, 0x7ffffed1, PT ;  /* 0x7ffffed10200780c */ /* 0x000fe20003f06070 */
[----:B------:R1:W-:Y:S01]  /*13910*/  LDGSTS.E [R14+0x4d800], [R136.64], !P2 ;  /* 0x4d800000880e7fae */ /* 0x0003e2000d121848 */
[----:B------:R-:W-:-:S03]  /*13920*/  IADD3 R2, R252, -0xb4, RZ ;  /* 0xffffff4cfc027810 */ /* 0x000fc60007ffe0ff */
[----:B------:R1:W-:Y:S01]  /*13930*/  LDGSTS.E [R14+0x4da00], [R134.64], !P2 ;  /* 0x4da00000860e7fae */ /* 0x0003e2000d121848 */
[----:B------:R-:W-:Y:S02]  /*13940*/  ISETP.GE.U32.AND P1, PT, R2, 0x7ffffecd, PT ;  /* 0x7ffffecd0200780c */ /* 0x000fe40003f26070 */
[----:B------:R-:W-:Y:S01]  /*13950*/  IADD3 R2, R252, -0xb8, RZ ;  /* 0xffffff48fc027810 */ /* 0x000fe20007ffe0ff */
[----:B------:R1:W-:Y:S04]  /*13960*/  LDGSTS.E [R14+0x4dc00], [R132.64], !P2 ;  /* 0x4dc00000840e7fae */ /* 0x0003e8000d121848 */
[----:B------:R1:W-:Y:S01]  /*13970*/  LDGSTS.E [R14+0x4de00], [R130.64], !P2 ;  /* 0x4de00000820e7fae */ /* 0x0003e2000d121848 */
[----:B------:R-:W-:Y:S02]  /*13980*/  ISETP.GE.U32.AND P2, PT, R2, 0x7ffffec9, PT ;  /* 0x7ffffec90200780c */ /* 0x000fe40003f46070 */
[----:B------:R-:W-:Y:S01]  /*13990*/  IADD3 R2, R252, -0xbc, RZ ;  /* 0xffffff44fc027810 */ /* 0x000fe20007ffe0ff */
[----:B------:R1:W-:Y:S04]  /*139a0*/  LDGSTS.E [R14+0x4f800], [R60.64], !P6 ;  /* 0x4f8000003c0e7fae */ /* 0x0003e8000f121848 */
[----:B------:R1:W-:Y:S04]  /*139b0*/  LDGSTS.E [R14+0x4fa00], [R58.64], !P6 ;  /* 0x4fa000003a0e7fae */ /* 0x0003e8000f121848 */
[----:B------:R1:W-:Y:S01]  /*139c0*/  LDGSTS.E [R14+0x4fc00], [R56.64], !P6 ;  /* 0x4fc00000380e7fae */ /* 0x0003e2000f121848 */
[----:B------:R-:W-:-:S03]  /*139d0*/  IMAD.WIDE R42, R0, 0x4, R16 ;  /* 0x00000004002a7825 */ /* 0x000fc600078e0210 */
[----:B------:R-:W5:Y:S04]  /*139e0*/  LDL.LU.64 R16, [R1+0xc68] ;  /* 0x000c680001107983 */ /* 0x000f680000300a00 */
[----:B------:R1:W-:Y:S01]  /*139f0*/  LDGSTS.E [R14+0x4fe00], [R54.64], !P6 ;  /* 0x4fe00000360e7fae */ /* 0x0003e2000f121848 */
[----:B---3--:R-:W-:Y:S01]  /*13a00*/  IMAD.WIDE R38, R0, 0x4, R10 ;  /* 0x0000000400267825 */ /* 0x008fe200078e020a */
[----:B------:R-:W-:Y:S02]  /*13a10*/  ISETP.GE.U32.AND P6, PT, R2, 0x7ffffec5, PT ;  /* 0x7ffffec50200780c */ /* 0x000fe40003fc6070 */
[----:B------:R-:W3:Y:S01]  /*13a20*/  LDL.LU.64 R10, [R1+0xc70] ;  /* 0x000c7000010a7983 */ /* 0x000ee20000300a00 */
[----:B------:R-:W-:-:S03]  /*13a30*/  IADD3 R2, R252, -0xc0, RZ ;  /* 0xffffff40fc027810 */ /* 0x000fc60007ffe0ff */
[----:B------:R1:W-:Y:S01]  /*13a40*/  LDGSTS.E [R14+0x51800], [R48.64], !P4 ;  /* 0x51800000300e7fae */ /* 0x0003e2000e121848 */
[----:B------:R-:W-:-:S03]  /*13a50*/  IMAD.WIDE R40, R0, 0x4, R12 ;  /* 0x0000000400287825 */ /* 0x000fc600078e020c */
[----:B------:R1:W-:Y:S04]  /*13a60*/  LDGSTS.E [R14+0x51a00], [R46.64], !P4 ;  /* 0x51a000002e0e7fae */ /* 0x0003e8000e121848 */
[----:B------:R1:W-:Y:S04]  /*13a70*/  LDGSTS.E [R14+0x51c00], [R44.64], !P4 ;  /* 0x51c000002c0e7fae */ /* 0x0003e8000e121848 */
[----:B------:R-:W3:Y:S04]  /*13a80*/  LDL.LU.64 R28, [R1+0xc78] ;  /* 0x000c7800011c7983 */ /* 0x000ee80000300a00 */
[----:B------:R1:W-:Y:S01]  /*13a90*/  LDGSTS.E [R14+0x51e00], [R42.64], !P4 ;  /* 0x51e000002a0e7fae */ /* 0x0003e2000e121848 */
[----:B------:R-:W-:-:S03]  /*13aa0*/  ISETP.GE.U32.AND P4, PT, R2, 0x7ffffec1, PT ;  /* 0x7ffffec10200780c */ /* 0x000fc60003f86070 */
[----:B------:R-:W3:Y:S04]  /*13ab0*/  LDL.LU.64 R12, [R1+0xc80] ;  /* 0x000c8000010c7983 */ /* 0x000ee80000300a00 */
[----:B------:R1:W-:Y:S04]  /*13ac0*/  LDGSTS.E [R14+0x53800], [R40.64], !P3 ;  /* 0x53800000280e7fae */ /* 0x0003e8000d921848 */
[----:B------:R1:W-:Y:S01]  /*13ad0*/  LDGSTS.E [R14+0x53a00], [R38.64], !P3 ;  /* 0x53a00000260e7fae */ /* 0x0003e2000d921848 */
[----:B--2---:R-:W-:-:S05]  /*13ae0*/  IMAD.WIDE R36, R0, 0x4, R4 ;  /* 0x0000000400247825 */ /* 0x004fca00078e0204 */
[----:B------:R1:W-:Y:S01]  /*13af0*/  LDGSTS.E [R14+0x53c00], [R36.64], !P3 ;  /* 0x53c00000240e7fae */ /* 0x0003e2000d921848 */
[----:B------:R-:W-:-:S03]  /*13b00*/  IMAD.WIDE R2, R0, 0x4, R8 ;  /* 0x0000000400027825 */ /* 0x000fc600078e0208 */
[----:B------:R-:W2:Y:S01]  /*13b10*/  LDL.LU.64 R8, [R1+0xc88] ;  /* 0x000c880001087983 */ /* 0x000ea20000300a00 */
[----:B------:R-:W-:-:S03]  /*13b20*/  IMAD.WIDE R30, R0, 0x4, R26 ;  /* 0x00000004001e7825 */ /* 0x000fc600078e021a */
[----:B------:R1:W-:Y:S04]  /*13b30*/  LDGSTS.E [R14+0x53e00], [R2.64], !P3 ;  /* 0x53e00000020e7fae */ /* 0x0003e8000d921848 */
[----:B------:R1:W-:Y:S01]  /*13b40*/  LDGSTS.E [R14+0x55800], [R30.64], !P5 ;  /* 0x558000001e0e7fae */ /* 0x0003e2000e921848 */
[----:B----4-:R-:W-:-:S03]  /*13b50*/  IMAD.WIDE R26, R0, 0x4, R6 ;  /* 0x00000004001a7825 */ /* 0x010fc600078e0206 */
[----:B------:R-:W4:Y:S01]  /*13b60*/  LDL.LU.64 R6, [R1+0xc90] ;  /* 0x000c900001067983 */ /* 0x000f220000300a00 */
[----:B------:R-:W-:-:S03]  /*13b70*/  IMAD.WIDE R24, R0, 0x4, R24 ;  /* 0x0000000400187825 */ /* 0x000fc600078e0218 */
[----:B------:R-:W-:Y:S01]  /*13b80*/  STL.64 [R1+0x438], R30 ;  /* 0x0004381e01007387 */ /* 0x000fe20000100a00 */
[----:B-----5:R-:W-:-:S03]  /*13b90*/  IMAD.WIDE R18, R0, 0x4, R18 ;  /* 0x0000000400127825 */ /* 0x020fc600078e0212 */
[----:B------:R5:W-:Y:S04]  /*13ba0*/  STL.64 [R1+0x440], R26 ;  /* 0x0004401a01007387 */ /* 0x000be80000100a00 */
[----:B------:R1:W-:Y:S04]  /*13bb0*/  STL.64 [R1+0x448], R24 ;  /* 0x0004481801007387 */ /* 0x0003e80000100a00 */
[----:B------:R5:W-:Y:S04]  /*13bc0*/  LDGSTS.E [R14+0x55a00], [R26.64], !P5 ;  /* 0x55a000001a0e7fae */ /* 0x000be8000e921848 */
[----:B------:R1:W-:Y:S04]  /*13bd0*/  STL.64 [R1+0x450], R18 ;  /* 0x0004501201007387 */ /* 0x0003e80000100a00 */
[----:B------:R1:W-:Y:S04]  /*13be0*/  LDGSTS.E [R14+0x55c00], [R24.64], !P5 ;  /* 0x55c00000180e7fae */ /* 0x0003e8000e921848 */
[----:B-----5:R-:W5:Y:S04]  /*13bf0*/  LDL.LU.64 R26, [R1+0xc98] ;  /* 0x000c9800011a7983 */ /* 0x020f680000300a00 */
[----:B------:R1:W-:Y:S04]  /*13c00*/  LDGSTS.E [R14+0x55e00], [R18.64], !P5 ;  /* 0x55e00000120e7fae */ /* 0x0003e8000e921848 */
[----:B-1----:R-:W5:Y:S01]  /*13c10*/  LDL.LU.64 R24, [R1+0xca0] ;  /* 0x000ca00001187983 */ /* 0x002f620000300a00 */
[----:B------:R-:W-:-:S03]  /*13c20*/  IMAD.WIDE R30, R0, 0x4, R22 ;  /* 0x00000004001e7825 */ /* 0x000fc600078e0216 */
[----:B------:R-:W5:Y:S01]  /*13c30*/  LDL.LU.64 R18, [R1+0xca8] ;  /* 0x000ca80001127983 */ /* 0x000f620000300a00 */
[----:B------:R-:W-:-:S03]  /*13c40*/  IMAD.WIDE R20, R0, 0x4, R20 ;  /* 0x0000000400147825 */ /* 0x000fc600078e0214 */
[----:B------:R-:W5:Y:S04]  /*13c50*/  LDL.LU.64 R22, [R1+0xcb8] ;  /* 0x000cb80001167983 */ /* 0x000f680000300a00 */
[----:B------:R-:W-:Y:S04]  /*13c60*/  STL.64 [R1+0x488], R30 ;  /* 0x0004881e01007387 */ /* 0x000fe80000100a00 */
[----:B------:R1:W-:Y:S04]  /*13c70*/  STL.64 [R1+0x490], R20 ;  /* 0x0004901401007387 */ /* 0x0003e80000100a00 */
[----:B------:R1:W-:Y:S04]  /*13c80*/  LDGSTS.E [R14+0x57800], [R30.64], !P0 ;  /* 0x578000001e0e7fae */ /* 0x0003e8000c121848 */
[----:B------:R1:W-:Y:S01]  /*13c90*/  LDGSTS.E [R14+0x57a00], [R20.64], !P0 ;  /* 0x57a00000140e7fae */ /* 0x0003e2000c121848 */
[----:B------:R-:W-:-:S05]  /*13ca0*/  IMAD.WIDE R16, R0, 0x4, R16 ;  /* 0x0000000400107825 */ /* 0x000fca00078e0210 */
[----:B------:R1:W-:Y:S04]  /*13cb0*/  STL.64 [R1+0x498], R16 ;  /* 0x0004981001007387 */ /* 0x0003e80000100a00 */
[----:B------:R1:W-:Y:S01]  /*13cc0*/  LDGSTS.E [R14+0x57c00], [R16.64], !P0 ;  /* 0x57c00000100e7fae */ /* 0x0003e2000c121848 */
[----:B---3--:R-:W-:-:S05]  /*13cd0*/  IMAD.WIDE R10, R0, 0x4, R10 ;  /* 0x00000004000a7825 */ /* 0x008fca00078e020a */
[----:B------:R3:W-:Y:S04]  /*13ce0*/  STL.64 [R1+0x4a0], R10 ;  /* 0x0004a00a01007387 */ /* 0x0007e80000100a00 */
[----:B-1----:R-:W5:Y:S04]  /*13cf0*/  LDL.LU.64 R20, [R1+0xcc0] ;  /* 0x000cc00001147983 */ /* 0x002f680000300a00 */
[----:B------:R3:W-:Y:S01]  /*13d00*/  LDGSTS.E [R14+0x57e00], [R10.64], !P0 ;  /* 0x57e000000a0e7fae */ /* 0x0007e2000c121848 */
[----:B------:R-:W-:-:S03]  /*13d10*/  IMAD.WIDE R30, R0, 0x4, R28 ;  /* 0x00000004001e7825 */ /* 0x000fc600078e021c */
[----:B------:R-:W5:Y:S04]  /*13d20*/  LDL.LU.64 R16, [R1+0xcd0] ;  /* 0x000cd00001107983 */ /* 0x000f680000300a00 */
[----:B------:R5:W-:Y:S04]  /*13d30*/  LDGSTS.E [R14+0x59800], [R30.64], !P1 ;  /* 0x598000001e0e7fae */ /* 0x000be8000c921848 */
[----:B---3--:R-:W5:Y:S01]  /*13d40*/  LDL.LU.64 R10, [R1+0xce8] ;  /* 0x000ce800010a7983 */ /* 0x008f620000300a00 */
[----:B------:R-:W-:-:S03]  /*13d50*/  IMAD.WIDE R12, R0, 0x4, R12 ;  /* 0x00000004000c7825 */ /* 0x000fc600078e020c */
[----:B------:R-:W5:Y:S04]  /*13d60*/  LDL.LU.64 R28, [R1+0xcf8] ;  /* 0x000cf800011c7983 */ /* 0x000f680000300a00 */
[----:B------:R-:W-:Y:S04]  /*13d70*/  STL.64 [R1+0x508], R30 ;  /* 0x0005081e01007387 */ /* 0x000fe80000100a00 */
[----:B------:R1:W-:Y:S04]  /*13d80*/  STL.64 [R1+0x510], R12 ;  /* 0x0005100c01007387 */ /* 0x0003e80000100a00 */
[----:B------:R1:W-:Y:S01]  /*13d90*/  LDGSTS.E [R14+0x59a00], [R12.64], !P1 ;  /* 0x59a000000c0e7fae */ /* 0x0003e2000c921848 */
[----:B--2---:R-:W-:-:S05]  /*13da0*/  IMAD.WIDE R8, R0, 0x4, R8 ;  /* 0x0000000400087825 */ /* 0x004fca00078e0208 */
[----:B------:R2:W-:Y:S04]  /*13db0*/  STL.64 [R1+0x518], R8 ;  /* 0x0005180801007387 */ /* 0x0005e80000100a00 */
[----:B------:R2:W-:Y:S01]  /*13dc0*/  LDGSTS.E [R14+0x59c00], [R8.64], !P1 ;  /* 0x59c00000080e7fae */ /* 0x0005e2000c921848 */
[----:B----4-:R-:W-:-:S05]  /*13dd0*/  IMAD.WIDE R6, R0, 0x4, R6 ;  /* 0x0000000400067825 */ /* 0x010fca00078e0206 */
[----:B------:R4:W-:Y:S04]  /*13de0*/  STL.64 [R1+0x520], R6 ;  /* 0x0005200601007387 */ /* 0x0009e80000100a00 */
[----:B-1----:R-:W3:Y:S04]  /*13df0*/  LDL.LU.64 R12, [R1+0xd00] ;  /* 0x000d0000010c7983 */ /* 0x002ee80000300a00 */
[----:B------:R4:W-:Y:S04]  /*13e00*/  LDGSTS.E [R14+0x59e00], [R6.64], !P1 ;  /* 0x59e00000060e7fae */ /* 0x0009e8000c921848 */
[----:B--2---:R-:W2:Y:S04]  /*13e10*/  LDL.LU.64 R8, [R1+0xd08] ;  /* 0x000d080001087983 */ /* 0x004ea80000300a00 */
[----:B----4-:R-:W4:Y:S01]  /*13e20*/  LDL.LU.64 R6, [R1+0xd10] ;  /* 0x000d100001067983 */ /* 0x010f220000300a00 */
[----:B-----5:R-:W-:-:S03]  /*13e30*/  IMAD.WIDE R30, R0, 0x4, R26 ;  /* 0x00000004001e7825 */ /* 0x020fc600078e021a */
[----:B------:R-:W5:Y:S01]  /*13e40*/  LDL.LU.64 R26, [R1+0xd18] ;  /* 0x000d1800011a7983 */ /* 0x000f620000300a00 */
[----:B------:R-:W-:-:S03]  /*13e50*/  IMAD.WIDE R24, R0, 0x4, R24 ;  /* 0x0000000400187825 */ /* 0x000fc600078e0218 */
[----:B------:R-:W-:Y:S01]  /*13e60*/  STL.64 [R1+0x588], R30 ;  /* 0x0005881e01007387 */ /* 0x000fe20000100a00 */
[----:B------:R-:W-:-:S03]  /*13e70*/  IMAD.WIDE R18, R0, 0x4, R18 ;  /* 0x0000000400127825 */ /* 0x000fc600078e0212 */
[----:B------:R1:W-:Y:S01]  /*13e80*/  STL.64 [R1+0x590], R24 ;  /* 0x0005901801007387 */ /* 0x0003e20000100a00 */
[----:B------:R-:W-:-:S03]  /*13e90*/  IMAD.WIDE R22, R0, 0x4, R22 ;  /* 0x0000000400167825 */ /* 0x000fc600078e0216 */
[----:B------:R1:W-:Y:S04]  /*13ea0*/  LDGSTS.E [R14+0x5b800], [R30.64], !P2 ;  /* 0x5b8000001e0e7fae */ /* 0x0003e8000d121848 */
[----:B------:R1:W-:Y:S04]  /*13eb0*/  STL.64 [R1+0x598], R18 ;  /* 0x0005981201007387 */ /* 0x0003e80000100a00 */
[----:B------:R1:W-:Y:S04]  /*13ec0*/  LDGSTS.E [R14+0x5ba00], [R24.64], !P2 ;  /* 0x5ba00000180e7fae */ /* 0x0003e8000d121848 */
[----:B------:R1:W-:Y:S04]  /*13ed0*/  STL.64 [R1+0x5a0], R22 ;  /* 0x0005a01601007387 */ /* 0x0003e80000100a00 */
[----:B------:R1:W-:Y:S04]  /*13ee0*/  LDGSTS.E [R14+0x5bc00], [R18.64], !P2 ;  /* 0x5bc00000120e7fae */ /* 0x0003e8000d121848 */
[----:B-1----:R-:W5:Y:S04]  /*13ef0*/  LDL.LU.64 R24, [R1+0xd20] ;  /* 0x000d200001187983 */ /* 0x002f680000300a00 */
[----:B------:R1:W-:Y:S04]  /*13f00*/  LDGSTS.E [R14+0x5be00], [R22.64], !P2 ;  /* 0x5be00000160e7fae */ /* 0x0003e8000d121848 */
[----:B------:R-:W5:Y:S04]  /*13f10*/  LDL.LU.64 R18, [R1+0xd28] ;  /* 0x000d280001127983 */ /* 0x000f680000300a00 */
[----:B-1----:R-:W5:Y:S01]  /*13f20*/  LDL.LU.64 R22, [R1+0xd30] ;  /* 0x000d300001167983 */ /* 0x002f620000300a00 */
[----:B------:R-:W-:-:S05]  /*13f30*/  IMAD.WIDE R30, R0, 0x4, R20 ;  /* 0x00000004001e7825 */ /* 0x000fca00078e0214 */
[----:B------:R-:W-:Y:S01]  /*13f40*/  STL.64 [R1+0x610], R30 ;  /* 0x0006101e01007387 */ /* 0x000fe20000100a00 */
[----:B------:R-:W-:-:S03]  /*13f50*/  IMAD.WIDE R16, R0, 0x4, R16 ;  /* 0x0000000400107825 */ /* 0x000fc600078e0210 */
[----:B------:R-:W5:Y:S01]  /*13f60*/  LDL.LU.64 R20, [R1+0xd38] ;  /* 0x000d380001147983 */ /* 0x000f620000300a00 */
[----:B------:R-:W-:-:S03]  /*13f70*/  IMAD.WIDE R10, R0, 0x4, R10 ;  /* 0x00000004000a7825 */ /* 0x000fc600078e020a */
[----:B------:R1:W-:Y:S01]  /*13f80*/  STL.64 [R1+0x618], R16 ;  /* 0x0006181001007387 */ /* 0x0003e20000100a00 */
[----:B------:R-:W-:-:S03]  /*13f90*/  IMAD.WIDE R28, R0, 0x4, R28 ;  /* 0x00000004001c7825 */ /* 0x000fc600078e021c */
[----:B------:R1:W-:Y:S04]  /*13fa0*/  STL.64 [R1+0x620], R10 ;  /* 0x0006200a01007387 */ /* 0x0003e80000100a00 */
[----:B------:R3:W-:Y:S04]  /*13fb0*/  LDGSTS.E [R14+0x5d800], [R30.64], !P6 ;  /* 0x5d8000001e0e7fae */ /* 0x0007e8000f121848 */
[----:B------:R1:W-:Y:S04]  /*13fc0*/  LDGSTS.E [R14+0x5da00], [R16.64], !P6 ;  /* 0x5da00000100e7fae */ /* 0x0003e8000f121848 */
[----:B------:R4:W-:Y:S04]  /*13fd0*/  STL.64 [R1+0x628], R28 ;  /* 0x0006281c01007387 */ /* 0x0009e80000100a00 */
[----:B------:R1:W-:Y:S04]  /*13fe0*/  LDGSTS.E [R14+0x5dc00], [R10.64], !P6 ;  /* 0x5dc000000a0e7fae */ /* 0x0003e8000f121848 */
[----:B-1----:R-:W5:Y:S04]  /*13ff0*/  LDL.LU.64 R16, [R1+0xe30] ;  /* 0x000e300001107983 */ /* 0x002f680000300a00 */
[----:B------:R4:W-:Y:S04]  /*14000*/  LDGSTS.E [R14+0x5de00], [R28.64], !P6 ;  /* 0x5de000001c0e7fae */ /* 0x0009e8000f121848 */
[----:B------:R-:W5:Y:S01]  /*14010*/  LDL.LU.64 R10, [R1+0xe28] ;  /* 0x000e2800010a7983 */ /* 0x000f620000300a00 */
[----:B---3--:R-:W-:-:S03]  /*14020*/  IMAD.WIDE R30, R0, 0x4, R12 ;  /* 0x00000004001e7825 */ /* 0x008fc600078e020c */
[----:B------:R-:W3:Y:S01]  /*14030*/  LDL.LU.64 R12, [R1+0xe20] ;  /* 0x000e2000010c7983 */ /* 0x000ee20000300a00 */
[----:B--2---:R-:W-:-:S03]  /*14040*/  IMAD.WIDE R8, R0, 0x4, R8 ;  /* 0x0000000400087825 */ /* 0x004fc600078e0208 */
[----:B------:R-:W-:Y:S04]  /*14050*/  STL.64 [R1+0x6a8], R30 ;  /* 0x0006a81e01007387 */ /* 0x000fe80000100a00 */
[----:B------:R1:W-:Y:S01]  /*14060*/  LDGSTS.E [R14+0x5f800], [R30.64], !P4 ;  /* 0x5f8000001e0e7fae */ /* 0x0003e2000e121848 */
[----:B----4-:R-:W-:-:S03]  /*14070*/  IMAD.WIDE R28, R0, 0x4, R6 ;  /* 0x00000004001c7825 */ /* 0x010fc600078e0206 */
[----:B------:R2:W-:Y:S04]  /*14080*/  LDGSTS.E [R14+0x5fa00], [R8.64], !P4 ;  /* 0x5fa00000080e7fae */ /* 0x0005e8000e121848 */
[----:B------:R-:W4:Y:S01]  /*14090*/  LDL.LU.64 R6, [R1+0xe18] ;  /* 0x000e180001067983 */ /* 0x000f220000300a00 */
[----:B-----5:R-:W-:-:S03]  /*140a0*/  IMAD.WIDE R26, R0, 0x4, R26 ;  /* 0x00000004001a7825 */ /* 0x020fc600078e021a */
[----:B------:R2:W-:Y:S04]  /*140b0*/  STL.64 [R1+0x6c0], R8 ;  /* 0x0006c00801007387 */ /* 0x0005e80000100a00 */
[----:B------:R5:W-:Y:S04]  /*140c0*/  STL.64 [R1+0x6c8], R28 ;  /* 0x0006c81c01007387 */ /* 0x000be80000100a00 */
[----:B------:R1:W-:Y:S04]  /*140d0*/  STL.64 [R1+0x6d0], R26 ;  /* 0x0006d01a01007387 */ /* 0x0003e80000100a00 */
[----:B--2---:R-:W2:Y:S01]  /*140e0*/  LDL.LU.64 R8, [R1+0xe10] ;  /* 0x000e100001087983 */ /* 0x004ea20000300a00 */
[----:B------:R-:W-:-:S03]  /*140f0*/  IADD3 R4, R252, -0xc4, RZ ;  /* 0xffffff3cfc047810 */ /* 0x000fc60007ffe0ff */
[----:B------:R5:W-:Y:S01]  /*14100*/  LDGSTS.E [R14+0x5fc00], [R28.64], !P4 ;  /* 0x5fc000001c0e7fae */ /* 0x000be2000e121848 */
[----:B------:R-:W-:-:S03]  /*14110*/  ISETP.GE.U32.AND P3, PT, R4, 0x7ffffebd, PT ;  /* 0x7ffffebd0400780c */ /* 0x000fc60003f66070 */
[----:B------:R1:W-:Y:S01]  /*14120*/  LDGSTS.E [R14+0x5fe00], [R26.64], !P4 ;  /* 0x5fe000001a0e7fae */ /* 0x0003e2000e121848 */
[----:B------:R-:W-:-:S03]  /*14130*/  IADD3 R4, R252, -0xc8, RZ ;  /* 0xffffff38fc047810 */ /* 0x000fc60007ffe0ff */
[----:B-----5:R-:W5:Y:S04]  /*14140*/  LDL.LU.64 R28, [R1+0xe08] ;  /* 0x000e0800011c7983 */ /* 0x020f680000300a00 */
[----:B-1----:R-:W5:Y:S01]  /*14150*/  LDL.LU.64 R26, [R1+0xe00] ;  /* 0x000e0000011a7983 */ /* 0x002f620000300a00 */
[----:B------:R-:W-:-:S05]  /*14160*/  IMAD.WIDE R30, R0, 0x4, R24 ;  /* 0x00000004001e7825 */ /* 0x000fca00078e0218 */
[----:B------:R-:W-:Y:S01]  /*14170*/  STL.64 [R1+0x720], R30 ;  /* 0x0007201e01007387 */ /* 0x000fe20000100a00 */
[----:B------:R-:W-:-:S03]  /*14180*/  IMAD.WIDE R18, R0, 0x4, R18 ;  /* 0x0000000400127825 */ /* 0x000fc600078e0212 */
[----:B------:R-:W5:Y:S01]  /*14190*/  LDL.LU.64 R24, [R1+0xdf8] ;  /* 0x000df80001187983 */ /* 0x000f620000300a00 */
[----:B------:R-:W-:-:S03]  /*141a0*/  IMAD.WIDE R22, R0, 0x4, R22 ;  /* 0x0000000400167825 */ /* 0x000fc600078e0216 */
[----:B------:R1:W-:Y:S01]  /*141b0*/  STL.64 [R1+0x728], R18 ;  /* 0x0007281201007387 */ /* 0x0003e20000100a00 */
[----:B------:R-:W-:-:S03]  /*141c0*/  ISETP.GE.U32.AND P5, PT, R4, 0x7ffffeb9, PT ;  /* 0x7ffffeb90400780c */ /* 0x000fc60003fa6070 */
[----:B------:R1:W-:Y:S04]  /*141d0*/  LDGSTS.E [R14+0x61800], [R30.64], !P3 ;  /* 0x618000001e0e7fae */ /* 0x0003e8000d921848 */
[----:B------:R1:W-:Y:S04]  /*141e0*/  STL.64 [R1+0x730], R22 ;  /* 0x0007301601007387 */ /* 0x0003e80000100a00 */
[----:B------:R1:W-:Y:S04]  /*141f0*/  LDGSTS.E [R14+0x61a00], [R18.64], !P3 ;  /* 0x61a00000120e7fae */ /* 0x0003e8000d921848 */
[----:B------:R1:W-:Y:S01]  /*14200*/  LDGSTS.E [R14+0x61c00], [R22.64], !P3 ;  /* 0x61c00000160e7fae */ /* 0x0003e2000d921848 */
[----:B------:R-:W-:-:S05]  /*14210*/  IMAD.WIDE R20, R0, 0x4, R20 ;  /* 0x0000000400147825 */ /* 0x000fca00078e0214 */
[----:B------:R1:W-:Y:S04]  /*14220*/  STL.64 [R1+0x738], R20 ;  /* 0x0007381401007387 */ /* 0x0003e80000100a00 */
[----:B-1----:R-:W5:Y:S04]  /*14230*/  LDL.LU.64 R18, [R1+0xdf0] ;  /* 0x000df00001127983 */ /* 0x002f680000300a00 */
[----:B------:R1:W-:Y:S01]  /*14240*/  LDGSTS.E [R14+0x61e00], [R20.64], !P3 ;  /* 0x61e00000140e7fae */ /* 0x0003e2000d921848 */
[----:B------:R-:W-:-:S05]  /*14250*/  IMAD.WIDE R30, R0, 0x4, R16 ;  /* 0x00000004001e7825 */ /* 0x000fca00078e0210 */
[----:B------:R2:W-:Y:S01]  /*14260*/  LDGSTS.E [R14+0x63800], [R30.64], !P5 ;  /* 0x638000001e0e7fae */ /* 0x0005e2000e921848 */
[----:B------:R-:W-:-:S03]  /*14270*/  IMAD.WIDE R16, R0, 0x4, R10 ;  /* 0x0000000400107825 */ /* 0x000fc600078e020a */
[----:B------:R-:W5:Y:S04]  /*14280*/  LDL.LU.64 R10, [R1+0xde8] ;  /* 0x000de800010a7983 */ /* 0x000f680000300a00 */
[----:B------:R-:W5:Y:S04]  /*14290*/  LDL.LU.64 R22, [R1+0xde0] ;  /* 0x000de00001167983 */ /* 0x000f680000300a00 */
[----:B------:R-:W-:Y:S04]  /*142a0*/  STL.64 [R1+0x7a0], R30 ;  /* 0x0007a01e01007387 */ /* 0x000fe80000100a00 */
[----:B-1----:R-:W5:Y:S04]  /*142b0*/  LDL.LU.64 R20, [R1+0xdd8] ;  /* 0x000dd80001147983 */ /* 0x002f680000300a00 */
[----:B------:R-:W-:Y:S04]  /*142c0*/  STL.64 [R1+0x7a8], R16 ;  /* 0x0007a81001007387 */ /* 0x000fe80000100a00 */
[----:B------:R1:W-:Y:S01]  /*142d0*/  LDGSTS.E [R14+0x63a00], [R16.64], !P5 ;  /* 0x63a00000100e7fae */ /* 0x0003e2000e921848 */
[----:B---3--:R-:W-:-:S05]  /*142e0*/  IMAD.WIDE R12, R0, 0x4, R12 ;  /* 0x00000004000c7825 */ /* 0x008fca00078e020c */
[----:B------:R3:W-:Y:S04]  /*142f0*/  STL.64 [R1+0x7b0], R12 ;  /* 0x0007b00c01007387 */ /* 0x0007e80000100a00 */
[----:B------:R3:W-:Y:S01]  /*14300*/  LDGSTS.E [R14+0x63c00], [R12.64], !P5 ;  /* 0x63c000000c0e7fae */ /* 0x0007e2000e921848 */
[----:B----4-:R-:W-:-:S05]  /*14310*/  IMAD.WIDE R6, R0, 0x4, R6 ;  /* 0x0000000400067825 */ /* 0x010fca00078e0206 */
[----:B------:R4:W-:Y:S04]  /*14320*/  STL.64 [R1+0x7b8], R6 ;  /* 0x0007b80601007387 */ /* 0x0009e80000100a00 */
[----:B---3--:R-:W3:Y:S04]  /*14330*/  LDL.LU.64 R12, [R1+0xdd0] ;  /* 0x000dd000010c7983 */ /* 0x008ee80000300a00 */
[----:B------:R4:W-:Y:S01]  /*14340*/  LDGSTS.E [R14+0x63e00], [R6.64], !P5 ;  /* 0x63e00000060e7fae */ /* 0x0009e2000e921848 */
[----:B--2---:R-:W-:-:S03]  /*14350*/  IMAD.WIDE R30, R0, 0x4, R8 ;  /* 0x00000004001e7825 */ /* 0x004fc600078e0208 */
[----:B------:R-:W2:Y:S04]  /*14360*/  LDL.LU.64 R8, [R1+0xdc8] ;  /* 0x000dc80001087983 */ /* 0x000ea80000300a00 */
[----:B----4-:R-:W4:Y:S04]  /*14370*/  LDL.LU.64 R6, [R1+0xdb8] ;  /* 0x000db80001067983 */ /* 0x010f280000300a00 */
[----:B------:R5:W-:Y:S04]  /*14380*/  STL.64 [R1+0x820], R30 ;  /* 0x0008201e01007387 */ /* 0x000be80000100a00 */
[----:B-1----:R-:W4:Y:S01]  /*14390*/  LDL.LU.64 R16, [R1+0xdb0] ;  /* 0x000db00001107983 */ /* 0x002f220000300a00 */
[----:B------:R-:W-:-:S04]  /*143a0*/  IADD3 R4, R252, -0xcc, RZ ;  /* 0xffffff34fc047810 */ /* 0x000fc80007ffe0ff */
[----:B------:R-:W-:Y:S01]  /*143b0*/  ISETP.GE.U32.AND P0, PT, R4, 0x7ffffeb5, PT ;  /* 0x7ffffeb50400780c */ /* 0x000fe20003f06070 */
[----:B-----5:R-:W-:Y:S01]  /*143c0*/  IMAD.WIDE R28, R0, 0x4, R28 ;  /* 0x00000004001c7825 */ /* 0x020fe200078e021c */
[----:B------:R-:W-:-:S03]  /*143d0*/  IADD3 R4, R252, -0xd0, RZ ;  /* 0xffffff30fc047810 */ /* 0x000fc60007ffe0ff */
[----:B------:R-:W-:Y:S01]  /*143e0*/  IMAD.WIDE R26, R0, 0x4, R26 ;  /* 0x00000004001a7825 */ /* 0x000fe200078e021a */
[----:B------:R-:W-:Y:S01]  /*143f0*/  ISETP.GE.U32.AND P1, PT, R4, 0x7ffffeb1, PT ;  /* 0x7ffffeb10400780c */ /* 0x000fe20003f26070 */
[----:B------:R1:W-:Y:S02]  /*14400*/  STL.64 [R1+0x828], R28 ;  /* 0x0008281c01007387 */ /* 0x0003e40000100a00 */
[C---:B------:R-:W-:Y:S02]  /*14410*/  IMAD.WIDE R24, R0.reuse, 0x4, R24 ;  /* 0x0000000400187825 */ /* 0x040fe400078e0218 */
[----:B------:R5:W-:Y:S04]  /*14420*/  STL.64 [R1+0x830], R26 ;  /* 0x0008301a01007387 */ /* 0x000be80000100a00 */
[----:B------:R1:W-:Y:S04]  /*14430*/  LDGSTS.E [R14+0x65800], [R30.64], !P0 ;  /* 0x658000001e0e7fae */ /* 0x0003e8000c121848 */
[----:B------:R5:W-:Y:S04]  /*14440*/  STL.64 [R1+0x838], R24 ;  /* 0x0008381801007387 */ /* 0x000be80000100a00 */
[----:B------:R1:W-:Y:S04]  /*14450*/  LDGSTS.E [R14+0x65a00], [R28.64], !P0 ;  /* 0x65a000001c0e7fae */ /* 0x0003e8000c121848 */
[----:B-1----:R-:W4:Y:S04]  /*14460*/  LDL.LU.64 R30, [R1+0xda8] ;  /* 0x000da800011e7983 */ /* 0x002f280000300a00 */
[----:B------:R5:W-:Y:S04]  /*14470*/  LDGSTS.E [R14+0x65c00], [R26.64], !P0 ;  /* 0x65c000001a0e7fae */ /* 0x000be8000c121848 */
[----:B------:R-:W4:Y:S04]  /*14480*/  LDL.LU.64 R28, [R1+0xd98] ;  /* 0x000d9800011c7983 */ /* 0x000f280000300a00 */
[----:B------:R1:W-:Y:S04]  /*14490*/  LDGSTS.E [R14+0x65e00], [R24.64], !P0 ;  /* 0x65e00000180e7fae */ /* 0x0003e8000c121848 */
[----:B-----5:R-:W5:Y:S01]  /*144a0*/  LDL.LU.64 R26, [R1+0xd88] ;  /* 0x000d8800011a7983 */ /* 0x020f620000300a00 */
[----:B------:R-:W-:Y:S01]  /*144b0*/  IMAD.WIDE R18, R0, 0x4, R18 ;  /* 0x0000000400127825 */ /* 0x000fe200078e0212 */
[----:B------:R-:W-:-:S04]  /*144c0*/  IADD3 R4, R252, -0xd4, RZ ;  /* 0xffffff2cfc047810 */ /* 0x000fc80007ffe0ff */
[----:B------:R1:W-:Y:S04]  /*144d0*/  STL.64 [R1+0x8a0], R18 ;  /* 0x0008a01201007387 */ /* 0x0003e80000100a00 */
[----:B-1----:R-:W5:Y:S01]  /*144e0*/  LDL.LU.64 R24, [R1+0xd80] ;  /* 0x000d800001187983 */ /* 0x002f620000300a00 */
[----:B------:R-:W-:-:S03]  /*144f0*/  ISETP.GE.U32.AND P2, PT, R4, 0x7ffffead, PT ;  /* 0x7ffffead0400780c */ /* 0x000fc60003f46070 */
[----:B------:R1:W-:Y:S01]  /*14500*/  LDGSTS.E [R14+0x67800], [R18.64], !P1 ;  /* 0x67800000120e7fae */ /* 0x0003e2000c921848 */
[----:B------:R-:W-:-:S04]  /*14510*/  IMAD.WIDE R10, R0, 0x4, R10 ;  /* 0x00000004000a7825 */ /* 0x000fc800078e020a */
[C---:B------:R-:W-:Y:S01]  /*14520*/  IMAD.WIDE R34, R0.reuse, 0x4, R22 ;  /* 0x0000000400227825 */ /* 0x040fe200078e0216 */
[----:B------:R1:W-:Y:S03]  /*14530*/  STL.64 [R1+0x8a8], R10 ;  /* 0x0008a80a01007387 */ /* 0x0003e60000100a00 */
[C---:B------:R-:W-:Y:S01]  /*14540*/  IMAD.WIDE R32, R0.reuse, 0x4, R20 ;  /* 0x0000000400207825 */ /* 0x040fe200078e0214 */
[----:B------:R-:W-:Y:S04]  /*14550*/  STL.64 [R1+0x8b0], R34 ;  /* 0x0008b02201007387 */ /* 0x000fe80000100a00 */
[----:B------:R2:W-:Y:S04]  /*14560*/  STL.64 [R1+0x8b8], R32 ;  /* 0x0008b82001007387 */ /* 0x0005e80000100a00 */
[----:B-1----:R-:W5:Y:S04]  /*14570*/  LDL.LU.64 R18, [R1+0xd78] ;  /* 0x000d780001127983 */ /* 0x002f680000300a00 */
[----:B------:R1:W-:Y:S04]  /*14580*/  LDGSTS.E [R14+0x67a00], [R10.64], !P1 ;  /* 0x67a000000a0e7fae */ /* 0x0003e8000c921848 */
[----:B------:R-:W5:Y:S04]  /*14590*/  LDL.LU.64 R22, [R1+0xd70] ;  /* 0x000d700001167983 */ /* 0x000f680000300a00 */
[----:B------:R2:W-:Y:S04]  /*145a0*/  LDGSTS.E [R14+0x67c00], [R34.64], !P1 ;  /* 0x67c00000220e7fae */ /* 0x0005e8000c921848 */
[----:B-1----:R-:W5:Y:S04]  /*145b0*/  LDL.LU.64 R10, [R1+0xd68] ;  /* 0x000d6800010a7983 */ /* 0x002f680000300a00 */
[----:B------:R-:W5:Y:S04]  /*145c0*/  LDL.LU.64 R20, [R1+0xd60] ;  /* 0x000d600001147983 */ /* 0x000f680000300a00 */
[----:B------:R1:W-:Y:S01]  /*145d0*/  LDGSTS.E [R14+0x67e00], [R32.64], !P1 ;  /* 0x67e00000200e7fae */ /* 0x0003e2000c921848 */
[----:B---3--:R-:W-:-:S05]  /*145e0*/  IMAD.WIDE R12, R0, 0x4, R12 ;  /* 0x00000004000c7825 */ /* 0x008fca00078e020c */
[----:B------:R3:W-:Y:S01]  /*145f0*/  STL.64 [R1+0x920], R12 ;  /* 0x0009200c01007387 */ /* 0x0007e20000100a00 */
[----:B--2---:R-:W-:-:S03]  /*14600*/  IMAD.WIDE R8, R0, 0x4, R8 ;  /* 0x0000000400087825 */ /* 0x004fc600078e0208 */
[----:B------:R3:W-:Y:S01]  /*14610*/  LDGSTS.E [R14+0x69800], [R12.64], !P2 ;  /* 0x698000000c0e7fae */ /* 0x0007e2000d121848 */
[----:B----4-:R-:W-:-:S03]  /*14620*/  IMAD.WIDE R6, R0, 0x4, R6 ;  /* 0x0000000400067825 */ /* 0x010fc600078e0206 */
[----:B------:R2:W-:Y:S01]  /*14630*/  STL.64 [R1+0x928], R8 ;  /* 0x0009280801007387 */ /* 0x0005e20000100a00 */
[----:B-1----:R-:W-:-:S03]  /*14640*/  IMAD.WIDE R32, R0, 0x4, R16 ;  /* 0x0000000400207825 */ /* 0x002fc600078e0210 */
[----:B------:R1:W-:Y:S04]  /*14650*/  STL.64 [R1+0x930], R6 ;  /* 0x0009300601007387 */ /* 0x0003e80000100a00 */
[----:B------:R-:W-:Y:S04]  /*14660*/  STL.64 [R1+0x938], R32 ;  /* 0x0009382001007387 */ /* 0x000fe80000100a00 */
[----:B------:R-:W4:Y:S04]  /*14670*/  LDL.LU.64 R16, [R1+0xd58] ;  /* 0x000d580001107983 */ /* 0x000f280000300a00 */
[----:B------:R2:W-:Y:S04]  /*14680*/  LDGSTS.E [R14+0x69a00], [R8.64], !P2 ;  /* 0x69a00000080e7fae */ /* 0x0005e8000d121848 */
[----:B---3--:R-:W3:Y:S04]  /*14690*/  LDL.LU.64 R12, [R1+0xd50] ;  /* 0x000d5000010c7983 */ /* 0x008ee80000300a00 */
[----:B------:R1:W-:Y:S04]  /*146a0*/  LDGSTS.E [R14+0x69c00], [R6.64], !P2 ;  /* 0x69c00000060e7fae */ /* 0x0003e8000d121848 */
[----:B--2---:R-:W2:Y:S01]  /*146b0*/  LDL.LU.64 R8, [R1+0xd48] ;  /* 0x000d480001087983 */ /* 0x004ea20000300a00 */
[----:B------:R-:W-:-:S03]  /*146c0*/  IADD3 R4, R252, -0xd8, RZ ;  /* 0xffffff28fc047810 */ /* 0x000fc60007ffe0ff */
[----:B------:R2:W-:Y:S04]  /*146d0*/  LDGSTS.E [R14+0x69e00], [R32.64], !P2 ;  /* 0x69e00000200e7fae */ /* 0x0005e8000d121848 */
[----:B-1----:R-:W2:Y:S01]  /*146e0*/  LDL.LU.64 R6, [R1+0xd40] ;  /* 0x000d400001067983 */ /* 0x002ea20000300a00 */
        /* <DEDUP_REMOVED lines=9> */
[----:B------:R-:W-:Y:S01]  /*14780*/  IADD3 R4, R252, -0xec, RZ ;  /* 0xffffff14fc047810 */ /* 0x000fe20007ffe0ff */
[----:B------:R-:W-:-:S03]  /*14790*/  IMAD.WIDE R30, R0, 0x4, R30 ;  /* 0x00000004001e7825 */ /* 0x000fc600078e021e */
[----:B------:R-:W-:Y:S01]  /*147a0*/  ISETP.GE.U32.AND P1, PT, R4, 0x7ffffe95, PT ;  /* 0x7ffffe950400780c */ /* 0x000fe20003f26070 */
[----:B------:R-:W-:Y:S01]  /*147b0*/  IMAD.WIDE R28, R0, 0x4, R28 ;  /* 0x00000004001c7825 */ /* 0x000fe200078e021c */
[----:B------:R-:W-:Y:S01]  /*147c0*/  IADD3 R4, R252, -0xf0, RZ ;  /* 0xffffff10fc047810 */ /* 0x000fe20007ffe0ff */
[----:B------:R1:W-:Y:S02]  /*147d0*/  LDGSTS.E [R14+0x6b800], [R30.64], !P6 ;  /* 0x6b8000001e0e7fae */ /* 0x0003e4000f121848 */
[----:B-----5:R-:W-:Y:S01]  /*147e0*/  IMAD.WIDE R26, R0, 0x4, R26 ;  /* 0x00000004001a7825 */ /* 0x020fe200078e021a */
[----:B------:R-:W-:Y:S01]  /*147f0*/  ISETP.GE.U32.AND P2, PT, R4, 0x7ffffe91, PT ;  /* 0x7ffffe910400780c */ /* 0x000fe20003f46070 */
[----:B------:R5:W-:Y:S02]  /*14800*/  LDGSTS.E [R14+0x6ba00], [R28.64], !P6 ;  /* 0x6ba000001c0e7fae */ /* 0x000be4000f121848 */
[----:B------:R-:W-:Y:S01]  /*14810*/  IMAD.WIDE R24, R0, 0x4, R24 ;  /* 0x0000000400187825 */ /* 0x000fe200078e0218 */
[----:B------:R-:W-:Y:S01]  /*14820*/  IADD3 R4, R252, -0xf4, RZ ;  /* 0xffffff0cfc047810 */ /* 0x000fe20007ffe0ff */
[----:B------:R1:W-:Y:S04]  /*14830*/  LDGSTS.E [R14+0x6bc00], [R26.64], !P6 ;  /* 0x6bc000001a0e7fae */ /* 0x0003e8000f121848 */
[----:B------:R1:W-:Y:S01]  /*14840*/  LDGSTS.E [R14+0x6be00], [R24.64], !P6 ;  /* 0x6be00000180e7fae */ /* 0x0003e2000f121848 */
[----:B------:R-:W-:-:S03]  /*14850*/  ISETP.GE.U32.AND P6, PT, R4, 0x7ffffe8d, PT ;  /* 0x7ffffe8d0400780c */ /* 0x000fc60003fc6070 */
[----:B------:R-:W-:Y:S04]  /*14860*/  STL.64 [R1+0x9a0], R30 ;  /* 0x0009a01e01007387 */ /* 0x000fe80000100a00 */
[----:B------:R5:W-:Y:S04]  /*14870*/  STL.64 [R1+0x9a8], R28 ;  /* 0x0009a81c01007387 */ /* 0x000be80000100a00 */
[----:B------:R-:W-:Y:S04]  /*14880*/  STL.64 [R1+0x9b0], R26 ;  /* 0x0009b01a01007387 */ /* 0x000fe80000100a00 */
[----:B------:R1:W-:Y:S01]  /*14890*/  STL.64 [R1+0x9b8], R24 ;  /* 0x0009b81801007387 */ /* 0x0003e20000100a00 */
[----:B------:R-:W-:-:S04]  /*148a0*/  IMAD.WIDE R18, R0, 0x4, R18 ;  /* 0x0000000400127825 */ /* 0x000fc800078e0212 */
[C---:B------:R-:W-:Y:S01]  /*148b0*/  IMAD.WIDE R4, R0.reuse, 0x4, R22 ;  /* 0x0000000400047825 */ /* 0x040fe200078e0216 */
[----:B------:R1:W-:Y:S03]  /*148c0*/  STL.64 [R1+0xa20], R18 ;  /* 0x000a201201007387 */ /* 0x0003e60000100a00 */
[C---:B------:R-:W-:Y:S01]  /*148d0*/  IMAD.WIDE R10, R0.reuse, 0x4, R10 ;  /* 0x00000004000a7825 */ /* 0x040fe200078e020a */
[----:B------:R-:W-:Y:S03]  /*148e0*/  STL.64 [R1+0xa28], R4 ;  /* 0x000a280401007387 */ /* 0x000fe60000100a00 */
[C---:B------:R-:W-:Y:S01]  /*148f0*/  IMAD.WIDE R20, R0.reuse, 0x4, R20 ;  /* 0x0000000400147825 */ /* 0x040fe200078e0214 */
[----:B------:R1:W-:Y:S04]  /*14900*/  STL.64 [R1+0xa30], R10 ;  /* 0x000a300a01007387 */ /* 0x0003e80000100a00 */
[----:B-----5:R-:W5:Y:S04]  /*14910*/  LDL.LU.64 R28, [R1+0xf50] ;  /* 0x000f5000011c7983 */ /* 0x020f680000300a00 */
[----:B------:R2:W-:Y:S04]  /*14920*/  STL.64 [R1+0xa38], R20 ;  /* 0x000a381401007387 */ /* 0x0005e80000100a00 */
[----:B-1----:R-:W5:Y:S04]  /*14930*/  LDL.LU.64 R24, [R1+0xf48] ;  /* 0x000f480001187983 */ /* 0x002f680000300a00 */
[----:B------:R1:W-:Y:S04]  /*14940*/  LDGSTS.E [R14+0x6d800], [R18.64], !P4 ;  /* 0x6d800000120e7fae */ /* 0x0003e8000e121848 */
[----:B------:R2:W-:Y:S04]  /*14950*/  LDGSTS.E [R14+0x6da00], [R4.64], !P4 ;  /* 0x6da00000040e7fae */ /* 0x0005e8000e121848 */
[----:B------:R1:W-:Y:S04]  /*14960*/  LDGSTS.E [R14+0x6dc00], [R10.64], !P4 ;  /* 0x6dc000000a0e7fae */ /* 0x0003e8000e121848 */
[----:B-1----:R-:W5:Y:S04]  /*14970*/  LDL.LU.64 R18, [R1+0xf40] ;  /* 0x000f400001127983 */ /* 0x002f680000300a00 */
[----:B------:R1:W-:Y:S04]  /*14980*/  LDGSTS.E [R14+0x6de00], [R20.64], !P4 ;  /* 0x6de00000140e7fae */ /* 0x0003e8000e121848 */
[----:B------:R-:W5:Y:S01]  /*14990*/  LDL.LU.64 R10, [R1+0xf38] ;  /* 0x000f3800010a7983 */ /* 0x000f620000300a00 */
[----:B----4-:R-:W-:-:S04]  /*149a0*/  IMAD.WIDE R16, R0, 0x4, R16 ;  /* 0x0000000400107825 */ /* 0x010fc800078e0210 */
[C---:B---3--:R-:W-:Y:S01]  /*149b0*/  IMAD.WIDE R12, R0.reuse, 0x4, R12 ;  /* 0x00000004000c7825 */ /* 0x048fe200078e020c */
[----:B------:R-:W-:Y:S03]  /*149c0*/  STL.64 [R1+0xaa0], R16 ;  /* 0x000aa01001007387 */ /* 0x000fe60000100a00 */
[C---:B--2---:R-:W-:Y:S01]  /*149d0*/  IMAD.WIDE R8, R0.reuse, 0x4, R8 ;  /* 0x0000000400087825 */ /* 0x044fe200078e0208 */
[----:B------:R2:W-:Y:S04]  /*149e0*/  STL.64 [R1+0xaa8], R12 ;  /* 0x000aa80c01007387 */ /* 0x0005e80000100a00 */
[----:B------:R3:W-:Y:S01]  /*149f0*/  STL.64 [R1+0xab0], R8 ;  /* 0x000ab00801007387 */ /* 0x0007e20000100a00 */
[----:B------:R-:W-:-:S03]  /*14a00*/  IMAD.WIDE R6, R0, 0x4, R6 ;  /* 0x0000000400067825 */ /* 0x000fc600078e0206 */
[----:B------:R-:W4:Y:S04]  /*14a10*/  LDL.LU.64 R26, [R1+0x420] ;  /* 0x00042000011a7983 */ /* 0x000f280000300a00 */
[----:B------:R-:W-:Y:S04]  /*14a20*/  STL.64 [R1+0xab8], R6 ;  /* 0x000ab80601007387 */ /* 0x000fe80000100a00 */
[----:B-1----:R-:W4:Y:S04]  /*14a30*/  LDL.LU.64 R20, [R1+0x418] ;  /* 0x0004180001147983 */ /* 0x002f280000300a00 */
[----:B------:R1:W-:Y:S04]  /*14a40*/  LDGSTS.E [R14+0x6f800], [R16.64], !P3 ;  /* 0x6f800000100e7fae */ /* 0x0003e8000d921848 */
[----:B------:R2:W-:Y:S04]  /*14a50*/  LDGSTS.E [R14+0x6fa00], [R12.64], !P3 ;  /* 0x6fa000000c0e7fae */ /* 0x0005e8000d921848 */
[----:B------:R-:W4:Y:S04]  /*14a60*/  LDL.LU.64 R30, [R1+0x410] ;  /* 0x00041000011e7983 */ /* 0x000f280000300a00 */
[----:B------:R3:W-:Y:S04]  /*14a70*/  LDGSTS.E [R14+0x6fc00], [R8.64], !P3 ;  /* 0x6fc00000080e7fae */ /* 0x0007e8000d921848 */
[----:B--2---:R-:W2:Y:S04]  /*14a80*/  LDL.LU.64 R12, [R1+0x408] ;  /* 0x00040800010c7983 */ /* 0x004ea80000300a00 */
[----:B------:R-:W2:Y:S01]  /*14a90*/  LDL.LU.64 R22, [R1+0x400] ;  /* 0x0004000001167983 */ /* 0x000ea20000300a00 */
[----:B---3--:R-:W-:-:S03]  /*14aa0*/  IMAD.MOV.U32 R9, RZ, RZ, 0x7f ;  /* 0x0000007fff097424 */ /* 0x008fc600078e00ff */
[----:B-1----:R-:W3:Y:S02]  /*14ab0*/  LDL.LU.64 R16, [R1+0x3f8] ;  /* 0x0003f80001107983 */ /* 0x002ee40000300a00 */
[----:B------:R-:W-:Y:S01]  /*14ac0*/  IADD3 R149, R9, c[0x0][0x180], RZ ;  /* 0x0000600009957a10 */ /* 0x000fe20007ffe0ff */
[----:B------:R-:W-:Y:S01]  /*14ad0*/  ULDC UR4, c[0x0][0x18c] ;  /* 0x0000630000047ab9 */ /* 0x000fe20000000800 */
[----:B------:R-:W3:Y:S01]  /*14ae0*/  LDL.LU.64 R8, [R1+0x3f0] ;  /* 0x0003f00001087983 */ /* 0x000ee20000300a00 */
[----:B------:R-:W-:Y:S01]  /*14af0*/  USHF.L.U32 UR4, UR4, 0x7, URZ ;  /* 0x0000000704047899 */ /* 0x000fe2000800063f */
[----:B------:R-:W-:Y:S02]  /*14b00*/  IADD3 R4, R252, -0xf8, RZ ;  /* 0xffffff08fc047810 */ /* 0x000fe40007ffe0ff */
[----:B------:R1:W-:Y:S02]  /*14b10*/  LDGSTS.E [R14+0x6fe00], [R6.64], !P3 ;  /* 0x6fe00000060e7fae */ /* 0x0003e4000d921848 */
[----:B------:R-:W-:Y:S01]  /*14b20*/  ISETP.GE.U32.AND P3, PT, R4, 0x7ffffe89, PT ;  /* 0x7ffffe890400780c */ /* 0x000fe20003f66070 */
[----:B------:R-:W-:-:S02]  /*14b30*/  IMAD.U32 R4, RZ, RZ, UR4 ;  /* 0x00000004ff047e24 */ /* 0x000fc4000f8e00ff */
[----:B-----5:R-:W-:-:S05]  /*14b40*/  IMAD.WIDE R68, R0, 0x4, R28 ;  /* 0x0000000400447825 */ /* 0x020fca00078e021c */
[----:B------:R5:W-:Y:S01]  /*14b50*/  LDGSTS.E [R14+0x71800], [R68.64], !P5 ;  /* 0x71800000440e7fae */ /* 0x000be2000e921848 */
[----:B------:R-:W-:-:S03]  /*14b60*/  IMAD.WIDE R34, R0, 0x4, R24 ;  /* 0x0000000400227825 */ /* 0x000fc600078e0218 */
[----:B------:R-:W5:Y:S04]  /*14b70*/  LDL.LU.64 R24, [R1+0x3e8] ;  /* 0x0003e80001187983 */ /* 0x000f680000300a00 */
[----:B------:R-:W-:Y:S04]  /*14b80*/  STL.64 [R1+0xb20], R68 ;  /* 0x000b204401007387 */ /* 0x000fe80000100a00 */
[----:B------:R-:W-:Y:S04]  /*14b90*/  STL.64 [R1+0xb28], R34 ;  /* 0x000b282201007387 */ /* 0x000fe80000100a00 */
[----:B------:R-:W5:Y:S01]  /*14ba0*/  LDL.LU.64 R28, [R1+0x3e0] ;  /* 0x0003e000011c7983 */ /* 0x000f620000300a00 */
[----:B------:R-:W-:-:S03]  /*14bb0*/  IMAD.WIDE R32, R0, 0x4, R18 ;  /* 0x0000000400207825 */ /* 0x000fc600078e0212 */
[----:B------:R-:W5:Y:S04]  /*14bc0*/  LDL.LU.64 R18, [R1+0x3d8] ;  /* 0x0003d80001127983 */ /* 0x000f680000300a00 */
[----:B------:R1:W-:Y:S01]  /*14bd0*/  LDGSTS.E [R14+0x71a00], [R34.64], !P5 ;  /* 0x71a00000220e7fae */ /* 0x0003e2000e921848 */
[----:B------:R-:W-:-:S03]  /*14be0*/  IMAD.WIDE R10, R0, 0x4, R10 ;  /* 0x00000004000a7825 */ /* 0x000fc600078e020a */
[----:B------:R-:W-:Y:S04]  /*14bf0*/  STL.64 [R1+0xb30], R32 ;  /* 0x000b302001007387 */ /* 0x000fe80000100a00 */
[----:B------:R1:W-:Y:S04]  /*14c00*/  LDGSTS.E [R14+0x71c00], [R32.64], !P5 ;  /* 0x71c00000200e7fae */ /* 0x0003e8000e921848 */
[----:B------:R1:W-:Y:S04]  /*14c10*/  STL.64 [R1+0xb38], R10 ;  /* 0x000b380a01007387 */ /* 0x0003e80000100a00 */
[----:B------:R1:W-:Y:S04]  /*14c20*/  LDGSTS.E [R14+0x71e00], [R10.64], !P5 ;  /* 0x71e000000a0e7fae */ /* 0x0003e8000e921848 */
[----:B-1----:R-:W5:Y:S01]  /*14c30*/  LDL.LU.64 R10, [R1+0x3d0] ;  /* 0x0003d000010a7983 */ /* 0x002f620000300a00 */
[----:B----4-:R-:W-:-:S03]  /*14c40*/  IMAD.WIDE R194, R4, 0x4, R26 ;  /* 0x0000000404c27825 */ /* 0x010fc600078e021a */
[----:B------:R-:W4:Y:S01]  /*14c50*/  LDL.LU.64 R26, [R1+0x3c8] ;  /* 0x0003c800011a7983 */ /* 0x000f220000300a00 */
[----:B------:R-:W-:-:S03]  /*14c60*/  IMAD.WIDE R178, R4, 0x4, R20 ;  /* 0x0000000404b27825 */ /* 0x000fc600078e0214 */
[----:B------:R-:W4:Y:S04]  /*14c70*/  LDL.LU.64 R20, [R1+0x3c0] ;  /* 0x0003c00001147983 */ /* 0x000f280000300a00 */
[----:B------:R-:W4:Y:S01]  /*14c80*/  LDL.LU.64 R34, [R1+0x3b8] ;  /* 0x0003b80001227983 */ /* 0x000f220000300a00 */
[----:B------:R-:W-:-:S04]  /*14c90*/  IMAD.WIDE R162, R4, 0x4, R30 ;  /* 0x0000000404a27825 */ /* 0x000fc800078e021e */
[C---:B--2---:R-:W-:Y:S02]  /*14ca0*/  IMAD.WIDE R124, R4.reuse, 0x4, R12 ;  /* 0x00000004047c7825 */ /* 0x044fe400078e020c */
[----:B------:R-:W2:Y:S02]  /*14cb0*/  LDL.LU.64 R12, [R1+0x3b0] ;  /* 0x0003b000010c7983 */ /* 0x000ea40000300a00 */
[C---:B------:R-:W-:Y:S02]  /*14cc0*/  IMAD.WIDE R106, R4.reuse, 0x4, R22 ;  /* 0x00000004046a7825 */ /* 0x040fe400078e0216 */
[----:B------:R-:W-:Y:S02]  /*14cd0*/  STL.64 [R1+0xf38], R194 ;  /* 0x000f38c201007387 */ /* 0x000fe40000100a00 */
[C---:B---3--:R-:W-:Y:S02]  /*14ce0*/  IMAD.WIDE R90, R4.reuse, 0x4, R16 ;  /* 0x00000004045a7825 */ /* 0x048fe400078e0210 */
[----:B------:R-:W3:Y:S04]  /*14cf0*/  LDL.LU.64 R22, [R1+0x3a8] ;  /* 0x0003a80001167983 */ /* 0x000ee80000300a00 */
[----:B------:R-:W-:Y:S01]  /*14d00*/  STL.64 [R1+0xf40], R178 ;  /* 0x000f40b201007387 */ /* 0x000fe20000100a00 */
[----:B------:R-:W-:-:S03]  /*14d10*/  IMAD.WIDE R72, R4, 0x4, R8 ;  /* 0x0000000404487825 */ /* 0x000fc600078e0208 */
[----:B------:R-:W3:Y:S04]  /*14d20*/  LDL.LU.64 R16, [R1+0x3a0] ;  /* 0x0003a00001107983 */ /* 0x000ee80000300a00 */
[----:B------:R-:W-:Y:S04]  /*14d30*/  STL.64 [R1+0xf48], R162 ;  /* 0x000f48a201007387 */ /* 0x000fe80000100a00 */
[----:B------:R-:W3:Y:S04]  /*14d40*/  LDL.LU.64 R8, [R1+0x390] ;  /* 0x0003900001087983 */ /* 0x000ee80000300a00 */
[----:B------:R-:W-:Y:S04]  /*14d50*/  STL.64 [R1+0xf50], R124 ;  /* 0x000f507c01007387 */ /* 0x000fe80000100a00 */
[----:B------:R-:W3:Y:S04]  /*14d60*/  LDL.LU.64 R32, [R1+0x388] ;  /* 0x0003880001207983 */ /* 0x000ee80000300a00 */
[----:B------:R-:W-:Y:S04]  /*14d70*/  STL.64 [R1+0x1b38], R106 ;  /* 0x001b386a01007387 */ /* 0x000fe80000100a00 */
[----:B------:R-:W-:Y:S04]  /*14d80*/  STL.64 [R1+0x1b40], R90 ;  /* 0x001b405a01007387 */ /* 0x000fe80000100a00 */
[----:B------:R-:W3:Y:S01]  /*14d90*/  LDL.LU.64 R30, [R1+0x380] ;  /* 0x00038000011e7983 */ /* 0x000ee20000300a00 */
[----:B-----5:R-:W-:-:S04]  /*14da0*/  IMAD.WIDE R24, R4, 0x4, R24 ;  /* 0x0000000404187825 */ /* 0x020fc800078e0218 */
[----:B------:R-:W-:-:S04]  /*14db0*/  IMAD.WIDE R192, R4, 0x4, R28 ;  /* 0x0000000404c07825 */ /* 0x000fc800078e021c */
[C---:B------:R-:W-:Y:S02]  /*14dc0*/  IMAD.WIDE R176, R4.reuse, 0x4, R18 ;  /* 0x0000000404b07825 */ /* 0x040fe400078e0212 */
[----:B------:R-:W5:Y:S04]  /*14dd0*/  LDL.LU.64 R18, [R1+0x378] ;  /* 0x0003780001127983 */ /* 0x000f680000300a00 */
[----:B------:R-:W-:Y:S04]  /*14de0*/  STL.64 [R1+0x1b48], R72 ;  /* 0x001b484801007387 */ /* 0x000fe80000100a00 */
[----:B------:R-:W-:Y:S04]  /*14df0*/  STL.64 [R1+0x1b58], R192 ;  /* 0x001b58c001007387 */ /* 0x000fe80000100a00 */
[----:B------:R-:W5:Y:S01]  /*14e00*/  LDL.LU.64 R28, [R1+0x370] ;  /* 0x00037000011c7983 */ /* 0x000f620000300a00 */
[----:B------:R-:W-:-:S03]  /*14e10*/  IMAD.WIDE R160, R4, 0x4, R10 ;  /* 0x0000000404a07825 */ /* 0x000fc600078e020a */
[----:B------:R-:W5:Y:S04]  /*14e20*/  LDL.LU.64 R10, [R1+0x368] ;  /* 0x00036800010a7983 */ /* 0x000f680000300a00 */
[----:B------:R-:W-:Y:S04]  /*14e30*/  STL.64 [R1+0x1b50], R24 ;  /* 0x001b501801007387 */ /* 0x000fe80000100a00 */
[----:B------:R-:W-:Y:S01]  /*14e40*/  STL.64 [R1+0x1b60], R176 ;  /* 0x001b60b001007387 */ /* 0x000fe20000100a00 */
[----:B----4-:R-:W-:-:S04]  /*14e50*/  IMAD.WIDE R122, R4, 0x4, R26 ;  /* 0x00000004047a7825 */ /* 0x010fc800078e021a */
[C---:B------:R-:W-:Y:S02]  /*14e60*/  IMAD.WIDE R104, R4.reuse, 0x4, R20 ;  /* 0x0000000404687825 */ /* 0x040fe400078e0214 */
[----:B------:R-:W4:Y:S04]  /*14e70*/  LDL.LU.64 R20, [R1+0x360] ;  /* 0x0003600001147983 */ /* 0x000f280000300a00 */
[----:B------:R-:W4:Y:S01]  /*14e80*/  LDL.LU.64 R26, [R1+0x358] ;  /* 0x00035800011a7983 */ /* 0x000f220000300a00 */
[----:B------:R-:W-:-:S03]  /*14e90*/  IMAD.WIDE R88, R4, 0x4, R34 ;  /* 0x0000000404587825 */ /* 0x000fc600078e0222 */
[----:B------:R-:W-:Y:S01]  /*14ea0*/  STL.64 [R1+0x1b68], R160 ;  /* 0x001b68a001007387 */ /* 0x000fe20000100a00 */
[----:B--2---:R-:W-:-:S03]  /*14eb0*/  IMAD.WIDE R70, R4, 0x4, R12 ;  /* 0x0000000404467825 */ /* 0x004fc600078e020c */
[----:B------:R-:W2:Y:S04]  /*14ec0*/  LDL.LU.64 R12, [R1+0x350] ;  /* 0x00035000010c7983 */ /* 0x000ea80000300a00 */
[----:B------:R-:W-:Y:S04]  /*14ed0*/  STL.64 [R1+0x1b70], R122 ;  /* 0x001b707a01007387 */ /* 0x000fe80000100a00 */
[----:B------:R-:W-:Y:S01]  /*14ee0*/  STL.64 [R1+0x1b78], R104 ;  /* 0x001b786801007387 */ /* 0x000fe20000100a00 */
[----:B---3--:R-:W-:-:S03]  /*14ef0*/  IMAD.WIDE R190, R4, 0x4, R16 ;  /* 0x0000000404be7825 */ /* 0x008fc600078e0210 */
[----:B------:R-:W3:Y:S04]  /*14f00*/  LDL.LU.64 R16, [R1+0x348] ;  /* 0x0003480001107983 */ /* 0x000ee80000300a00 */
[----:B------:R-:W-:Y:S01]  /*14f10*/  STL.64 [R1+0x1b80], R88 ;  /* 0x001b805801007387 */ /* 0x000fe20000100a00 */
[----:B------:R-:W-:-:S03]  /*14f20*/  IMAD.WIDE R174, R4, 0x4, R8 ;  /* 0x0000000404ae7825 */ /* 0x000fc600078e0208 */
[----:B------:R-:W3:Y:S01]  /*14f30*/  LDL.LU.64 R8, [R1+0x340] ;  /* 0x0003400001087983 */ /* 0x000ee20000300a00 */
[----:B------:R-:W-:-:S03]  /*14f40*/  IMAD.WIDE R22, R4, 0x4, R22 ;  /* 0x0000000404167825 */ /* 0x000fc600078e0216 */
[----:B------:R-:W-:Y:S01]  /*14f50*/  STL.64 [R1+0x1b88], R70 ;  /* 0x001b884601007387 */ /* 0x000fe20000100a00 */
[----:B------:R-:W-:-:S03]  /*14f60*/  IMAD.WIDE R158, R4, 0x4, R32 ;  /* 0x00000004049e7825 */ /* 0x000fc600078e0220 */
[----:B------:R-:W-:Y:S04]  /*14f70*/  STL.64 [R1+0x1b98], R190 ;  /* 0x001b98be01007387 */ /* 0x000fe80000100a00 */
[----:B------:R-:W3:Y:S04]  /*14f80*/  LDL.LU.64 R76, [R1+0x338] ;  /* 0x00033800014c7983 */ /* 0x000ee80000300a00 */
[----:B------:R-:W3:Y:S01]  /*14f90*/  LDL.LU.64 R74, [R1+0x330] ;  /* 0x00033000014a7983 */ /* 0x000ee20000300a00 */
[----:B------:R-:W-:-:S03]  /*14fa0*/  IMAD.WIDE R120, R4, 0x4, R30 ;  /* 0x0000000404787825 */ /* 0x000fc600078e021e */
[----:B------:R-:W-:Y:S04]  /*14fb0*/  STL.64 [R1+0x1b90], R22 ;  /* 0x001b901601007387 */ /* 0x000fe80000100a00 */
[----:B------:R-:W-:Y:S04]  /*14fc0*/  STL.64 [R1+0x1ba0], R174 ;  /* 0x001ba0ae01007387 */ /* 0x000fe80000100a00 */
[----:B------:R-:W3:Y:S01]  /*14fd0*/  LDL.LU.64 R34, [R1+0x328] ;  /* 0x0003280001227983 */ /* 0x000ee20000300a00 */
[----:B-----5:R-:W-:-:S03]  /*14fe0*/  IMAD.WIDE R102, R4, 0x4, R18 ;  /* 0x0000000404667825 */ /* 0x020fc600078e0212 */
[----:B------:R-:W5:Y:S04]  /*14ff0*/  LDL.LU.64 R18, [R1+0x320] ;  /* 0x0003200001127983 */ /* 0x000f680000300a00 */
[----:B------:R-:W-:Y:S01]  /*15000*/  STL.64 [R1+0x1ba8], R158 ;  /* 0x001ba89e01007387 */ /* 0x000fe20000100a00 */
[----:B------:R-:W-:-:S03]  /*15010*/  IMAD.WIDE R86, R4, 0x4, R28 ;  /* 0x0000000404567825 */ /* 0x000fc600078e021c */
[----:B------:R-:W5:Y:S01]  /*15020*/  LDL.LU.64 R28, [R1+0x318] ;  /* 0x00031800011c7983 */ /* 0x000f620000300a00 */
[----:B------:R-:W-:-:S03]  /*15030*/  IMAD.WIDE R68, R4, 0x4, R10 ;  /* 0x0000000404447825 */ /* 0x000fc600078e020a */
[----:B------:R-:W5:Y:S04]  /*15040*/  LDL.LU.64 R10, [R1+0x310] ;  /* 0x00031000010a7983 */ /* 0x000f680000300a00 */
[----:B------:R-:W-:Y:S04]  /*15050*/  STL.64 [R1+0x1bb0], R120 ;  /* 0x001bb07801007387 */ /* 0x000fe80000100a00 */
[----:B------:R-:W-:Y:S04]  /*15060*/  STL.64 [R1+0x1bb8], R102 ;  /* 0x001bb86601007387 */ /* 0x000fe80000100a00 */
[----:B------:R-:W5:Y:S04]  /*15070*/  LDL.LU.64 R30, [R1+0x308] ;  /* 0x00030800011e7983 */ /* 0x000f680000300a00 */
[----:B------:R-:W-:Y:S04]  /*15080*/  STL.64 [R1+0x1bc0], R86 ;  /* 0x001bc05601007387 */ /* 0x000fe80000100a00 */
[----:B------:R-:W5:Y:S01]  /*15090*/  LDL.LU.64 R32, [R1+0x300] ;  /* 0x0003000001207983 */ /* 0x000f620000300a00 */
[----:B----4-:R-:W-:-:S04]  /*150a0*/  IMAD.WIDE R20, R4, 0x4, R20 ;  /* 0x0000000404147825 */ /* 0x010fc800078e0214 */
[----:B------:R-:W-:-:S04]  /*150b0*/  IMAD.WIDE R188, R4, 0x4, R26 ;  /* 0x0000000404bc7825 */ /* 0x000fc800078e021a */
[C---:B--2---:R-:W-:Y:S02]  /*150c0*/  IMAD.WIDE R172, R4.reuse, 0x4, R12 ;  /* 0x0000000404ac7825 */ /* 0x044fe400078e020c */
[----:B------:R-:W2:Y:S04]  /*150d0*/  LDL.LU.64 R12, [R1+0x2f8] ;  /* 0x0002f800010c7983 */ /* 0x000ea80000300a00 */
[----:B------:R-:W-:Y:S04]  /*150e0*/  STL.64 [R1+0x1bc8], R68 ;  /* 0x001bc84401007387 */ /* 0x000fe80000100a00 */
[----:B------:R-:W-:Y:S04]  /*150f0*/  STL.64 [R1+0x1bd8], R188 ;  /* 0x001bd8bc01007387 */ /* 0x000fe80000100a00 */
[----:B------:R-:W4:Y:S01]  /*15100*/  LDL.LU.64 R26, [R1+0x2f0] ;  /* 0x0002f000011a7983 */ /* 0x000f220000300a00 */
[----:B---3--:R-:W-:-:S03]  /*15110*/  IMAD.WIDE R156, R4, 0x4, R16 ;  /* 0x00000004049c7825 */ /* 0x008fc600078e0210 */
[----:B------:R-:W3:Y:S04]  /*15120*/  LDL.LU.64 R16, [R1+0x2e8] ;  /* 0x0002e80001107983 */ /* 0x000ee80000300a00 */
[----:B------:R-:W-:Y:S01]  /*15130*/  STL.64 [R1+0x1bd0], R20 ;  /* 0x001bd01401007387 */ /* 0x000fe20000100a00 */
[----:B------:R-:W-:-:S03]  /*15140*/  IMAD.WIDE R118, R4, 0x4, R8 ;  /* 0x0000000404767825 */ /* 0x000fc600078e0208 */
[----:B------:R-:W-:Y:S04]  /*15150*/  STL.64 [R1+0x1be0], R172 ;  /* 0x001be0ac01007387 */ /* 0x000fe80000100a00 */
[----:B------:R-:W3:Y:S04]  /*15160*/  LDL.LU.64 R8, [R1+0x208] ;  /* 0x0002080001087983 */ /* 0x000ee80000300a00 */
[----:B------:R-:W3:Y:S01]  /*15170*/  LDL.LU.64 R92, [R1+0x200] ;  /* 0x00020000015c7983 */ /* 0x000ee20000300a00 */
[----:B------:R-:W-:-:S03]  /*15180*/  IMAD.WIDE R100, R4, 0x4, R76 ;  /* 0x0000000404647825 */ /* 0x000fc600078e024c */
[----:B------:R-:W-:Y:S01]  /*15190*/  STL.64 [R1+0x1be8], R156 ;  /* 0x001be89c01007387 */ /* 0x000fe20000100a00 */
[----:B------:R-:W-:-:S03]  /*151a0*/  IMAD.WIDE R84, R4, 0x4, R74 ;  /* 0x0000000404547825 */ /* 0x000fc600078e024a */
[----:B------:R-:W3:Y:S04]  /*151b0*/  LDL.LU.64 R78, [R1+0x1f8] ;  /* 0x0001f800014e7983 */ /* 0x000ee80000300a00 */
[----:B------:R-:W-:Y:S04]  /*151c0*/  STL.64 [R1+0x1bf0], R118 ;  /* 0x001bf07601007387 */ /* 0x000fe80000100a00 */
[----:B------:R-:W3:Y:S01]  /*151d0*/  LDL.LU.64 R76, [R1+0x1f0] ;  /* 0x0001f000014c7983 */ /* 0x000ee20000300a00 */
[----:B------:R-:W-:-:S03]  /*151e0*/  IMAD.WIDE R34, R4, 0x4, R34 ;  /* 0x0000000404227825 */ /* 0x000fc600078e0222 */
[----:B------:R-:W-:Y:S04]  /*151f0*/  STL.64 [R1+0x1bf8], R100 ;  /* 0x001bf86401007387 */ /* 0x000fe80000100a00 */
[----:B------:R-:W-:Y:S01]  /*15200*/  STL.64 [R1+0x1c00], R84 ;  /* 0x001c005401007387 */ /* 0x000fe20000100a00 */
[----:B-----5:R-:W-:-:S04]  /*15210*/  IMAD.WIDE R18, R4, 0x4, R18 ;  /* 0x0000000404127825 */ /* 0x020fc800078e0212 */
[C---:B------:R-:W-:Y:S02]  /*15220*/  IMAD.WIDE R186, R4.reuse, 0x4, R28 ;  /* 0x0000000404ba7825 */ /* 0x040fe400078e021c */
[----:B------:R-:W5:Y:S02]  /*15230*/  LDL.LU.64 R28, [R1+0x1e8] ;  /* 0x0001e800011c7983 */ /* 0x000f640000300a00 */
[C---:B------:R-:W-:Y:S02]  /*15240*/  IMAD.WIDE R170, R4.reuse, 0x4, R10 ;  /* 0x0000000404aa7825 */ /* 0x040fe400078e020a */
[----:B------:R-:W5:Y:S04]  /*15250*/  LDL.LU.64 R10, [R1+0x1e0] ;  /* 0x0001e000010a7983 */ /* 0x000f680000300a00 */
[----:B------:R-:W-:Y:S04]  /*15260*/  STL.64 [R1+0x1c08], R34 ;  /* 0x001c082201007387 */ /* 0x000fe80000100a00 */
[----:B------:R-:W-:Y:S01]  /*15270*/  STL.64 [R1+0x1c18], R186 ;  /* 0x001c18ba01007387 */ /* 0x000fe20000100a00 */
[----:B------:R-:W-:-:S03]  /*15280*/  IMAD.WIDE R154, R4, 0x4, R30 ;  /* 0x00000004049a7825 */ /* 0x000fc600078e021e */
[----:B------:R-:W5:Y:S04]  /*15290*/  LDL.LU.64 R74, [R1+0x1d8] ;  /* 0x0001d800014a7983 */ /* 0x000f680000300a00 */
[----:B------:R-:W5:Y:S01]  /*152a0*/  LDL.LU.64 R30, [R1+0x1d0] ;  /* 0x0001d000011e7983 */ /* 0x000f620000300a00 */
[----:B------:R-:W-:-:S03]  /*152b0*/  IMAD.WIDE R116, R4, 0x4, R32 ;  /* 0x0000000404747825 */ /* 0x000fc600078e0220 */
[----:B------:R-:W-:Y:S04]  /*152c0*/  STL.64 [R1+0x1c10], R18 ;  /* 0x001c101201007387 */ /* 0x000fe80000100a00 */
[----:B------:R-:W-:Y:S01]  /*152d0*/  STL.64 [R1+0x1c20], R170 ;  /* 0x001c20aa01007387 */ /* 0x000fe20000100a00 */
[----:B--2---:R-:W-:-:S03]  /*152e0*/  IMAD.WIDE R98, R4, 0x4, R12 ;  /* 0x0000000404627825 */ /* 0x004fc600078e020c */
[----:B------:R-:W2:Y:S04]  /*152f0*/  LDL.LU.64 R12, [R1+0x128] ;  /* 0x00012800010c7983 */ /* 0x000ea80000300a00 */
[----:B------:R-:W-:Y:S01]  /*15300*/  STL.64 [R1+0x1c28], R154 ;  /* 0x001c289a01007387 */ /* 0x000fe20000100a00 */
[----:B----4-:R-:W-:-:S03]  /*15310*/  IMAD.WIDE R80, R4, 0x4, R26 ;  /* 0x0000000404507825 */ /* 0x010fc600078e021a */
[----:B------:R-:W4:Y:S01]  /*15320*/  LDL.LU.64 R26, [R1+0x120] ;  /* 0x00012000011a7983 */ /* 0x000f220000300a00 */
[----:B---3--:R-:W-:-:S03]  /*15330*/  IMAD.WIDE R32, R4, 0x4, R16 ;  /* 0x0000000404207825 */ /* 0x008fc600078e0210 */
[----:B------:R-:W-:Y:S01]  /*15340*/  STL.64 [R1+0x1c30], R116 ;  /* 0x001c307401007387 */ /* 0x000fe20000100a00 */
[----:B------:R-:W-:-:S03]  /*15350*/  IMAD.WIDE R16, R4, 0x4, R8 ;  /* 0x0000000404107825 */ /* 0x000fc600078e0208 */
[----:B------:R-:W3:Y:S04]  /*15360*/  LDL.LU.64 R8, [R1+0x118] ;  /* 0x0001180001087983 */ /* 0x000ee80000300a00 */
[----:B------:R-:W-:Y:S01]  /*15370*/  STL.64 [R1+0x1c38], R98 ;  /* 0x001c386201007387 */ /* 0x000fe20000100a00 */
[----:B------:R-:W-:-:S03]  /*15380*/  IMAD.WIDE R184, R4, 0x4, R92 ;  /* 0x0000000404b87825 */ /* 0x000fc600078e025c */
[----:B------:R-:W-:Y:S04]  /*15390*/  STL.64 [R1+0x1c40], R80 ;  /* 0x001c405001007387 */ /* 0x000fe80000100a00 */
[----:B------:R-:W3:Y:S04]  /*153a0*/  LDL.LU.64 R150, [R1+0x110] ;  /* 0x0001100001967983 */ /* 0x000ee80000300a00 */
[----:B------:R-:W-:Y:S04]  /*153b0*/  STL.64 [R1+0x1c48], R32 ;  /* 0x001c482001007387 */ /* 0x000fe80000100a00 */
[----:B------:R-:W-:Y:S04]  /*153c0*/  STL.64 [R1+0x1c58], R184 ;  /* 0x001c58b801007387 */ /* 0x000fe80000100a00 */
[----:B------:R-:W3:Y:S01]  /*153d0*/  LDL.LU.64 R110, [R1+0x108] ;  /* 0x00010800016e7983 */ /* 0x000ee20000300a00 */
[----:B------:R-:W-:-:S03]  /*153e0*/  IMAD.WIDE R168, R4, 0x4, R78 ;  /* 0x0000000404a87825 */ /* 0x000fc600078e024e */
[----:B------:R-:W3:Y:S01]  /*153f0*/  LDL.LU.64 R94, [R1+0x100] ;  /* 0x00010000015e7983 */ /* 0x000ee20000300a00 */
[----:B------:R-:W-:-:S03]  /*15400*/  IMAD.WIDE R152, R4, 0x4, R76 ;  /* 0x0000000404987825 */ /* 0x000fc600078e024c */
[----:B------:R-:W3:Y:S04]  /*15410*/  LDL.LU.64 R76, [R1+0xf8] ;  /* 0x0000f800014c7983 */ /* 0x000ee80000300a00 */
[----:B------:R-:W-:Y:S04]  /*15420*/  STL.64 [R1+0x1c50], R16 ;  /* 0x001c501001007387 */ /* 0x000fe80000100a00 */
[----:B------:R-:W-:Y:S01]  /*15430*/  STL.64 [R1+0x1c60], R168 ;  /* 0x001c60a801007387 */ /* 0x000fe20000100a00 */
[----:B-----5:R-:W-:-:S03]  /*15440*/  IMAD.WIDE R112, R4, 0x4, R28 ;  /* 0x0000000404707825 */ /* 0x020fc600078e021c */
[----:B------:R-:W5:Y:S01]  /*15450*/  LDL.LU.64 R28, [R1+0xf0] ;  /* 0x0000f000011c7983 */ /* 0x000f620000300a00 */
[----:B------:R-:W-:-:S03]  /*15460*/  IMAD.WIDE R96, R4, 0x4, R10 ;  /* 0x0000000404607825 */ /* 0x000fc600078e020a */
[----:B------:R-:W5:Y:S04]  /*15470*/  LDL.LU.64 R10, [R1+0xe8] ;  /* 0x0000e800010a7983 */ /* 0x000f680000300a00 */
[----:B------:R-:W-:Y:S04]  /*15480*/  STL.64 [R1+0x1c68], R152 ;  /* 0x001c689801007387 */ /* 0x000fe80000100a00 */
[----:B------:R-:W5:Y:S01]  /*15490*/  LDL.LU.64 R180, [R1+0xe0] ;  /* 0x0000e00001b47983 */ /* 0x000f620000300a00 */
[----:B------:R-:W-:-:S03]  /*154a0*/  IMAD.WIDE R78, R4, 0x4, R74 ;  /* 0x00000004044e7825 */ /* 0x000fc600078e024a */
[----:B------:R-:W5:Y:S04]  /*154b0*/  LDL.LU.64 R164, [R1+0xd8] ;  /* 0x0000d80001a47983 */ /* 0x000f680000300a00 */
[----:B------:R-:W-:Y:S01]  /*154c0*/  STL.64 [R1+0x1c70], R112 ;  /* 0x001c707001007387 */ /* 0x000fe20000100a00 */
[----:B------:R-:W-:-:S03]  /*154d0*/  IMAD.WIDE R30, R4, 0x4, R30 ;  /* 0x00000004041e7825 */ /* 0x000fc600078e021e */
[----:B------:R-:W5:Y:S04]  /*154e0*/  LDL.LU.64 R126, [R1+0xd0] ;  /* 0x0000d000017e7983 */ /* 0x000f680000300a00 */
[----:B------:R-:W-:Y:S04]  /*154f0*/  STL.64 [R1+0x1c78], R96 ;  /* 0x001c786001007387 */ /* 0x000fe80000100a00 */
[----:B------:R-:W5:Y:S04]  /*15500*/  LDL.LU.64 R108, [R1+0xc8] ;  /* 0x0000c800016c7983 */ /* 0x000f680000300a00 */
[----:B------:R-:W5:Y:S04]  /*15510*/  LDL.LU.64 R92, [R1+0xc0] ;  /* 0x0000c000015c7983 */ /* 0x000f680000300a00 */
[----:B------:R-:W-:Y:S04]  /*15520*/  STL.64 [R1+0x1c80], R78 ;  /* 0x001c804e01007387 */ /* 0x000fe80000100a00 */
[----:B------:R-:W5:Y:S01]  /*15530*/  LDL.LU.64 R74, [R1+0xa8] ;  /* 0x0000a800014a7983 */ /* 0x000f620000300a00 */
[----:B--2---:R-:W-:-:S04]  /*15540*/  IMAD.WIDE R12, R4, 0x4, R12 ;  /* 0x00000004040c7825 */ /* 0x004fc800078e020c */
[C---:B----4-:R-:W-:Y:S02]  /*15550*/  IMAD.WIDE R182, R4.reuse, 0x4, R26 ;  /* 0x0000000404b67825 */ /* 0x050fe400078e021a */
[----:B------:R-:W2:Y:S02]  /*15560*/  LDL.LU.64 R26, [R1+0xa0] ;  /* 0x0000a000011a7983 */ /* 0x000ea40000300a00 */
[C---:B---3--:R-:W-:Y:S02]  /*15570*/  IMAD.WIDE R166, R4.reuse, 0x4, R8 ;  /* 0x0000000404a67825 */ /* 0x048fe400078e0208 */
[----:B------:R-:W3:Y:S04]  /*15580*/  LDL.LU.64 R8, [R1+0x98] ;  /* 0x0000980001087983 */ /* 0x000ee80000300a00 */
[----:B------:R-:W-:Y:S04]  /*15590*/  STL.64 [R1+0x1c88], R30 ;  /* 0x001c881e01007387 */ /* 0x000fe80000100a00 */
[----:B------:R-:W-:Y:S01]  /*155a0*/  STL.64 [R1+0x1c98], R182 ;  /* 0x001c98b601007387 */ /* 0x000fe20000100a00 */
[----:B------:R-:W-:-:S03]  /*155b0*/  IMAD.WIDE R150, R4, 0x4, R150 ;  /* 0x0000000404967825 */ /* 0x000fc600078e0296 */
[----:B------:R-:W4:Y:S04]  /*155c0*/  LDL.LU.64 R202, [R1+0xf30] ;  /* 0x000f300001ca7983 */ /* 0x000f280000300a00 */
[----:B------:R-:W-:Y:S04]  /*155d0*/  STL.64 [R1+0x1c90], R12 ;  /* 0x001c900c01007387 */ /* 0x000fe80000100a00 */
[----:B------:R-:W-:Y:S01]  /*155e0*/  STL.64 [R1+0x1ca0], R166 ;  /* 0x001ca0a601007387 */ /* 0x000fe20000100a00 */
[----:B------:R-:W-:-:S03]  /*155f0*/  IMAD.WIDE R110, R4, 0x4, R110 ;  /* 0x00000004046e7825 */ /* 0x000fc600078e026e */
[----:B------:R-:W-:Y:S04]  /*15600*/  STL.64 [R1+0x1ca8], R150 ;  /* 0x001ca89601007387 */ /* 0x000fe80000100a00 */
[----:B------:R-:W4:Y:S04]  /*15610*/  LDL.LU.64 R200, [R1+0xf28] ;  /* 0x000f280001c87983 */ /* 0x000f280000300a00 */
[----:B------:R-:W4:Y:S04]  /*15620*/  LDL.LU.64 R196, [R1+0xf20] ;  /* 0x000f200001c47983 */ /* 0x000f280000300a00 */
[----:B------:R-:W-:Y:S04]  /*15630*/  STL.64 [R1+0x1cb0], R110 ;  /* 0x001cb06e01007387 */ /* 0x000fe80000100a00 */
[----:B------:R-:W4:Y:S01]  /*15640*/  LDL.LU.64 R198, [R1+0xf18] ;  /* 0x000f180001c67983 */ /* 0x000f220000300a00 */
[----:B------:R-:W-:-:S04]  /*15650*/  IMAD.WIDE R94, R4, 0x4, R94 ;  /* 0x00000004045e7825 */ /* 0x000fc800078e025e */
[----:B------:R-:W-:Y:S01]  /*15660*/  IMAD.WIDE R76, R4, 0x4, R76 ;  /* 0x00000004044c7825 */ /* 0x000fe200078e024c */
[----:B------:R-:W-:Y:S04]  /*15670*/  STL.64 [R1+0x1cb8], R94 ;  /* 0x001cb85e01007387 */ /* 0x000fe80000100a00 */
[----:B------:R-:W-:Y:S01]  /*15680*/  STL.64 [R1+0x1cc0], R76 ;  /* 0x001cc04c01007387 */ /* 0x000fe20000100a00 */
[----:B------:R-:W-:-:S04]  /*15690*/  IADD3 R6, R252, -0xfc, RZ ;  /* 0xffffff04fc067810 */ /* 0x000fc80007ffe0ff */
[----:B------:R-:W-:Y:S01]  /*156a0*/  ISETP.GE.U32.AND P5, PT, R6, 0x7ffffe85, PT ;  /* 0x7ffffe850600780c */ /* 0x000fe20003fa6070 */
[----:B-----5:R-:W-:-:S05]  /*156b0*/  IMAD.WIDE R28, R4, 0x4, R28 ;  /* 0x00000004041c7825 */ /* 0x020fca00078e021c */
[----:B------:R-:W-:Y:S01]  /*156c0*/  STL.64 [R1+0x1cc8], R28 ;  /* 0x001cc81c01007387 */ /* 0x000fe20000100a00 */
[----:B------:R-:W-:-:S04]  /*156d0*/  IMAD.WIDE R10, R4, 0x4, R10 ;  /* 0x00000004040a7825 */ /* 0x000fc800078e020a */
[----:B------:R-:W-:-:S04]  /*156e0*/  IMAD.WIDE R180, R4, 0x4, R180 ;  /* 0x0000000404b47825 */ /* 0x000fc800078e02b4 */
[C---:B------:R-:W-:Y:S01]  /*156f0*/  IMAD.WIDE R164, R4.reuse, 0x4, R164 ;  /* 0x0000000404a47825 */ /* 0x040fe200078e02a4 */
[----:B------:R-:W-:Y:S04]  /*15700*/  STL.64 [R1+0x1cd8], R180 ;  /* 0x001cd8b401007387 */ /* 0x000fe80000100a00 */
[----:B------:R-:W-:Y:S01]  /*15710*/  STL.64 [R1+0x1cd0], R10 ;  /* 0x001cd00a01007387 */ /* 0x000fe20000100a00 */
[----:B------:R-:W-:-:S03]  /*15720*/  IMAD.WIDE R126, R4, 0x4, R126 ;  /* 0x00000004047e7825 */ /* 0x000fc600078e027e */
[----:B------:R-:W-:Y:S04]  /*15730*/  STL.64 [R1+0x1ce0], R164 ;  /* 0x001ce0a401007387 */ /* 0x000fe80000100a00 */
[----:B------:R-:W-:Y:S01]  /*15740*/  STL.64 [R1+0x1ce8], R126 ;  /* 0x001ce87e01007387 */ /* 0x000fe20000100a00 */
[----:B------:R-:W-:-:S03]  /*15750*/  IMAD.WIDE R108, R4, 0x4, R108 ;  /* 0x00000004046c7825 */ /* 0x000fc600078e026c */
[----:B------:R-:W5:Y:S01]  /*15760*/  LDL.LU.64 R210, [R1+0xf10] ;  /* 0x000f100001d27983 */ /* 0x000f620000300a00 */
[----:B------:R-:W-:-:S03]  /*15770*/  IMAD.WIDE R92, R4, 0x4, R92 ;  /* 0x00000004045c7825 */ /* 0x000fc600078e025c */
[----:B------:R-:W-:Y:S04]  /*15780*/  STL.64 [R1+0x1cf0], R108 ;  /* 0x001cf06c01007387 */ /* 0x000fe80000100a00 */
[----:B------:R-:W5:Y:S01]  /*15790*/  LDL.LU.64 R208, [R1+0xef0] ;  /* 0x000ef00001d07983 */ /* 0x000f620000300a00 */
[----:B------:R-:W-:-:S03]  /*157a0*/  IMAD.WIDE R74, R4, 0x4, R74 ;  /* 0x00000004044a7825 */ /* 0x000fc600078e024a */
[----:B------:R-:W5:Y:S04]  /*157b0*/  LDL.LU.64 R206, [R1+0xed0] ;  /* 0x000ed00001ce7983 */ /* 0x000f680000300a00 */
[----:B------:R-:W-:Y:S04]  /*157c0*/  STL.64 [R1+0x1cf8], R92 ;  /* 0x001cf85c01007387 */ /* 0x000fe80000100a00 */
[----:B------:R-:W5:Y:S01]  /*157d0*/  LDL.LU.64 R204, [R1+0xeb0] ;  /* 0x000eb00001cc7983 */ /* 0x000f620000300a00 */
[----:B--2---:R-:W-:-:S04]  /*157e0*/  IMAD.WIDE R26, R4, 0x4, R26 ;  /* 0x00000004041a7825 */ /* 0x004fc800078e021a */
[----:B---3--:R-:W-:-:S04]  /*157f0*/  IMAD.WIDE R8, R4, 0x4, R8 ;  /* 0x0000000404087825 */ /* 0x008fc800078e0208 */
[C---:B----4-:R-:W-:Y:S02]  /*15800*/  IMAD.WIDE R214, R0.reuse, 0x4, R202 ;  /* 0x0000000400d67825 */ /* 0x050fe400078e02ca */
[----:B------:R-:W2:Y:S04]  /*15810*/  LDL.LU.64 R202, [R1+0xe90] ;  /* 0x000e900001ca7983 */ /* 0x000ea80000300a00 */
[----:B------:R-:W-:Y:S04]  /*15820*/  STL.64 [R1+0x1d00], R74 ;  /* 0x001d004a01007387 */ /* 0x000fe80000100a00 */
[----:B------:R-:W-:Y:S01]  /*15830*/  STL.64 [R1+0x2e8], R214 ;  /* 0x0002e8d601007387 */ /* 0x000fe20000100a00 */
[----:B------:R-:W-:-:S03]  /*15840*/  IMAD.WIDE R212, R0, 0x4, R200 ;  /* 0x0000000400d47825 */ /* 0x000fc600078e02c8 */
[----:B------:R-:W-:Y:S01]  /*15850*/  STL.64 [R1+0x1d10], R26 ;  /* 0x001d101a01007387 */ /* 0x000fe20000100a00 */
[----:B------:R-:W-:-:S03]  /*15860*/  IMAD.WIDE R196, R0, 0x4, R196 ;  /* 0x0000000400c47825 */ /* 0x000fc600078e02c4 */
[----:B------:R-:W3:Y:S04]  /*15870*/  LDL.LU.64 R200, [R1+0xe68] ;  /* 0x000e680001c87983 */ /* 0x000ee80000300a00 */
[----:B------:R-:W-:Y:S01]  /*15880*/  STL.64 [R1+0x2f0], R212 ;  /* 0x0002f0d401007387 */ /* 0x000fe20000100a00 */
[----:B------:R-:W-:-:S03]  /*15890*/  IMAD.WIDE R6, R0, 0x4, R198 ;  /* 0x0000000400067825 */ /* 0x000fc600078e02c6 */
[----:B------:R-:W-:Y:S04]  /*158a0*/  STL.64 [R1+0x1d08], R8 ;  /* 0x001d080801007387 */ /* 0x000fe80000100a00 */
[----:B------:R1:W-:Y:S04]  /*158b0*/  STL.64 [R1+0x2f8], R196 ;  /* 0x0002f8c401007387 */ /* 0x0003e80000100a00 */
[----:B------:R-:W4:Y:S04]  /*158c0*/  LDL.LU.64 R198, [R1+0xf08] ;  /* 0x000f080001c67983 */ /* 0x000f280000300a00 */
[----:B------:R1:W-:Y:S04]  /*158d0*/  LDGSTS.E [R14+0x73800], [R214.64], !P0 ;  /* 0x73800000d60e7fae */ /* 0x0003e8000c121848 */
[----:B------:R1:W-:Y:S04]  /*158e0*/  LDGSTS.E [R14+0x73a00], [R212.64], !P0 ;  /* 0x73a00000d40e7fae */ /* 0x0003e8000c121848 */
[----:B------:R-:W-:Y:S04]  /*158f0*/  STL.64 [R1+0x300], R6 ;  /* 0x0003000601007387 */ /* 0x000fe80000100a00 */
[----:B------:R1:W-:Y:S01]  /*15900*/  LDGSTS.E [R14+0x73c00], [R196.64], !P0 ;  /* 0x73c00000c40e7fae */ /* 0x0003e2000c121848 */
[----:B-----5:R-:W-:-:S03]  /*15910*/  IMAD.WIDE R210, R0, 0x4, R210 ;  /* 0x0000000400d27825 */ /* 0x020fc600078e02d2 */
[----:B-1----:R-:W5:Y:S04]  /*15920*/  LDL.LU.64 R196, [R1+0xf00] ;  /* 0x000f000001c47983 */ /* 0x002f680000300a00 */
[----:B------:R-:W5:Y:S04]  /*15930*/  LDL.LU.64 R244, [R1+0xef8] ;  /* 0x000ef80001f47983 */ /* 0x000f680000300a00 */
[----:B------:R-:W5:Y:S04]  /*15940*/  LDL.LU.64 R232, [R1+0xee8] ;  /* 0x000ee80001e87983 */ /* 0x000f680000300a00 */
[----:B------:R-:W5:Y:S04]  /*15950*/  LDL.LU.64 R230, [R1+0xee0] ;  /* 0x000ee00001e67983 */ /* 0x000f680000300a00 */
[----:B------:R-:W5:Y:S01]  /*15960*/  LDL.LU.64 R228, [R1+0xed8] ;  /* 0x000ed80001e47983 */ /* 0x000f620000300a00 */
[----:B------:R-:W-:-:S03]  /*15970*/  IMAD.WIDE R234, R0, 0x4, R208 ;  /* 0x0000000400ea7825 */ /* 0x000fc600078e02d0 */
[----:B------:R-:W5:Y:S04]  /*15980*/  LDL.LU.64 R224, [R1+0xec8] ;  /* 0x000ec80001e07983 */ /* 0x000f680000300a00 */
[----:B------:R-:W5:Y:S04]  /*15990*/  LDL.LU.64 R222, [R1+0xec0] ;  /* 0x000ec00001de7983 */ /* 0x000f680000300a00 */
[----:B------:R2:W-:Y:S01]  /*159a0*/  STL.64 [R1+0x320], R210 ;  /* 0x000320d201007387 */ /* 0x0005e20000100a00 */
[----:B------:R-:W-:-:S03]  /*159b0*/  IMAD.WIDE R226, R0, 0x4, R206 ;  /* 0x0000000400e27825 */ /* 0x000fc600078e02ce */
[----:B------:R-:W5:Y:S04]  /*159c0*/  LDL.LU.64 R220, [R1+0xeb8] ;  /* 0x000eb80001dc7983 */ /* 0x000f680000300a00 */
[----:B------:R-:W5:Y:S04]  /*159d0*/  LDL.LU.64 R216, [R1+0xea8] ;  /* 0x000ea80001d87983 */ /* 0x000f680000300a00 */
[----:B------:R-:W5:Y:S01]  /*159e0*/  LDL.LU.64 R214, [R1+0xea0] ;  /* 0x000ea00001d67983 */ /* 0x000f620000300a00 */
[----:B------:R-:W-:-:S03]  /*159f0*/  IMAD.WIDE R218, R0, 0x4, R204 ;  /* 0x0000000400da7825 */ /* 0x000fc600078e02cc */
[----:B------:R-:W5:Y:S04]  /*15a00*/  LDL.LU.64 R212, [R1+0xe98] ;  /* 0x000e980001d47983 */ /* 0x000f680000300a00 */
[----:B------:R-:W5:Y:S04]  /*15a10*/  LDL.LU.64 R208, [R1+0xe88] ;  /* 0x000e880001d07983 */ /* 0x000f680000300a00 */
[----:B------:R-:W-:Y:S04]  /*15a20*/  STL.64 [R1+0x340], R234 ;  /* 0x000340ea01007387 */ /* 0x000fe80000100a00 */
[----:B------:R-:W5:Y:S04]  /*15a30*/  LDL.LU.64 R206, [R1+0xe80] ;  /* 0x000e800001ce7983 */ /* 0x000f680000300a00 */
[----:B------:R-:W5:Y:S04]  /*15a40*/  LDL.LU.64 R204, [R1+0xe78] ;  /* 0x000e780001cc7983 */ /* 0x000f680000300a00 */
[----:B------:R-:W-:Y:S01]  /*15a50*/  STL.64 [R1+0x360], R226 ;  /* 0x000360e201007387 */ /* 0x000fe20000100a00 */
[----:B------:R-:W-:-:S02]  /*15a60*/  IADD3 R5, R252, -0x80, RZ ;  /* 0xffffff80fc057810 */ /* 0x000fc40007ffe0ff */
[----:B------:R-:W-:Y:S01]  /*15a70*/  IADD3 R4, R252, -0x100, RZ ;  /* 0xffffff00fc047810 */ /* 0x000fe20007ffe0ff */
[----:B------:R1:W-:Y:S01]  /*15a80*/  LDGSTS.E [R14+0x73e00], [R6.64], !P0 ;  /* 0x73e00000060e7fae */ /* 0x0003e2000c121848 */
[----:B--2---:R-:W-:-:S04]  /*15a90*/  IMAD.WIDE R210, R0, 0x4, R202 ;  /* 0x0000000400d27825 */ /* 0x004fc800078e02ca */
[C---:B---3--:R-:W-:Y:S02]  /*15aa0*/  IMAD.WIDE R202, R0.reuse, 0x4, R200 ;  /* 0x0000000400ca7825 */ /* 0x048fe400078e02c8 */
[----:B------:R-:W2:Y:S02]  /*15ab0*/  LDL.LU.64 R200, [R1+0xe60] ;  /* 0x000e600001c87983 */ /* 0x000ea40000300a00 */
[C---:B----4-:R-:W-:Y:S02]  /*15ac0*/  IMAD.WIDE R246, R0.reuse, 0x4, R198 ;  /* 0x0000000400f67825 */ /* 0x050fe400078e02c6 */
[----:B------:R-:W3:Y:S04]  /*15ad0*/  LDL.LU.64 R198, [R1+0xe58] ;  /* 0x000e580001c67983 */ /* 0x000ee80000300a00 */
[----:B------:R5:W-:Y:S04]  /*15ae0*/  STL.64 [R1+0x308], R246 ;  /* 0x000308f601007387 */ /* 0x000be80000100a00 */
[----:B------:R4:W-:Y:S01]  /*15af0*/  STL.64 [R1+0x380], R218 ;  /* 0x000380da01007387 */ /* 0x0009e20000100a00 */
[----:B-----5:R-:W-:-:S03]  /*15b00*/  IMAD.WIDE R246, R0, 0x4, R196 ;  /* 0x0000000400f67825 */ /* 0x020fc600078e02c4 */
[----:B------:R-:W5:Y:S01]  /*15b10*/  LDL.LU.64 R196, [R1+0xe48] ;  /* 0x000e480001c47983 */ /* 0x000f620000300a00 */
[----:B------:R-:W-:-:S03]  /*15b20*/  IMAD.WIDE R244, R0, 0x4, R244 ;  /* 0x0000000400f47825 */ /* 0x000fc600078e02f4 */
[----:B------:R4:W-:Y:S01]  /*15b30*/  STL.64 [R1+0xe20], R210 ;  /* 0x000e20d201007387 */ /* 0x0009e20000100a00 */
        /* <DEDUP_REMOVED lines=9> */
[----:B------:R4:W-:Y:S04]  /*15bd0*/  STL.64 [R1+0x330], R230 ;  /* 0x000330e601007387 */ /* 0x0009e80000100a00 */
        /* <DEDUP_REMOVED lines=15> */
[----:B------:R4:W-:Y:S04]  /*15cd0*/  STL.64 [R1+0x390], R206 ;  /* 0x000390ce01007387 */ /* 0x0009e80000100a00 */
[----:B------:R4:W-:Y:S01]  /*15ce0*/  STL.64 [R1+0xe68], R204 ;  /* 0x000e68cc01007387 */ /* 0x0009e20000100a00 */
[----:B------:R-:W-:-:S04]  /*15cf0*/  ISETP.GE.AND P4, PT, R148, R5, PT ;  /* 0x000000059400720c */ /* 0x000fc80003f86270 */
[----:B------:R-:W-:Y:S02]  /*15d00*/  SEL R5, RZ, 0x4, P4 ;  /* 0x00000004ff057807 */ /* 0x000fe40002000000 */
[----:B------:R-:W-:-:S04]  /*15d10*/  ISETP.GT.AND P4, PT, R149, 0xff, PT ;  /* 0x000000ff9500780c */ /* 0x000fc80003f84270 */
[----:B------:R-:W-:Y:S02]  /*15d20*/  SEL R5, R5, RZ, P4 ;  /* 0x000000ff05057207 */ /* 0x000fe40002000000 */
[----:B------:R-:W-:Y:S02]  /*15d30*/  ISETP.GE.U32.AND P0, PT, R4, 0x7ffffe81, PT ;  /* 0x7ffffe810400780c */ /* 0x000fe40003f06070 */
[----:B------:R-:W-:Y:S02]  /*15d40*/  ISETP.NE.U32.AND P4, PT, R5, RZ, PT ;  /* 0x000000ff0500720c */ /* 0x000fe40003f85070 */
[C---:B------:R-:W-:Y:S02]  /*15d50*/  IADD3 R4, R15.reuse, 0x100000, RZ ;  /* 0x001000000f047810 */ /* 0x040fe40007ffe0ff */
[C---:B-1----:R-:W-:Y:S02]  /*15d60*/  IADD3 R6, R15.reuse, 0x100000, RZ ;  /* 0x001000000f067810 */ /* 0x042fe40007ffe0ff */
[----:B------:R-:W-:Y:S01]  /*15d70*/  IADD3 R5, R15, 0x100000, RZ ;  /* 0x001000000f057810 */ /* 0x000fe20007ffe0ff */
[----:B--2---:R-:W-:-:S04]  /*15d80*/  IMAD.WIDE R200, R0, 0x4, R200 ;  /* 0x0000000400c87825 */ /* 0x004fc800078e02c8 */
[----:B---3--:R-:W-:-:S04]  /*15d90*/  IMAD.WIDE R198, R0, 0x4, R198 ;  /* 0x0000000400c67825 */ /* 0x008fc800078e02c6 */
[----:B-----5:R-:W-:-:S05]  /*15da0*/  IMAD.WIDE R196, R0, 0x4, R196 ;  /* 0x0000000400c47825 */ /* 0x020fca00078e02c4 */
[----:B------:R4:W-:Y:S04]  /*15db0*/  STL.64 [R1+0xeb8], R196 ;  /* 0x000eb8c401007387 */ /* 0x0009e80000100a00 */
[----:B------:R4:W-:Y:S04]  /*15dc0*/  STL.64 [R1+0xea8], R200 ;  /* 0x000ea8c801007387 */ /* 0x0009e80000100a00 */
[----:B------:R4:W-:Y:S02]  /*15dd0*/  STL.64 [R1+0xeb0], R198 ;  /* 0x000eb0c601007387 */ /* 0x0009e40000100a00 */
[----:B------:R1:W-:Y:S04]  /*15de0*/  STL.64 [R1+0x1e38], R36 ;  /* 0x001e382401007387 */ /* 0x0003e80000100a00 */
[----:B-1----:R-:W2:Y:S04]  /*15df0*/  LDL.64 R36, [R1+0x320] ;  /* 0x0003200001247983 */ /* 0x002ea80000100a00 */
[----:B------:R1:W-:Y:S04]  /*15e00*/  STL.64 [R1+0x1e30], R2 ;  /* 0x001e300201007387 */ /* 0x0003e80000100a00 */
[----:B-1----:R-:W3:Y:S01]  /*15e10*/  LDL.64 R2, [R1+0x308] ;  /* 0x0003080001027983 */ /* 0x002ee20000100a00 */
[----:B------:R-:W-:-:S02]  /*15e20*/  SHF.L.U32 R148, R148, 0x2, RZ ;  /* 0x0000000294947819 */ /* 0x000fc400000006ff */
[----:B------:R-:W-:Y:S02]  /*15e30*/  IADD3 R7, R15, 0x100000, RZ ;  /* 0x001000000f077810 */ /* 0x000fe40007ffe0ff */
[----:B------:R-:W-:Y:S02]  /*15e40*/  LOP3.LUT R148, R148, 0x10, RZ, 0x3c, !PT ;  /* 0x0000001094947812 */ /* 0x000fe400078e3cff */
[----:B------:R-:W-:Y:S02]  /*15e50*/  LOP3.LUT R115, R115, 0x30, RZ, 0x3c, !PT ;  /* 0x0000003073737812 */ /* 0x000fe400078e3cff */
[----:B------:R-:W-:Y:S01]  /*15e60*/  LOP3.LUT R83, R83, 0x50, RZ, 0x3c, !PT ;  /* 0x0000005053537812 */ /* 0x000fe200078e3cff */
[----:B--2---:R1:W-:Y:S04]  /*15e70*/  LDGSTS.E [R14+0x75800], [R36.64], !P1 ;  /* 0x75800000240e7fae */ /* 0x0043e8000c921848 */
[----:B-1----:R1:W5:Y:S04]  /*15e80*/  LDL.LU.64 R36, [R1+0x1e38] ;  /* 0x001e380001247983 */ /* 0x0023680000300a00 */
[----:B---3--:R2:W-:Y:S04]  /*15e90*/  LDGSTS.E [R14+0x75a00], [R2.64], !P1 ;  /* 0x75a00000020e7fae */ /* 0x0085e8000c921848 */
[----:B------:R3:W-:Y:S04]  /*15ea0*/  LDGSTS.E [R14+0x75c00], [R246.64], !P1 ;  /* 0x75c00000f60e7fae */ /* 0x0007e8000c921848 */
        /* <DEDUP_REMOVED lines=21> */
[----:B--2---:R2:W5:Y:S01]  /*16000*/  LDL.LU.64 R2, [R1+0x1e30] ;  /* 0x001e300001027983 */ /* 0x0045620000300a00 */
[----:B------:R-:W-:Y:S01]  /*16010*/  ISETP.GE.AND P0, PT, R149, 0x80, PT ;  /* 0x000000809500780c */ /* 0x000fe20003f06270 */
[----:B-1--4-:R-:W-:Y:S01]  /*16020*/  CS2R R224, SRZ ;  /* 0x0000000000e07805 */ /* 0x012fe2000001ff00 */
[----:B------:R-:W-:Y:S01]  /*16030*/  CS2R R226, SRZ ;  /* 0x0000000000e27805 */ /* 0x000fe2000001ff00 */
[----:B------:R-:W0:Y:S01]  /*16040*/  LDGDEPBAR ;  /* 0x00000000000079af */ /* 0x000e220000000000 */
[----:B------:R-:W-:Y:S01]  /*16050*/  CS2R R220, SRZ ;  /* 0x0000000000dc7805 */ /* 0x000fe2000001ff00 */
[----:B------:R-:W-:Y:S01]  /*16060*/  CS2R R222, SRZ ;  /* 0x0000000000de7805 */ /* 0x000fe2000001ff00 */
[----:B------:R-:W-:Y:S01]  /*16070*/  CS2R R200, SRZ ;  /* 0x0000000000c87805 */ /* 0x000fe2000001ff00 */
[----:B------:R1:W-:Y:S01]  /*16080*/  LDGSTS.E [R4+-0x78000], [R194.64], P4 ;  /* 0x88000000c2047fae */ /* 0x0003e2000a121848 */
[----:B------:R-:W-:Y:S01]  /*16090*/  CS2R R202, SRZ ;  /* 0x0000000000ca7805 */ /* 0x000fe2000001ff00 */
[----:B------:R-:W-:Y:S01]  /*160a0*/  CS2R R204, SRZ ;  /* 0x0000000000cc7805 */ /* 0x000fe2000001ff00 */
[----:B------:R-:W-:Y:S01]  /*160b0*/  CS2R R206, SRZ ;  /* 0x0000000000ce7805 */ /* 0x000fe2000001ff00 */
[----:B------:R2:W-:Y:S01]  /*160c0*/  STL [R1+0x200], RZ ;  /* 0x000200ff01007387 */ /* 0x0005e20000100800 */
[----:B------:R-:W-:Y:S01]  /*160d0*/  CS2R R208, SRZ ;  /* 0x0000000000d07805 */ /* 0x000fe2000001ff00 */
[----:B------:R-:W-:Y:S01]  /*160e0*/  CS2R R210, SRZ ;  /* 0x0000000000d27805 */ /* 0x000fe2000001ff00 */
[----:B------:R-:W-:Y:S01]  /*160f0*/  CS2R R212, SRZ ;  /* 0x0000000000d47805 */ /* 0x000fe2000001ff00 */
[----:B------:R2:W-:Y:S01]  /*16100*/  STL [R1+0x204], RZ ;  /* 0x000204ff01007387 */ /* 0x0005e20000100800 */
[----:B------:R-:W-:Y:S01]  /*16110*/  CS2R R214, SRZ ;  /* 0x0000000000d67805 */ /* 0x000fe2000001ff00 */
[----:B------:R-:W-:Y:S01]  /*16120*/  CS2R R216, SRZ ;  /* 0x0000000000d87805 */ /* 0x000fe2000001ff00 */
[----:B------:R-:W-:Y:S01]  /*16130*/  CS2R R218, SRZ ;  /* 0x0000000000da7805 */ /* 0x000fe2000001ff00 */
[C---:B-1----:R-:W-:Y:S01]  /*16140*/  IADD3 R4, R15.reuse, 0x100000, RZ ;  /* 0x001000000f047810 */ /* 0x042fe20007ffe0ff */
[----:B------:R1:W-:Y:S01]  /*16150*/  LDGSTS.E [R6+-0x77000], [R192.64], P4 ;  /* 0x89000000c0067fae */ /* 0x0003e2000a121848 */
[----:B------:R-:W-:Y:S01]  /*16160*/  CS2R R194, SRZ ;  /* 0x0000000000c27805 */ /* 0x000fe2000001ff00 */
[----:B---3--:R-:W-:Y:S01]  /*16170*/  CS2R R196, SRZ ;  /* 0x0000000000c47805 */ /* 0x008fe2000001ff00 */
[----:B------:R-:W-:Y:S01]  /*16180*/  CS2R R198, SRZ ;  /* 0x0000000000c67805 */ /* 0x000fe2000001ff00 */
[----:B------:R2:W-:Y:S01]  /*16190*/  STL [R1+0x208], RZ ;  /* 0x000208ff01007387 */ /* 0x0005e20000100800 */
[----:B------:R-:W-:Y:S01]  /*161a0*/  CS2R R228, SRZ ;  /* 0x0000000000e47805 */ /* 0x000fe2000001ff00 */
[----:B------:R-:W-:Y:S01]  /*161b0*/  CS2R R230, SRZ ;  /* 0x0000000000e67805 */ /* 0x000fe2000001ff00 */
[----:B------:R-:W-:Y:S01]  /*161c0*/  CS2R R244, SRZ ;  /* 0x0000000000f47805 */ /* 0x000fe2000001ff00 */
[----:B------:R3:W-:Y:S01]  /*161d0*/  LDGSTS.E [R5+-0x76000], [R190.64], P4 ;  /* 0x8a000000be057fae */ /* 0x0007e2000a121848 */
[----:B------:R-:W-:Y:S01]  /*161e0*/  CS2R R246, SRZ ;  /* 0x0000000000f67805 */ /* 0x000fe2000001ff00 */
[----:B------:R-:W-:Y:S01]  /*161f0*/  CS2R R232, SRZ ;  /* 0x0000000000e87805 */ /* 0x000fe2000001ff00 */
[----:B------:R-:W-:Y:S01]  /*16200*/  CS2R R234, SRZ ;  /* 0x0000000000ea7805 */ /* 0x000fe2000001ff00 */
[----:B-1----:R-:W-:Y:S01]  /*16210*/  IADD3 R6, R15, 0x100000, RZ ;  /* 0x001000000f067810 */ /* 0x002fe20007ffe0ff */
[----:B------:R2:W-:Y:S01]  /*16220*/  STL [R1+0x20c], RZ ;  /* 0x00020cff01007387 */ /* 0x0005e20000100800 */
[----:B------:R-:W-:-:S03]  /*16230*/  CS2R R192, SRZ ;  /* 0x0000000000c07805 */ /* 0x000fc6000001ff00 */
[----:B------:R2:W-:Y:S01]  /*16240*/  STL [R1+0x1f0], RZ ;  /* 0x0001f0ff01007387 */ /* 0x0005e20000100800 */
[----:B---3--:R-:W-:-:S03]  /*16250*/  IADD3 R5, R15, 0x100000, RZ ;  /* 0x001000000f057810 */ /* 0x008fc60007ffe0ff */
[----:B------:R2:W-:Y:S01]  /*16260*/  STL [R1+0x1f4], RZ ;  /* 0x0001f4ff01007387 */ /* 0x0005e20000100800 */
[----:B------:R-:W-:Y:S01]  /*16270*/  LOP3.LUT R15, R15, 0x70, RZ, 0x3c, !PT ;  /* 0x000000700f0f7812 */ /* 0x000fe200078e3cff */
[----:B------:R-:W-:Y:S02]  /*16280*/  CS2R R190, SRZ ;  /* 0x0000000000be7805 */ /* 0x000fe4000001ff00 */
[----:B------:R1:W-:Y:S04]  /*16290*/  LDGSTS.E [R4+-0x75000], [R188.64], P4 ;  /* 0x8b000000bc047fae */ /* 0x0003e8000a121848 */
[----:B------:R2:W-:Y:S04]  /*162a0*/  STL [R1+0x1f8], RZ ;  /* 0x0001f8ff01007387 */ /* 0x0005e80000100800 */
[----:B------:R3:W-:Y:S04]  /*162b0*/  LDGSTS.E [R7+-0x74000], [R186.64], P4 ;  /* 0x8c000000ba077fae */ /* 0x0007e8000a121848 */
[----:B------:R2:W-:Y:S01]  /*162c0*/  STL [R1+0x1fc], RZ ;  /* 0x0001fcff01007387 */ /* 0x0005e20000100800 */
[----:B-1----:R-:W-:-:S03]  /*162d0*/  CS2R R188, SRZ ;  /* 0x0000000000bc7805 */ /* 0x002fc6000001ff00 */
[----:B------:R1:W-:Y:S04]  /*162e0*/  LDGSTS.E [R6+-0x73000], [R184.64], P4 ;  /* 0x8d000000b8067fae */ /* 0x0003e8000a121848 */
[----:B------:R2:W-:Y:S01]  /*162f0*/  STL [R1+0x1e0], RZ ;  /* 0x0001e0ff01007387 */ /* 0x0005e20000100800 */
[C---:B---3--:R-:W-:Y:S01]  /*16300*/  IADD3 R7, R148.reuse, 0x100000, RZ ;  /* 0x0010000094077810 */ /* 0x048fe20007ffe0ff */
[----:B------:R-:W-:Y:S02]  /*16310*/  CS2R R186, SRZ ;  /* 0x0000000000ba7805 */ /* 0x000fe4000001ff00 */
[----:B------:R3:W-:Y:S01]  /*16320*/  LDGSTS.E [R5+-0x72000], [R182.64], P4 ;  /* 0x8e000000b6057fae */ /* 0x0007e2000a121848 */
[----:B-1----:R-:W-:-:S03]  /*16330*/  IADD3 R6, R148, 0x100000, RZ ;  /* 0x0010000094067810 */ /* 0x002fc60007ffe0ff */
[----:B------:R2:W-:Y:S01]  /*16340*/  STL [R1+0x1e4], RZ ;  /* 0x0001e4ff01007387 */ /* 0x0005e20000100800 */
[----:B------:R-:W-:-:S03]  /*16350*/  CS2R R184, SRZ ;  /* 0x0000000000b87805 */ /* 0x000fc6000001ff00 */
[----:B------:R1:W-:Y:S01]  /*16360*/  LDGSTS.E [R4+-0x71000], [R180.64], P4 ;  /* 0x8f000000b4047fae */ /* 0x0003e2000a121848 */
[----:B---3--:R-:W-:-:S03]  /*16370*/  IADD3 R5, R148, 0x100000, RZ ;  /* 0x0010000094057810 */ /* 0x008fc60007ffe0ff */
[----:B------:R2:W-:Y:S01]  /*16380*/  STL [R1+0x1e8], RZ ;  /* 0x0001e8ff01007387 */ /* 0x0005e20000100800 */
[----:B------:R-:W-:-:S03]  /*16390*/  CS2R R182, SRZ ;  /* 0x0000000000b67805 */ /* 0x000fc6000001ff00 */
[----:B------:R2:W-:Y:S01]  /*163a0*/  STL [R1+0x1ec], RZ ;  /* 0x0001ecff01007387 */ /* 0x0005e20000100800 */
[----:B-1----:R-:W-:-:S03]  /*163b0*/  IADD3 R4, R148, 0x100000, RZ ;  /* 0x0010000094047810 */ /* 0x002fc60007ffe0ff */
[----:B------:R2:W-:Y:S01]  /*163c0*/  STL [R1+0x1d0], RZ ;  /* 0x0001d0ff01007387 */ /* 0x0005e20000100800 */
[----:B------:R-:W-:Y:S01]  /*163d0*/  CS2R R180, SRZ ;  /* 0x0000000000b47805 */ /* 0x000fe2000001ff00 */
[----:B------:R-:W-:Y:S02]  /*163e0*/  CS2R R148, SRZ ;  /* 0x0000000000947805 */ /* 0x000fe4000001ff00 */
[----:B------:R2:W-:Y:S04]  /*163f0*/  STL [R1+0x1d4], RZ ;  /* 0x0001d4ff01007387 */ /* 0x0005e80000100800 */
[----:B------:R1:W-:Y:S04]  /*16400*/  LDGSTS.E [R6+-0x77e00], [R178.64], P4 ;  /* 0x88200000b2067fae */ /* 0x0003e8000a121848 */
[----:B------:R2:W-:Y:S04]  /*16410*/  STL [R1+0x1d8], RZ ;  /* 0x0001d8ff01007387 */ /* 0x0005e80000100800 */
[----:B------:R3:W-:Y:S04]  /*16420*/  LDGSTS.E [R5+-0x76e00], [R176.64], P4 ;  /* 0x89200000b0057fae */ /* 0x0007e8000a121848 */
[----:B------:R2:W-:Y:S01]  /*16430*/  STL [R1+0x1dc], RZ ;  /* 0x0001dcff01007387 */ /* 0x0005e20000100800 */
[----:B-1----:R-:W-:-:S03]  /*16440*/  CS2R R178, SRZ ;  /* 0x0000000000b27805 */ /* 0x002fc6000001ff00 */
[----:B------:R1:W-:Y:S04]  /*16450*/  LDGSTS.E [R4+-0x75e00], [R174.64], P4 ;  /* 0x8a200000ae047fae */ /* 0x0003e8000a121848 */
[----:B------:R2:W-:Y:S01]  /*16460*/  STL [R1+0x90], RZ ;  /* 0x000090ff01007387 */ /* 0x0005e20000100800 */
[----:B---3--:R-:W-:Y:S01]  /*16470*/  IADD3 R5, R114, 0x100000, RZ ;  /* 0x0010000072057810 */ /* 0x008fe20007ffe0ff */
[----:B------:R-:W-:Y:S02]  /*16480*/  CS2R R176, SRZ ;  /* 0x0000000000b07805 */ /* 0x000fe4000001ff00 */
[----:B------:R3:W-:Y:S04]  /*16490*/  LDGSTS.E [R7+-0x74e00], [R172.64], P4 ;  /* 0x8b200000ac077fae */ /* 0x0007e8000a121848 */
[----:B------:R2:W-:Y:S01]  /*164a0*/  STL [R1+0x94], RZ ;  /* 0x000094ff01007387 */ /* 0x0005e20000100800 */
[----:B-1----:R-:W-:-:S03]  /*164b0*/  CS2R R174, SRZ ;  /* 0x0000000000ae7805 */ /* 0x002fc6000001ff00 */
[----:B------:R1:W-:Y:S04]  /*164c0*/  LDGSTS.E [R6+-0x73e00], [R170.64], P4 ;  /* 0x8c200000aa067fae */ /* 0x0003e8000a121848 */
[----:B------:R2:W-:Y:S01]  /*164d0*/  STL [R1+0x98], RZ ;  /* 0x000098ff01007387 */ /* 0x0005e20000100800 */
[----:B---3--:R-:W-:-:S03]  /*164e0*/  CS2R R172, SRZ ;  /* 0x0000000000ac7805 */ /* 0x008fc6000001ff00 */
[----:B------:R3:W-:Y:S04]  /*164f0*/  LDGSTS.E [R4+-0x72e00], [R168.64], P4 ;  /* 0x8d200000a8047fae */ /* 0x0007e8000a121848 */
[----:B------:R2:W-:Y:S01]  /*16500*/  STL [R1+0x9c], RZ ;  /* 0x00009cff01007387 */ /* 0x0005e20000100800 */
[----:B-1----:R-:W-:-:S03]  /*16510*/  CS2R R170, SRZ ;  /* 0x0000000000aa7805 */ /* 0x002fc6000001ff00 */
[----:B------:R1:W-:Y:S04]  /*16520*/  LDGSTS.E [R7+-0x71e00], [R166.64], P4 ;  /* 0x8e200000a6077fae */ /* 0x0003e8000a121848 */
[----:B------:R2:W-:Y:S01]  /*16530*/  STL [R1+0x120], RZ ;  /* 0x000120ff01007387 */ /* 0x0005e20000100800 */
[C---:B---3--:R-:W-:Y:S01]  /*16540*/  IADD3 R4, R114.reuse, 0x100000, RZ ;  /* 0x0010000072047810 */ /* 0x048fe20007ffe0ff */
[----:B------:R-:W-:Y:S02]  /*16550*/  CS2R R168, SRZ ;  /* 0x0000000000a87805 */ /* 0x000fe4000001ff00 */
[----:B------:R3:W-:Y:S04]  /*16560*/  LDGSTS.E [R6+-0x70e00], [R164.64], P4 ;  /* 0x8f200000a4067fae */ /* 0x0007e8000a121848 */
[----:B------:R2:W-:Y:S01]  /*16570*/  STL [R1+0x124], RZ ;  /* 0x000124ff01007387 */ /* 0x0005e20000100800 */
[----:B-1----:R-:W-:Y:S01]  /*16580*/  IADD3 R7, R114, 0x100000, RZ ;  /* 0x0010000072077810 */ /* 0x002fe20007ffe0ff */
[----:B------:R-:W-:-:S02]  /*16590*/  CS2R R166, SRZ ;  /* 0x0000000000a67805 */ /* 0x000fc4000001ff00 */
[----:B------:R2:W-:Y:S01]  /*165a0*/  STL [R1+0x128], RZ ;  /* 0x000128ff01007387 */ /* 0x0005e20000100800 */
[----:B---3--:R-:W-:-:S03]  /*165b0*/  IADD3 R6, R114, 0x100000, RZ ;  /* 0x0010000072067810 */ /* 0x008fc60007ffe0ff */
[----:B------:R2:W-:Y:S01]  /*165c0*/  STL [R1+0x12c], RZ ;  /* 0x00012cff01007387 */ /* 0x0005e20000100800 */
[----:B------:R-:W-:-:S03]  /*165d0*/  CS2R R164, SRZ ;  /* 0x0000000000a47805 */ /* 0x000fc6000001ff00 */
        /* <DEDUP_REMOVED lines=19> */
[----:B------:R1:W-:Y:S01]  /*16710*/  LDGSTS.E [R6+-0x71c00], [R150.64], P4 ;  /* 0x8e40000096067fae */ /* 0x0003e2000a121848 */
[----:B---3--:R-:W-:-:S03]  /*16720*/  IADD3 R7, R115, 0x100000, RZ ;  /* 0x0010000073077810 */ /* 0x008fc60007ffe0ff */
[----:B------:R2:W-:Y:S01]  /*16730*/  STL [R1+0x10c], RZ ;  /* 0x00010cff01007387 */ /* 0x0005e20000100800 */
[----:B------:R-:W-:-:S03]  /*16740*/  CS2R R152, SRZ ;  /* 0x0000000000987805 */ /* 0x000fc6000001ff00 */
[----:B------:R2:W-:Y:S01]  /*16750*/  STL [R1+0xf0], RZ ;  /* 0x0000f0ff01007387 */ /* 0x0005e20000100800 */
[----:B-1----:R-:W-:-:S03]  /*16760*/  IADD3 R6, R115, 0x100000, RZ ;  /* 0x0010000073067810 */ /* 0x002fc60007ffe0ff */
[----:B------:R1:W-:Y:S01]  /*16770*/  LDGSTS.E [R4+-0x70c00], [R126.64], P4 ;  /* 0x8f4000007e047fae */ /* 0x0003e2000a121848 */
[----:B------:R-:W-:-:S03]  /*16780*/  CS2R R150, SRZ ;  /* 0x0000000000967805 */ /* 0x000fc6000001ff00 */
[----:B------:R2:W-:Y:S04]  /*16790*/  STL [R1+0xf4], RZ ;  /* 0x0000f4ff01007387 */ /* 0x0005e80000100800 */
[----:B------:R2:W-:Y:S01]  /*167a0*/  STL [R1+0xf8], RZ ;  /* 0x0000f8ff01007387 */ /* 0x0005e20000100800 */
[----:B-1----:R-:W-:-:S03]  /*167b0*/  IADD3 R4, R115, 0x100000, RZ ;  /* 0x0010000073047810 */ /* 0x002fc60007ffe0ff */
[----:B------:R2:W-:Y:S01]  /*167c0*/  STL [R1+0xfc], RZ ;  /* 0x0000fcff01007387 */ /* 0x0005e20000100800 */
[----:B------:R-:W-:Y:S01]  /*167d0*/  CS2R R114, SRZ ;  /* 0x0000000000727805 */ /* 0x000fe2000001ff00 */
        /* <DEDUP_REMOVED lines=17> */
[C---:B-1----:R-:W-:Y:S01]  /*168f0*/  IADD3 R6, R82.reuse, 0x100000, RZ ;  /* 0x0010000052067810 */ /* 0x042fe20007ffe0ff */
[----:B------:R-:W-:Y:S02]  /*16900*/  CS2R R116, SRZ ;  /* 0x0000000000747805 */ /* 0x000fe4000001ff00 */
[----:B------:R1:W-:Y:S04]  /*16910*/  LDGSTS.E [R4+-0x71a00], [R110.64], P4 ;  /* 0x8e6000006e047fae */ /* 0x0003e8000a121848 */
[----:B------:R2:W-:Y:S01]  /*16920*/  STL [R1+0xd8], RZ ;  /* 0x0000d8ff01007387 */ /* 0x0005e20000100800 */
[----:B---3--:R-:W-:Y:S01]  /*16930*/  IADD3 R5, R82, 0x100000, RZ ;  /* 0x0010000052057810 */ /* 0x008fe20007ffe0ff */
[----:B------:R-:W-:-:S02]  /*16940*/  CS2R R112, SRZ ;  /* 0x0000000000707805 */ /* 0x000fc4000001ff00 */
[----:B------:R3:W-:Y:S01]  /*16950*/  LDGSTS.E [R7+-0x70a00], [R108.64], P4 ;  /* 0x8f6000006c077fae */ /* 0x0007e2000a121848 */
[----:B-1----:R-:W-:-:S03]  /*16960*/  IADD3 R4, R82, 0x100000, RZ ;  /* 0x0010000052047810 */ /* 0x002fc60007ffe0ff */
[----:B------:R2:W-:Y:S01]  /*16970*/  STL [R1+0xdc], RZ ;  /* 0x0000dcff01007387 */ /* 0x0005e20000100800 */
[----:B------:R-:W-:-:S03]  /*16980*/  CS2R R110, SRZ ;  /* 0x00000000006e7805 */ /* 0x000fc6000001ff00 */
        /* <DEDUP_REMOVED lines=15> */
[----:B-1----:R-:W-:Y:S01]  /*16a80*/  IADD3 R7, R83, 0x100000, RZ ;  /* 0x0010000053077810 */ /* 0x002fe20007ffe0ff */
[----:B------:R-:W-:Y:S02]  /*16a90*/  CS2R R102, SRZ ;  /* 0x0000000000667805 */ /* 0x000fe4000001ff00 */
[----:B------:R1:W-:Y:S04]  /*16aa0*/  LDGSTS.E [R5+-0x73800], [R98.64], P4 ;  /* 0x8c80000062057fae */ /* 0x0003e8000a121848 */
[----:B------:R2:W-:Y:S01]  /*16ab0*/  STL [R1+0xac], RZ ;  /* 0x0000acff01007387 */ /* 0x0005e20000100800 */
[----:B---3--:R-:W-:-:S03]  /*16ac0*/  CS2R R100, SRZ ;  /* 0x0000000000647805 */ /* 0x008fc6000001ff00 */
[----:B------:R3:W-:Y:S04]  /*16ad0*/  LDGSTS.E [R4+-0x72800], [R96.64], P4 ;  /* 0x8d80000060047fae */ /* 0x0007e8000a121848 */
[----:B------:R2:W-:Y:S01]  /*16ae0*/  STL [R1+0x70], RZ ;  /* 0x000070ff01007387 */ /* 0x0005e20000100800 */
[----:B-1----:R-:W-:-:S03]  /*16af0*/  CS2R R98, SRZ ;  /* 0x0000000000627805 */ /* 0x002fc6000001ff00 */
[----:B------:R2:W-:Y:S01]  /*16b00*/  STL [R1+0x74], RZ ;  /* 0x000074ff01007387 */ /* 0x0005e20000100800 */
[----:B---3--:R-:W-:-:S03]  /*16b10*/  IADD3 R4, R83, 0x100000, RZ ;  /* 0x0010000053047810 */ /* 0x008fc60007ffe0ff */
[----:B------:R1:W-:Y:S01]  /*16b20*/  LDGSTS.E [R6+-0x71800], [R94.64], P4 ;  /* 0x8e8000005e067fae */ /* 0x0003e2000a121848 */
[----:B------:R-:W-:-:S03]  /*16b30*/  CS2R R96, SRZ ;  /* 0x0000000000607805 */ /* 0x000fc6000001ff00 */
[----:B------:R2:W-:Y:S04]  /*16b40*/  STL [R1+0x78], RZ ;  /* 0x000078ff01007387 */ /* 0x0005e80000100800 */
[----:B------:R2:W-:Y:S01]  /*16b50*/  STL [R1+0x7c], RZ ;  /* 0x00007cff01007387 */ /* 0x0005e20000100800 */
[----:B-1----:R-:W-:-:S03]  /*16b60*/  IADD3 R6, R83, 0x100000, RZ ;  /* 0x0010000053067810 */ /* 0x002fc60007ffe0ff */
[----:B------:R2:W-:Y:S01]  /*16b70*/  STL [R1+0x60], RZ ;  /* 0x000060ff01007387 */ /* 0x0005e20000100800 */
[----:B------:R-:W-:-:S03]  /*16b80*/  CS2R R94, SRZ ;  /* 0x00000000005e7805 */ /* 0x000fc6000001ff00 */
[----:B------:R1:W-:Y:S04]  /*16b90*/  LDGSTS.E [R5+-0x70800], [R92.64], P4 ;  /* 0x8f8000005c057fae */ /* 0x0003e8000a121848 */
[----:B------:R2:W-:Y:S04]  /*16ba0*/  STL [R1+0x64], RZ ;  /* 0x000064ff01007387 */ /* 0x0005e80000100800 */
[----:B------:R3:W-:Y:S04]  /*16bb0*/  LDGSTS.E [R4+-0x77600], [R90.64], P4 ;  /* 0x88a000005a047fae */ /* 0x0007e8000a121848 */
[----:B------:R2:W-:Y:S01]  /*16bc0*/  STL [R1+0x68], RZ ;  /* 0x000068ff01007387 */ /* 0x0005e20000100800 */
[----:B-1----:R-:W-:Y:S01]  /*16bd0*/  IADD3 R5, R83, 0x100000, RZ ;  /* 0x0010000053057810 */ /* 0x002fe20007ffe0ff */
[----:B------:R-:W-:Y:S01]  /*16be0*/  CS2R R92, SRZ ;  /* 0x00000000005c7805 */ /* 0x000fe2000001ff00 */
[----:B------:R-:W-:Y:S01]  /*16bf0*/  CS2R R82, SRZ ;  /* 0x0000000000527805 */ /* 0x000fe2000001ff00 */
        /* <DEDUP_REMOVED lines=27> */
[----:B------:R-:W-:-:S03]  /*16db0*/  CS2R R74, SRZ ;  /* 0x00000000004a7805 */ /* 0x000fc6000001ff00 */
[----:B------:R2:W-:Y:S04]  /*16dc0*/  STL [R1], RZ ;  /* 0x000000ff01007387 */ /* 0x0005e80000100800 */
        /* <DEDUP_REMOVED lines=10> */
[----:B------:R4:W-:Y:S01]  /*16e70*/  LDGSTS.E [R6+-0x73400], [R32.64], P4 ;  /* 0x8cc0000020067fae */ /* 0x0009e2000a121848 */
[----:B-1----:R-:W-:-:S03]  /*16e80*/  CS2R R68, SRZ ;  /* 0x0000000000447805 */ /* 0x002fc6000001ff00 */
[----:B------:R1:W-:Y:S04]  /*16e90*/  LDGSTS.E [R4+-0x72400], [R30.64], P4 ;  /* 0x8dc000001e047fae */ /* 0x0003e8000a121848 */
[----:B------:R2:W-:Y:S01]  /*16ea0*/  LDGSTS.E [R7+-0x71400], [R28.64], P4 ;  /* 0x8ec000001c077fae */ /* 0x0005e2000a121848 */
[----:B---3--:R-:W-:-:S03]  /*16eb0*/  CS2R R34, SRZ ;  /* 0x0000000000227805 */ /* 0x008fc6000001ff00 */
[----:B------:R3:W-:Y:S01]  /*16ec0*/  LDGSTS.E [R6+-0x70400], [R26.64], P4 ;  /* 0x8fc000001a067fae */ /* 0x0007e2000a121848 */
[----:B----4-:R-:W-:Y:S01]  /*16ed0*/  CS2R R32, SRZ ;  /* 0x0000000000207805 */ /* 0x010fe2000001ff00 */
[C---:B-1----:R-:W-:Y:S02]  /*16ee0*/  IADD3 R4, R15.reuse, 0x100000, RZ ;  /* 0x001000000f047810 */ /* 0x042fe40007ffe0ff */
[----:B------:R1:W-:Y:S01]  /*16ef0*/  LDGSTS.E [R5+-0x77200], [R24.64], P4 ;  /* 0x88e0000018057fae */ /* 0x0003e2000a121848 */
[----:B------:R-:W-:Y:S01]  /*16f00*/  CS2R R30, SRZ ;  /* 0x00000000001e7805 */ /* 0x000fe2000001ff00 */
[C---:B--2---:R-:W-:Y:S02]  /*16f10*/  IADD3 R7, R15.reuse, 0x100000, RZ ;  /* 0x001000000f077810 */ /* 0x044fe40007ffe0ff */
[----:B------:R2:W-:Y:S01]  /*16f20*/  LDGSTS.E [R4+-0x76200], [R22.64], P4 ;  /* 0x89e0000016047fae */ /* 0x0005e2000a121848 */
[----:B------:R-:W-:Y:S01]  /*16f30*/  CS2R R28, SRZ ;  /* 0x00000000001c7805 */ /* 0x000fe2000001ff00 */
[----:B---3--:R-:W-:Y:S01]  /*16f40*/  IADD3 R6, R15, 0x100000, RZ ;  /* 0x001000000f067810 */ /* 0x008fe20007ffe0ff */
[----:B------:R-:W-:Y:S01]  /*16f50*/  CS2R R26, SRZ ;  /* 0x00000000001a7805 */ /* 0x000fe2000001ff00 */
[----:B------:R-:W-:-:S03]  /*16f60*/  CS2R R14, SRZ ;  /* 0x00000000000e7805 */ /* 0x000fc6000001ff00 */
[----:B------:R3:W-:Y:S01]  /*16f70*/  LDGSTS.E [R6+-0x75200], [R20.64], P4 ;  /* 0x8ae0000014067fae */ /* 0x0007e2000a121848 */
[----:B-1----:R-:W-:-:S03]  /*16f80*/  CS2R R24, SRZ ;  /* 0x0000000000187805 */ /* 0x002fc6000001ff00 */
[----:B------:R1:W-:Y:S01]  /*16f90*/  LDGSTS.E [R5+-0x74200], [R18.64], P4 ;  /* 0x8be0000012057fae */ /* 0x0003e2000a121848 */
[----:B--2---:R-:W-:-:S03]  /*16fa0*/  CS2R R22, SRZ ;  /* 0x0000000000167805 */ /* 0x004fc6000001ff00 */
[----:B------:R2:W-:Y:S04]  /*16fb0*/  LDGSTS.E [R4+-0x73200], [R16.64], P4 ;  /* 0x8ce0000010047fae */ /* 0x0005e8000a121848 */
[----:B------:R4:W-:Y:S01]  /*16fc0*/  LDGSTS.E [R7+-0x72200], [R12.64], P4 ;  /* 0x8de000000c077fae */ /* 0x0009e2000a121848 */
[----:B---3--:R-:W-:-:S03]  /*16fd0*/  CS2R R20, SRZ ;  /* 0x0000000000147805 */ /* 0x008fc6000001ff00 */
[----:B------:R3:W-:Y:S01]  /*16fe0*/  LDGSTS.E [R6+-0x71200], [R10.64], P4 ;  /* 0x8ee000000a067fae */ /* 0x0007e2000a121848 */
[----:B-1----:R-:W-:-:S03]  /*16ff0*/  CS2R R18, SRZ ;  /* 0x0000000000127805 */ /* 0x002fc6000001ff00 */
[----:B------:R1:W-:Y:S01]  /*17000*/  LDGSTS.E [R4+-0x70200], [R8.64], P4 ;  /* 0x8fe0000008047fae */ /* 0x0003e2000a121848 */
[----:B--2---:R-:W-:-:S03]  /*17010*/  CS2R R16, SRZ ;  /* 0x0000000000107805 */ /* 0x004fc6000001ff00 */
[----:B------:R-:W0:Y:S01]  /*17020*/  LDGDEPBAR ;  /* 0x00000000000079af */ /* 0x000e220000000000 */
[----:B----4-:R-:W-:Y:S01]  /*17030*/  CS2R R12, SRZ ;  /* 0x00000000000c7805 */ /* 0x010fe2000001ff00 */
[----:B---3--:R-:W-:Y:S01]  /*17040*/  CS2R R10, SRZ ;  /* 0x00000000000a7805 */ /* 0x008fe2000001ff00 */
[----:B------:R-:W-:Y:S01]  /*17050*/  CS2R R6, SRZ ;  /* 0x0000000000067805 */ /* 0x000fe2000001ff00 */
[----:B-1----:R-:W-:Y:S01]  /*17060*/  CS2R R8, SRZ ;  /* 0x0000000000087805 */ /* 0x002fe2000001ff00 */
[----:B------:R-:W-:Y:S01]  /*17070*/  CS2R R4, SRZ ;  /* 0x0000000000047805 */ /* 0x000fe2000001ff00 */
[----:B------:R-:W-:Y:S05]  /*17080*/  @!P0 BRA `(.L_x_0) ;  /* 0x00037b8000008947 */ /* 0x000fea0003800000 */
[----:B------:R-:W2:Y:S04]  /*17090*/  LDL.LU.64 R196, [R1+0x10b8] ;  /* 0x0010b80001c47983 */ /* 0x000ea80000300a00 */
[----:B------:R-:W3:Y:S04]  /*170a0*/  LDL.LU.64 R216, [R1+0x10c0] ;  /* 0x0010c00001d87983 */ /* 0x000ee80000300a00 */
[----:B------:R-:W4:Y:S04]  /*170b0*/  LDL.LU.64 R198, [R1+0x10c8] ;  /* 0x0010c80001c67983 */ /* 0x000f280000300a00 */
[----:B------:R-:W3:Y:S04]  /*170c0*/  LDL.LU.64 R228, [R1+0x10d0] ;  /* 0x0010d00001e47983 */ /* 0x000ee80000300a00 */
[----:B------:R-:W3:Y:S04]  /*170d0*/  LDL.LU.64 R230, [R1+0x2e0] ;  /* 0x0002e00001e67983 */ /* 0x000ee80000300a00 */
[----:B------:R-:W3:Y:S04]  /*170e0*/  LDL.LU.64 R244, [R1+0x2d8] ;  /* 0x0002d80001f47983 */ /* 0x000ee80000300a00 */
[----:B------:R-:W4:Y:S04]  /*170f0*/  LDL.LU.64 R246, [R1+0x2d0] ;  /* 0x0002d00001f67983 */ /* 0x000f280000300a00 */
[----:B------:R-:W4:Y:S04]  /*17100*/  LDL.LU.64 R232, [R1+0x2c8] ;  /* 0x0002c80001e87983 */ /* 0x000f280000300a00 */
[----:B------:R-:W4:Y:S04]  /*17110*/  LDL.LU.64 R154, [R1+0x268] ;  /* 0x00026800019a7983 */ /* 0x000f280000300a00 */
[----:B------:R-:W4:Y:S04]  /*17120*/  LDL.LU.64 R234, [R1+0x260] ;  /* 0x0002600001ea7983 */ /* 0x000f280000300a00 */
[----:B------:R-:W4:Y:S04]  /*17130*/  LDL.LU.64 R218, [R1+0x258] ;  /* 0x0002580001da7983 */ /* 0x000f280000300a00 */
[----:B--2---:R1:W-:Y:S01]  /*17140*/  STL [R1+0x1594], R196 ;  /* 0x001594c401007387 */ /* 0x0043e20000100800 */
[----:B------:R-:W-:-:S03]  /*17150*/  IMAD.MOV.U32 R4, RZ, RZ, R197 ;  /* 0x000000ffff047224 */ /* 0x000fc600078e00c5 */
[----:B-1----:R-:W2:Y:S04]  /*17160*/  LDL.LU.64 R196, [R1+0x250] ;  /* 0x0002500001c47983 */ /* 0x002ea80000300a00 */
[----:B------:R1:W-:Y:S04]  /*17170*/  STL [R1+0x1590], R4 ;  /* 0x0015900401007387 */ /* 0x0003e80000100800 */
[----:B---3--:R3:W-:Y:S01]  /*17180*/  STL [R1+0x159c], R216 ;  /* 0x00159cd801007387 */ /* 0x0087e20000100800 */
[----:B-1----:R-:W-:-:S03]  /*17190*/  IMAD.MOV.U32 R4, RZ, RZ, R217 ;  /* 0x000000ffff047224 */ /* 0x002fc600078e00d9 */
[----:B---3--:R-:W3:Y:S04]  /*171a0*/  LDL.LU.64 R216, [R1+0x248] ;  /* 0x0002480001d87983 */ /* 0x008ee80000300a00 */
[----:B------:R1:W-:Y:S04]  /*171b0*/  STL [R1+0x1598], R4 ;  /* 0x0015980401007387 */ /* 0x0003e80000100800 */
[----:B----4-:R4:W-:Y:S01]  /*171c0*/  STL [R1+0x15a4], R198 ;  /* 0x0015a4c601007387 */ /* 0x0109e20000100800 */
[----:B-1----:R-:W-:-:S03]  /*171d0*/  MOV R4, R199 ;  /* 0x000000c700047202 */ /* 0x002fc60000000f00 */
[----:B----4-:R-:W4:Y:S04]  /*171e0*/  LDL.LU.64 R198, [R1+0x240] ;  /* 0x0002400001c67983 */ /* 0x010f280000300a00 */
[----:B------:R1:W-:Y:S04]  /*171f0*/  STL [R1+0x15a0], R4 ;  /* 0x0015a00401007387 */ /* 0x0003e80000100800 */
[----:B------:R1:W-:Y:S02]  /*17200*/  STL [R1+0x15ac], R228 ;  /* 0x0015ace401007387 */ /* 0x0003e40000100800 */
[----:B-1----:R-:W-:-:S02]  /*17210*/  IMAD.MOV.U32 R4, RZ, RZ, R229 ;  /* 0x000000ffff047224 */ /* 0x002fc400078e00e5 */
[----:B------:R-:W4:Y:S04]  /*17220*/  LDL.LU.64 R228, [R1+0x238] ;  /* 0x0002380001e47983 */ /* 0x000f280000300a00 */
[----:B------:R1:W-:Y:S04]  /*17230*/  STL [R1+0x15a8], R4 ;  /* 0x0015a80401007387 */ /* 0x0003e80000100800 */
[----:B------:R1:W-:Y:S02]  /*17240*/  STL [R1+0x15b0], R230 ;  /* 0x0015b0e601007387 */ /* 0x0003e40000100800 */
[----:B-1----:R-:W-:-:S02]  /*17250*/  IMAD.MOV.U32 R4, RZ, RZ, R231 ;  /* 0x000000ffff047224 */ /* 0x002fc400078e00e7 */
[----:B------:R-:W4:Y:S04]  /*17260*/  LDL.LU.64 R230, [R1+0x230] ;  /* 0x0002300001e67983 */ /* 0x000f280000300a00 */
[----:B------:R1:W-:Y:S04]  /*17270*/  STL [R1+0x1588], R4 ;  /* 0x0015880401007387 */ /* 0x0003e80000100800 */
[----:B------:R1:W-:Y:S02]  /*17280*/  STL [R1+0x158c], R244 ;  /* 0x00158cf401007387 */ /* 0x0003e40000100800 */
[----:B-1----:R-:W-:-:S02]  /*17290*/  MOV R4, R245 ;  /* 0x000000f500047202 */ /* 0x002fc40000000f00 */
[----:B------:R-:W4:Y:S04]  /*172a0*/  LDL.LU.64 R244, [R1+0xb60] ;  /* 0x000b600001f47983 */ /* 0x000f280000300a00 */
        /* <DEDUP_REMOVED lines=21> */
[----:B--2---:R2:W-:Y:S01]  /*17400*/  STL [R1+0x155c], R196 ;  /* 0x00155cc401007387 */ /* 0x0045e20000100800 */
[----:B-1----:R-:W-:-:S03]  /*17410*/  MOV R4, R197 ;  /* 0x000000c500047202 */ /* 0x002fc60000000f00 */
[----:B--2---:R-:W2:Y:S04]  /*17420*/  LDL.LU.64 R196, [R1+0x2b0] ;  /* 0x0002b00001c47983 */ /* 0x004ea80000300a00 */
[----:B------:R1:W-:Y:S04]  /*17430*/  STL [R1+0x1550], R4 ;  /* 0x0015500401007387 */ /* 0x0003e80000100800 */
[----:B---3--:R3:W-:Y:S01]  /*17440*/  STL [R1+0x1554], R216 ;  /* 0x001554d801007387 */ /* 0x0087e20000100800 */
[----:B-1----:R-:W-:-:S03]  /*17450*/  IMAD.MOV.U32 R4, RZ, RZ, R217 ;  /* 0x000000ffff047224 */ /* 0x002fc600078e00d9 */
[----:B---3--:R-:W3:Y:S04]  /*17460*/  LDL.LU.64 R216, [R1+0x2a8] ;  /* 0x0002a80001d87983 */ /* 0x008ee80000300a00 */
[----:B------:R1:W-:Y:S04]  /*17470*/  STL [R1+0x1548], R4 ;  /* 0x0015480401007387 */ /* 0x0003e80000100800 */
[----:B----4-:R4:W-:Y:S01]  /*17480*/  STL [R1+0x154c], R198 ;  /* 0x00154cc601007387 */ /* 0x0109e20000100800 */
[----:B-1----:R-:W-:-:S03]  /*17490*/  IMAD.MOV.U32 R4, RZ, RZ, R199 ;  /* 0x000000ffff047224 */ /* 0x002fc600078e00c7 */
[----:B----4-:R-:W4:Y:S04]  /*174a0*/  LDL.LU.64 R198, [R1+0x228] ;  /* 0x0002280001c67983 */ /* 0x010f280000300a00 */
        /* <DEDUP_REMOVED lines=21> */
[----:B------:R-:W-:Y:S04]  /*17600*/  STL [R1+0x1530], R154 ;  /* 0x0015309a01007387 */ /* 0x000fe80000100800 */
[----:B------:R-:W4:Y:S01]  /*17610*/  LDL.LU.64 R152, [R1+0x1b8] ;  /* 0x0001b80001987983 */ /* 0x000f220000300a00 */
[----:B-1----:R-:W-:-:S05]  /*17620*/  IMAD.MOV.U32 R4, RZ, RZ, R155 ;  /* 0x000000ffff047224 */ /* 0x002fca00078e009b */
[----:B------:R1:W-:Y:S04]  /*17630*/  STL [R1+0x152c], R4 ;  /* 0x00152c0401007387 */ /* 0x0003e80000100800 */
[----:B------:R1:W-:Y:S02]  /*17640*/  STL [R1+0x1534], R234 ;  /* 0x001534ea01007387 */ /* 0x0003e40000100800 */
[----:B-1----:R-:W-:Y:S02]  /*17650*/  MOV R4, R235 ;  /* 0x000000eb00047202 */ /* 0x002fe40000000f00 */
[----:B------:R-:W4:Y:S04]  /*17660*/  LDL.LU.64 R234, [R1+0x1b0] ;  /* 0x0001b00001ea7983 */ /* 0x000f280000300a00 */
[----:B------:R1:W-:Y:S04]  /*17670*/  STL [R1+0x1508], R4 ;  /* 0x0015080401007387 */ /* 0x0003e80000100800 */
[----:B------:R1:W-:Y:S02]  /*17680*/  STL [R1+0x150c], R218 ;  /* 0x00150cda01007387 */ /* 0x0003e40000100800 */
[----:B-1----:R-:W-:-:S02]  /*17690*/  IMAD.MOV.U32 R4, RZ, RZ, R219 ;  /* 0x000000ffff047224 */ /* 0x002fc400078e00db */
[----:B------:R-:W4:Y:S04]  /*176a0*/  LDL.LU.64 R218, [R1+0xc18] ;  /* 0x000c180001da7983 */ /* 0x000f280000300a00 */
[----:B------:R1:W-:Y:S04]  /*176b0*/  STL [R1+0x1500], R4 ;  /* 0x0015000401007387 */ /* 0x0003e80000100800 */
[----:B--2---:R2:W-:Y:S01]  /*176c0*/  STL [R1+0x1504], R196 ;  /* 0x001504c401007387 */ /* 0x0045e20000100800 */
[----:B-1----:R-:W-:-:S03]  /*176d0*/  IMAD.MOV.U32 R4, RZ, RZ, R197 ;  /* 0x000000ffff047224 */ /* 0x002fc600078e00c5 */
[----:B--2---:R-:W2:Y:S04]  /*176e0*/  LDL.LU.64 R196, [R1+0xc28] ;  /* 0x000c280001c47983 */ /* 0x004ea80000300a00 */
[----:B------:R1:W-:Y:S04]  /*176f0*/  STL [R1+0x14f8], R4 ;  /* 0x0014f80401007387 */ /* 0x0003e80000100800 */
[----:B---3--:R-:W-:Y:S04]  /*17700*/  STL [R1+0x14fc], R216 ;  /* 0x0014fcd801007387 */ /* 0x008fe80000100800 */
[----:B------:R-:W3:Y:S01]  /*17710*/  LDL.LU.64 R154, [R1+0xc30] ;  /* 0x000c3000019a7983 */ /* 0x000ee20000300a00 */
[----:B-1----:R-:W-:-:S05]  /*17720*/  MOV R4, R217 ;  /* 0x000000d900047202 */ /* 0x002fca0000000f00 */
[----:B------:R1:W-:Y:S04]  /*17730*/  STL [R1+0x14f0], R4 ;  /* 0x0014f00401007387 */ /* 0x0003e80000100800 */
[----:B----4-:R4:W-:Y:S01]  /*17740*/  STL [R1+0x14f4], R198 ;  /* 0x0014f4c601007387 */ /* 0x0109e20000100800 */
[----:B-1----:R-:W-:-:S03]  /*17750*/  IMAD.MOV.U32 R4, RZ, RZ, R199 ;  /* 0x000000ffff047224 */ /* 0x002fc600078e00c7 */
[----:B----4-:R-:W4:Y:S04]  /*17760*/  LDL.LU.64 R198, [R1+0xc40] ;  /* 0x000c400001c67983 */ /* 0x010f280000300a00 */
        /* <DEDUP_REMOVED lines=16> */
[----:B------:R1:W-:Y:S02]  /*17870*/  STL [R1+0x14c8], R4 ;  /* 0x0014c80401007387 */ /* 0x0003e40000100800 */
[----:B-1----:R-:W-:Y:S02]  /*17880*/  MOV R4, R233 ;  /* 0x000000e900047202 */ /* 0x002fe40000000f00 */
[----:B------:R1:W-:Y:S04]  /*17890*/  STL [R1+0x14cc], R232 ;  /* 0x0014cce801007387 */ /* 0x0003e80000100800 */
[----:B------:R-:W4:Y:S04]  /*178a0*/  LDL.LU.64 R246, [R1+0x1a8] ;  /* 0x0001a80001f67983 */ /* 0x000f280000300a00 */
[----:B------:R1:W-:Y:S04]  /*178b0*/  STL [R1+0x14c0], R4 ;  /* 0x0014c00401007387 */ /* 0x0003e80000100800 */
[----:B------:R-:W-:Y:S04]  /*178c0*/  STL [R1+0x14c4], R152 ;  /* 0x0014c49801007387 */ /* 0x000fe80000100800 */
[----:B-1----:R-:W4:Y:S01]  /*178d0*/  LDL.LU.64 R232, [R1+0x1a0] ;  /* 0x0001a00001e87983 */ /* 0x002f220000300a00 */
[----:B------:R-:W-:-:S03]  /*178e0*/  IMAD.MOV.U32 R4, RZ, RZ, R153 ;  /* 0x000000ffff047224 */ /* 0x000fc600078e0099 */
[----:B------:R-:W-:Y:S04]  /*178f0*/  STL [R1+0x14bc], R234 ;  /* 0x0014bcea01007387 */ /* 0x000fe80000100800 */
[----:B------:R1:W-:Y:S02]  /*17900*/  STL [R1+0x14b8], R4 ;  /* 0x0014b80401007387 */ /* 0x0003e40000100800 */
[----:B-1----:R-:W-:Y:S02]  /*17910*/  IMAD.MOV.U32 R4, RZ, RZ, R235 ;  /* 0x000000ffff047224 */ /* 0x002fe400078e00eb */
[----:B------:R-:W4:Y:S04]  /*17920*/  LDL.LU.64 R234, [R1+0x198] ;  /* 0x0001980001ea7983 */ /* 0x000f280000300a00 */
[----:B------:R1:W-:Y:S04]  /*17930*/  STL [R1+0x1490], R4 ;  /* 0x0014900401007387 */ /* 0x0003e80000100800 */
[----:B------:R1:W-:Y:S02]  /*17940*/  STL [R1+0x1498], R218 ;  /* 0x001498da01007387 */ /* 0x0003e40000100800 */
[----:B-1----:R-:W-:-:S02]  /*17950*/  MOV R4, R219 ;  /* 0x000000db00047202 */ /* 0x002fc40000000f00 */
[----:B------:R-:W4:Y:S04]  /*17960*/  LDL.LU.64 R218, [R1+0x190] ;  /* 0x0001900001da7983 */ /* 0x000f280000300a00 */
[----:B------:R1:W-:Y:S04]  /*17970*/  STL [R1+0x1494], R4 ;  /* 0x0014940401007387 */ /* 0x0003e80000100800 */
[----:B--2---:R2:W-:Y:S01]  /*17980*/  STL [R1+0x14a0], R196 ;  /* 0x0014a0c401007387 */ /* 0x0045e20000100800 */
[----:B-1----:R-:W-:-:S03]  /*17990*/  IMAD.MOV.U32 R4, RZ, RZ, R197 ;  /* 0x000000ffff047224 */ /* 0x002fc600078e00c5 */
[----:B--2---:R-:W2:Y:S04]  /*179a0*/  LDL.LU.64 R196, [R1+0x188] ;  /* 0x0001880001c47983 */ /* 0x004ea80000300a00 */
        /* <DEDUP_REMOVED lines=27> */
[----:B------:R-:W-:Y:S04]  /*17b60*/  STL [R1+0x146c], R232 ;  /* 0x00146ce801007387 */ /* 0x000fe80000100800 */
[----:B------:R1:W-:Y:S04]  /*17b70*/  STL [R1+0x1468], R4 ;  /* 0x0014680401007387 */ /* 0x0003e80000100800 */
[----:B------:R-:W4:Y:S01]  /*17b80*/  LDL.LU.64 R246, [R1+0xcf0] ;  /* 0x000cf00001f67983 */ /* 0x000f220000300a00 */
[----:B-1----:R-:W-:-:S03]  /*17b90*/  MOV R4, R233 ;  /* 0x000000e900047202 */ /* 0x002fc60000000f00 */
        /* <DEDUP_REMOVED lines=14> */
[----:B---3--:R-:W-:Y:S04]  /*17c80*/  STL [R1+0x144c], R154 ;  /* 0x00144c9a01007387 */ /* 0x008fe80000100800 */
[----:B------:R-:W3:Y:S01]  /*17c90*/  LDL.LU.64 R152, [R1+0x160] ;  /* 0x0001600001987983 */ /* 0x000ee20000300a00 */
[----:B-1----:R-:W-:-:S05]  /*17ca0*/  IMAD.MOV.U32 R4, RZ, RZ, R155 ;  /* 0x000000ffff047224 */ /* 0x002fca00078e009b */
        /* <DEDUP_REMOVED lines=9> */
[----:B------:R1:W-:Y:S04]  /*17d40*/  STL [R1+0x1418], R230 ;  /* 0x001418e601007387 */ /* 0x0003e80000100800 */
[----:B------:R-:W4:Y:S01]  /*17d50*/  LDL.LU.64 R154, [R1+0x148] ;  /* 0x00014800019a7983 */ /* 0x000f220000300a00 */
[----:B-1----:R-:W-:-:S03]  /*17d60*/  IMAD.MOV.U32 R4, RZ, RZ, R231 ;  /* 0x000000ffff047224 */ /* 0x002fc600078e00e7 */
[----:B------:R-:W-:Y:S04]  /*17d70*/  STL [R1+0x1420], R244 ;  /* 0x001420f401007387 */ /* 0x000fe80000100800 */
[----:B------:R1:W-:Y:S04]  /*17d80*/  STL [R1+0x1414], R4 ;  /* 0x0014140401007387 */ /* 0x0003e80000100800 */
[----:B------:R-:W4:Y:S01]  /*17d90*/  LDL.LU.64 R230, [R1+0x140] ;  /* 0x0001400001e67983 */ /* 0x000f220000300a00 */
[----:B-1----:R-:W-:-:S03]  /*17da0*/  IMAD.MOV.U32 R4, RZ, RZ, R245 ;  /* 0x000000ffff047224 */ /* 0x002fc600078e00f5 */
        /* <DEDUP_REMOVED lines=16> */
[----:B------:R-:W-:Y:S04]  /*17eb0*/  STL [R1+0x1404], R218 ;  /* 0x001404da01007387 */ /* 0x000fe80000100800 */
[----:B------:R1:W-:Y:S04]  /*17ec0*/  STL [R1+0x1400], R4 ;  /* 0x0014000401007387 */ /* 0x0003e80000100800 */
[----:B------:R-:W4:Y:S01]  /*17ed0*/  LDL.LU.64 R234, [R1+0xe40] ;  /* 0x000e400001ea7983 */ /* 0x000f220000300a00 */
[----:B-1----:R-:W-:-:S03]  /*17ee0*/  IMAD.MOV.U32 R4, RZ, RZ, R219 ;  /* 0x000000ffff047224 */ /* 0x002fc600078e00db */
[----:B--2---:R-:W-:Y:S04]  /*17ef0*/  STL [R1+0x13fc], R196 ;  /* 0x0013fcc401007387 */ /* 0x004fe80000100800 */
[----:B------:R1:W-:Y:S04]  /*17f00*/  STL [R1+0x13f8], R4 ;  /* 0x0013f80401007387 */ /* 0x0003e80000100800 */
[----:B------:R-:W2:Y:S01]  /*17f10*/  LDL.LU.64 R218, [R1+0xe50] ;  /* 0x000e500001da7983 */ /* 0x000ea20000300a00 */
[----:B-1----:R-:W-:-:S03]  /*17f20*/  IMAD.MOV.U32 R4, RZ, RZ, R197 ;  /* 0x000000ffff047224 */ /* 0x002fc600078e00c5 */
[----:B---3--:R-:W-:Y:S04]  /*17f30*/  STL [R1+0x13f4], R152 ;  /* 0x0013f49801007387 */ /* 0x008fe80000100800 */
[----:B------:R1:W-:Y:S04]  /*17f40*/  STL [R1+0x13f0], R4 ;  /* 0x0013f00401007387 */ /* 0x0003e80000100800 */
[----:B------:R-:W3:Y:S01]  /*17f50*/  LDL.LU.64 R196, [R1+0xe70] ;  /* 0x000e700001c47983 */ /* 0x000ee20000300a00 */
[----:B-1----:R-:W-:-:S03]  /*17f60*/  MOV R4, R153 ;  /* 0x0000009900047202 */ /* 0x002fc60000000f00 */
[----:B----4-:R-:W-:Y:S04]  /*17f70*/  STL [R1+0x13ec], R198 ;  /* 0x0013ecc601007387 */ /* 0x010fe80000100800 */
[----:B------:R1:W-:Y:S02]  /*17f80*/  STL [R1+0x13e8], R4 ;  /* 0x0013e80401007387 */ /* 0x0003e40000100800 */
[----:B-1----:R-:W-:Y:S02]  /*17f90*/  IMAD.MOV.U32 R4, RZ, RZ, R199 ;  /* 0x000000ffff047224 */ /* 0x002fe400078e00c7 */
        /* <DEDUP_REMOVED lines=8> */
[----:B------:R-:W-:Y:S04]  /*18020*/  STL [R1+0x13d4], R230 ;  /* 0x0013d4e601007387 */ /* 0x000fe80000100800 */
        /* <DEDUP_REMOVED lines=8> */
[----:B------:R-:W4:Y:S04]  /*180b0*/  LDL.LU.64 R244, [R1+0x688] ;  /* 0x0006880001f47983 */ /* 0x000f280000300a00 */
[----:B------:R-:W4:Y:S01]  /*180c0*/  LDL.LU.64 R212, [R1+0xb0] ;  /* 0x0000b00001d47983 */ /* 0x000f220000300a00 */
[----:B-1----:R-:W-:-:S05]  /*180d0*/  MOV R4, R217 ;  /* 0x000000d900047202 */ /* 0x002fca0000000f00 */
[----:B------:R1:W-:Y:S04]  /*180e0*/  STL [R1+0x13b8], R4 ;  /* 0x0013b80401007387 */ /* 0x0003e80000100800 */
[----:B------:R1:W-:Y:S02]  /*180f0*/  STL [R1+0x13bc], R246 ;  /* 0x0013bcf601007387 */ /* 0x0003e40000100800 */
[----:B-1----:R-:W-:Y:S02]  /*18100*/  IMAD.MOV.U32 R4, RZ, RZ, R247 ;  /* 0x000000ffff047224 */ /* 0x002fe400078e00f7 */
        /* <DEDUP_REMOVED lines=9> */
[----:B------:R2:W-:Y:S02]  /*181a0*/  STL [R1+0x137c], R4 ;  /* 0x00137c0401007387 */ /* 0x0005e40000100800 */
[----:B--2---:R-:W-:Y:S02]  /*181b0*/  IMAD.MOV.U32 R4, RZ, RZ, R219 ;  /* 0x000000ffff047224 */ /* 0x004fe400078e00db */
[----:B------:R-:W-:Y:S04]  /*181c0*/  STL [R1+0x1388], R218 ;  /* 0x001388da01007387 */ /* 0x000fe80000100800 */
[----:B------:R-:W2:Y:S04]  /*181d0*/  LDL.LU.64 R214, [R1+0x50] ;  /* 0x0000500001d67983 */ /* 0x000ea80000300a00 */
[----:B------:R1:W-:Y:S04]  /*181e0*/  STL [R1+0x1384], R4 ;  /* 0x0013840401007387 */ /* 0x0003e80000100800 */
[----:B---3--:R-:W-:Y:S04]  /*181f0*/  STL [R1+0x1390], R196 ;  /* 0x001390c401007387 */ /* 0x008fe80000100800 */
[----:B------:R-:W3:Y:S01]  /*18200*/  LDL.LU.64 R152, [R1+0x38] ;  /* 0x0000380001987983 */ /* 0x000ee20000300a00 */
[----:B-1----:R-:W-:-:S03]  /*18210*/  IMAD.MOV.U32 R4, RZ, RZ, R197 ;  /* 0x000000ffff047224 */ /* 0x002fc600078e00c5 */
[----:B------:R-:W3:Y:S04]  /*18220*/  LDL.LU.64 R154, [R1+0x30] ;  /* 0x00003000019a7983 */ /* 0x000ee80000300a00 */
[----:B------:R1:W-:Y:S04]  /*18230*/  STL [R1+0x138c], R4 ;  /* 0x00138c0401007387 */ /* 0x0003e80000100800 */
[----:B----4-:R-:W-:Y:S04]  /*18240*/  STL [R1+0x1398], R198 ;  /* 0x001398c601007387 */ /* 0x010fe80000100800 */
[----:B------:R-:W4:Y:S01]  /*18250*/  LDL.LU.64 R216, [R1+0x18] ;  /* 0x0000180001d87983 */ /* 0x000f220000300a00 */
[----:B-1----:R-:W-:-:S03]  /*18260*/  MOV R4, R199 ;  /* 0x000000c700047202 */ /* 0x002fc60000000f00 */
[----:B------:R-:W4:Y:S04]  /*18270*/  LDL.LU.64 R218, [R1+0xf58] ;  /* 0x000f580001da7983 */ /* 0x000f280000300a00 */
[----:B------:R1:W-:Y:S04]  /*18280*/  STL [R1+0x1394], R4 ;  /* 0x0013940401007387 */ /* 0x0003e80000100800 */
[----:B------:R1:W-:Y:S04]  /*18290*/  STL [R1+0x13a0], R228 ;  /* 0x0013a0e401007387 */ /* 0x0003e80000100800 */
[----:B------:R-:W4:Y:S01]  /*182a0*/  LDL.LU.64 R196, [R1+0xf60] ;  /* 0x000f600001c47983 */ /* 0x000f220000300a00 */
[----:B-1----:R-:W-:-:S03]  /*182b0*/  IMAD.MOV.U32 R4, RZ, RZ, R229 ;  /* 0x000000ffff047224 */ /* 0x002fc600078e00e5 */
[----:B------:R-:W4:Y:S04]  /*182c0*/  LDL.LU.64 R198, [R1+0xf68] ;  /* 0x000f680001c67983 */ /* 0x000f280000300a00 */
[----:B------:R1:W-:Y:S04]  /*182d0*/  STL [R1+0x139c], R4 ;  /* 0x00139c0401007387 */ /* 0x0003e80000100800 */
[----:B------:R1:W-:Y:S04]  /*182e0*/  STL [R1+0x13a8], R230 ;  /* 0x0013a8e601007387 */ /* 0x0003e80000100800 */
[----:B------:R-:W4:Y:S01]  /*182f0*/  LDL.LU.64 R228, [R1+0xf70] ;  /* 0x000f700001e47983 */ /* 0x000f220000300a00 */
[----:B-1----:R-:W-:-:S03]  /*18300*/  IMAD.MOV.U32 R4, RZ, RZ, R231 ;  /* 0x000000ffff047224 */ /* 0x002fc600078e00e7 */
[----:B------:R-:W4:Y:S04]  /*18310*/  LDL.LU.64 R230, [R1+0x680] ;  /* 0x0006800001e67983 */ /* 0x000f280000300a00 */
[----:B------:R1:W-:Y:S04]  /*18320*/  STL [R1+0x13a4], R4 ;  /* 0x0013a40401007387 */ /* 0x0003e80000100800 */
[----:B------:R1:W-:Y:S02]  /*18330*/  STL [R1+0x13b0], R244 ;  /* 0x0013b0f401007387 */ /* 0x0003e40000100800 */
[----:B-1----:R-:W-:-:S02]  /*18340*/  MOV R4, R245 ;  /* 0x000000f500047202 */ /* 0x002fc40000000f00 */
[----:B------:R-:W-:Y:S04]  /*18350*/  STL [R1+0x13b4], R212 ;  /* 0x0013b4d401007387 */ /* 0x000fe80000100800 */
[----:B------:R1:W-:Y:S04]  /*18360*/  STL [R1+0x13ac], R4 ;  /* 0x0013ac0401007387 */ /* 0x0003e80000100800 */
[----:B------:R-:W4:Y:S01]  /*18370*/  LDL.LU.64 R244, [R1+0x678] ;  /* 0x0006780001f47983 */ /* 0x000f220000300a00 */
[----:B-1----:R-:W-:-:S03]  /*18380*/  IMAD.MOV.U32 R4, RZ, RZ, R213 ;  /* 0x000000ffff047224 */ /* 0x002fc600078e00d5 */
        /* <DEDUP_REMOVED lines=12> */
[----:B------:R2:W-:Y:S02]  /*18450*/  STL [R1+0x1350], R4 ;  /* 0x0013500401007387 */ /* 0x0005e40000100800 */
[----:B--2---:R-:W-:Y:S02]  /*18460*/  IMAD.MOV.U32 R4, RZ, RZ, R215 ;  /* 0x000000ffff047224 */ /* 0x004fe400078e00d7 */
[----:B------:R-:W-:Y:S04]  /*18470*/  STL [R1+0x1354], R214 ;  /* 0x001354d601007387 */ /* 0x000fe80000100800 */
[----:B---3--:R-:W-:Y:S04]  /*18480*/  STL [R1+0x134c], R152 ;  /* 0x00134c9801007387 */ /* 0x008fe80000100800 */
[----:B------:R1:W-:Y:S04]  /*18490*/  STL [R1+0x1348], R4 ;  /* 0x0013480401007387 */ /* 0x0003e80000100800 */
[----:B------:R-:W-:Y:S01]  /*184a0*/  STL [R1+0x1344], R154 ;  /* 0x0013449a01007387 */ /* 0x000fe20000100800 */
[----:B-1----:R-:W-:-:S05]  /*184b0*/  MOV R4, R153 ;  /* 0x0000009900047202 */ /* 0x002fca0000000f00 */
[----:B------:R1:W-:Y:S02]  /*184c0*/  STL [R1+0x1340], R4 ;  /* 0x0013400401007387 */ /* 0x0003e40000100800 */
[----:B-1----:R-:W-:Y:S02]  /*184d0*/  IMAD.MOV.U32 R4, RZ, RZ, R155 ;  /* 0x000000ffff047224 */ /* 0x002fe400078e009b */
[----:B----4-:R-:W-:Y:S04]  /*184e0*/  STL [R1+0x133c], R216 ;  /* 0x00133cd801007387 */ /* 0x010fe80000100800 */
[----:B------:R1:W-:Y:S04]  /*184f0*/  STL [R1+0x1338], R4 ;  /* 0x0013380401007387 */ /* 0x0003e80000100800 */
[----:B------:R-:W-:Y:S01]  /*18500*/  STL [R1+0x12f8], R218 ;  /* 0x0012f8da01007387 */ /* 0x000fe20000100800 */
[----:B-1----:R-:W-:-:S05]  /*18510*/  IMAD.MOV.U32 R4, RZ, RZ, R217 ;  /* 0x000000ffff047224 */ /* 0x002fca00078e00d9 */
[----:B------:R1:W-:Y:S04]  /*18520*/  STL [R1+0x12f0], R4 ;  /* 0x0012f00401007387 */ /* 0x0003e80000100800 */
[----:B------:R-:W-:Y:S01]  /*18530*/  STL [R1+0x1300], R196 ;  /* 0x001300c401007387 */ /* 0x000fe20000100800 */
[----:B-1----:R-:W-:-:S05]  /*18540*/  MOV R4, R219 ;  /* 0x000000db00047202 */ /* 0x002fca0000000f00 */
[----:B------:R1:W-:Y:S04]  /*18550*/  STL [R1+0x12f4], R4 ;  /* 0x0012f40401007387 */ /* 0x0003e80000100800 */
[----:B------:R-:W-:Y:S01]  /*18560*/  STL [R1+0x1308], R198 ;  /* 0x001308c601007387 */ /* 0x000fe20000100800 */
[----:B-1----:R-:W-:-:S05]  /*18570*/  IMAD.MOV.U32 R4, RZ, RZ, R197 ;  /* 0x000000ffff047224 */ /* 0x002fca00078e00c5 */
[----:B------:R1:W-:Y:S02]  /*18580*/  STL [R1+0x12fc], R4 ;  /* 0x0012fc0401007387 */ /* 0x0003e40000100800 */
[----:B-1----:R-:W-:Y:S02]  /*18590*/  IMAD.MOV.U32 R4, RZ, RZ, R199 ;  /* 0x000000ffff047224 */ /* 0x002fe400078e00c7 */
[----:B------:R-:W-:Y:S04]  /*185a0*/  STL [R1+0x1310], R228 ;  /* 0x001310e401007387 */ /* 0x000fe80000100800 */
[----:B------:R1:W-:Y:S04]  /*185b0*/  STL [R1+0x1304], R4 ;  /* 0x0013040401007387 */ /* 0x0003e80000100800 */
[----:B------:R-:W-:Y:S01]  /*185c0*/  STL [R1+0x1318], R230 ;  /* 0x001318e601007387 */ /* 0x000fe20000100800 */
[----:B-1----:R-:W-:-:S05]  /*185d0*/  MOV R4, R229 ;  /* 0x000000e500047202 */ /* 0x002fca0000000f00 */
[----:B------:R1:W-:Y:S04]  /*185e0*/  STL [R1+0x130c], R4 ;  /* 0x00130c0401007387 */ /* 0x0003e80000100800 */
[----:B------:R-:W2:Y:S04]  /*185f0*/  LDL.LU.64 R196, [R1+0xf78] ;  /* 0x000f780001c47983 */ /* 0x000ea80000300a00 */
[----:B------:R-:W3:Y:S01]  /*18600*/  LDL.LU.64 R198, [R1+0xf80] ;  /* 0x000f800001c67983 */ /* 0x000ee20000300a00 */
[----:B-1----:R-:W-:-:S05]  /*18610*/  IMAD.MOV.U32 R4, RZ, RZ, R231 ;  /* 0x000000ffff047224 */ /* 0x002fca00078e00e7 */
[----:B------:R1:W-:Y:S04]  /*18620*/  STL [R1+0x1314], R4 ;  /* 0x0013140401007387 */ /* 0x0003e80000100800 */
[----:B------:R4:W-:Y:S04]  /*18630*/  STL [R1+0x1320], R244 ;  /* 0x001320f401007387 */ /* 0x0009e80000100800 */
[----:B------:R-:W3:Y:S01]  /*18640*/  LDL.LU.64 R228, [R1+0xf88] ;  /* 0x000f880001e47983 */ /* 0x000ee20000300a00 */
[----:B-1----:R-:W-:-:S03]  /*18650*/  IMAD.MOV.U32 R4, RZ, RZ, R245 ;  /* 0x000000ffff047224 */ /* 0x002fc600078e00f5 */
[----:B------:R-:W3:Y:S04]  /*18660*/  LDL.LU.64 R230, [R1+0xf90] ;  /* 0x000f900001e67983 */ /* 0x000ee80000300a00 */
[----:B------:R1:W-:Y:S04]  /*18670*/  STL [R1+0x131c], R4 ;  /* 0x00131c0401007387 */ /* 0x0003e80000100800 */
[----:B------:R4:W-:Y:S04]  /*18680*/  STL [R1+0x1328], R246 ;  /* 0x001328f601007387 */ /* 0x0009e80000100800 */
[----:B----4-:R-:W4:Y:S01]  /*18690*/  LDL.LU.64 R244, [R1+0x660] ;  /* 0x0006600001f47983 */ /* 0x010f220000300a00 */
[----:B-1----:R-:W-:-:S03]  /*186a0*/  MOV R4, R247 ;  /* 0x000000f700047202 */ /* 0x002fc60000000f00 */
[----:B------:R-:W-:Y:S04]  /*186b0*/  STL [R1+0x1330], R232 ;  /* 0x001330e801007387 */ /* 0x000fe80000100800 */
[----:B------:R1:W-:Y:S04]  /*186c0*/  STL [R1+0x1324], R4 ;  /* 0x0013240401007387 */ /* 0x0003e80000100800 */
[----:B------:R-:W4:Y:S01]  /*186d0*/  LDL.LU.64 R246, [R1+0x658] ;  /* 0x0006580001f67983 */ /* 0x000f220000300a00 */
[----:B-1----:R-:W-:-:S05]  /*186e0*/  IMAD.MOV.U32 R4, RZ, RZ, R233 ;  /* 0x000000ffff047224 */ /* 0x002fca00078e00e9 */
[----:B------:R1:W-:Y:S04]  /*186f0*/  STL [R1+0x132c], R4 ;  /* 0x00132c0401007387 */ /* 0x0003e80000100800 */
[----:B------:R1:W-:Y:S02]  /*18700*/  STL [R1+0x1334], R234 ;  /* 0x001334ea01007387 */ /* 0x0003e40000100800 */
[----:B-1----:R-:W-:Y:S02]  /*18710*/  IMAD.MOV.U32 R4, RZ, RZ, R235 ;  /* 0x000000ffff047224 */ /* 0x002fe400078e00eb */
[----:B------:R-:W-:Y:S04]  /*18720*/  STL [R1+0x12ec], R250 ;  /* 0x0012ecfa01007387 */ /* 0x000fe80000100800 */
[----:B------:R2:W-:Y:S04]  /*18730*/  STL [R1+0x12e8], R4 ;  /* 0x0012e80401007387 */ /* 0x0005e80000100800 */
[----:B------:R-:W4:Y:S04]  /*18740*/  LDL.LU.64 R232, [R1+0x650] ;  /* 0x0006500001e87983 */ /* 0x000f280000300a00 */
[----:B------:R-:W-:Y:S04]  /*18750*/  STL [R1+0x12e0], R251 ;  /* 0x0012e0fb01007387 */ /* 0x000fe80000100800 */
[----:B------:R-:W-:Y:S04]  /*18760*/  STL [R1+0x12e4], R248 ;  /* 0x0012e4f801007387 */ /* 0x000fe80000100800 */
[----:B------:R-:W-:Y:S04]  /*18770*/  STL [R1+0x12d8], R249 ;  /* 0x0012d8f901007387 */ /* 0x000fe80000100800 */
[----:B------:R-:W4:Y:S04]  /*18780*/  LDL.LU.64 R234, [R1+0x648] ;  /* 0x0006480001ea7983 */ /* 0x000f280000300a00 */
[----:B------:R-:W-:Y:S04]  /*18790*/  STL [R1+0x12dc], R242 ;  /* 0x0012dcf201007387 */ /* 0x000fe80000100800 */
        /* <DEDUP_REMOVED lines=8> */
[----:B------:R-:W-:Y:S01]  /*18820*/  STL [R1+0x1270], R147 ;  /* 0x0012709301007387 */ /* 0x000fe20000100800 */
[----:B--2---:R-:W-:-:S03]  /*18830*/  MOV R4, R197 ;  /* 0x000000c500047202 */ /* 0x004fc60000000f00 */
[----:B------:R-:W-:Y:S04]  /*18840*/  STL [R1+0x1278], R196 ;  /* 0x001278c401007387 */ /* 0x000fe80000100800 */
[----:B---3--:R-:W-:Y:S04]  /*18850*/  STL [R1+0x1280], R198 ;  /* 0x001280c601007387 */ /* 0x008fe80000100800 */
[----:B------:R1:W-:Y:S02]  /*18860*/  STL [R1+0x1274], R4 ;  /* 0x0012740401007387 */ /* 0x0003e40000100800 */
[----:B-1----:R-:W-:-:S02]  /*18870*/  IMAD.MOV.U32 R4, RZ, RZ, R199 ;  /* 0x000000ffff047224 */ /* 0x002fc400078e00c7 */
[----:B------:R-:W-:Y:S04]  /*18880*/  STL [R1+0x1288], R228 ;  /* 0x001288e401007387 */ /* 0x000fe80000100800 */
[----:B------:R1:W-:Y:S04]  /*18890*/  STL [R1+0x127c], R4 ;  /* 0x00127c0401007387 */ /* 0x0003e80000100800 */
[----:B------:R-:W-:Y:S01]  /*188a0*/  STL [R1+0x1290], R230 ;  /* 0x001290e601007387 */ /* 0x000fe20000100800 */
[----:B-1----:R-:W-:-:S05]  /*188b0*/  IMAD.MOV.U32 R4, RZ, RZ, R229 ;  /* 0x000000ffff047224 */ /* 0x002fca00078e00e5 */
[----:B------:R1:W-:Y:S04]  /*188c0*/  STL [R1+0x1284], R4 ;  /* 0x0012840401007387 */ /* 0x0003e80000100800 */
[----:B----4-:R-:W-:Y:S01]  /*188d0*/  STL [R1+0x1298], R244 ;  /* 0x001298f401007387 */ /* 0x010fe20000100800 */
[----:B-1----:R-:W-:-:S05]  /*188e0*/  MOV R4, R231 ;  /* 0x000000e700047202 */ /* 0x002fca0000000f00 */
[----:B------:R1:W-:Y:S04]  /*188f0*/  STL [R1+0x128c], R4 ;  /* 0x00128c0401007387 */ /* 0x0003e80000100800 */
[----:B------:R-:W2:Y:S04]  /*18900*/  LDL.LU.64 R196, [R1+0xfa0] ;  /* 0x000fa00001c47983 */ /* 0x000ea80000300a00 */
[----:B------:R-:W3:Y:S01]  /*18910*/  LDL.LU.64 R198, [R1+0xfa8] ;  /* 0x000fa80001c67983 */ /* 0x000ee20000300a00 */
[----:B-1----:R-:W-:-:S05]  /*18920*/  IMAD.MOV.U32 R4, RZ, RZ, R245 ;  /* 0x000000ffff047224 */ /* 0x002fca00078e00f5 */
[----:B------:R1:W-:Y:S04]  /*18930*/  STL [R1+0x1294], R4 ;  /* 0x0012940401007387 */ /* 0x0003e80000100800 */
[----:B------:R-:W-:Y:S04]  /*18940*/  STL [R1+0x12a0], R246 ;  /* 0x0012a0f601007387 */ /* 0x000fe80000100800 */
[----:B------:R-:W4:Y:S01]  /*18950*/  LDL.LU.64 R228, [R1+0xfb0] ;  /* 0x000fb00001e47983 */ /* 0x000f220000300a00 */
[----:B-1----:R-:W-:-:S03]  /*18960*/  IMAD.MOV.U32 R4, RZ, RZ, R247 ;  /* 0x000000ffff047224 */ /* 0x002fc600078e00f7 */
[----:B------:R-:W4:Y:S04]  /*18970*/  LDL.LU.64 R230, [R1+0xfb8] ;  /* 0x000fb80001e67983 */ /* 0x000f280000300a00 */
[----:B------:R1:W-:Y:S04]  /*18980*/  STL [R1+0x129c], R4 ;  /* 0x00129c0401007387 */ /* 0x0003e80000100800 */
[----:B------:R-:W-:Y:S04]  /*18990*/  STL [R1+0x12a8], R232 ;  /* 0x0012a8e801007387 */ /* 0x000fe80000100800 */
        /* <DEDUP_REMOVED lines=25> */
[----:B--2---:R-:W-:-:S03]  /*18b30*/  IMAD.MOV.U32 R4, RZ, RZ, R197 ;  /* 0x000000ffff047224 */ /* 0x004fc600078e00c5 */
[----:B------:R-:W-:Y:S04]  /*18b40*/  STL [R1+0x11f8], R196 ;  /* 0x0011f8c401007387 */ /* 0x000fe80000100800 */
[----:B---3--:R-:W-:Y:S04]  /*18b50*/  STL [R1+0x1200], R198 ;  /* 0x001200c601007387 */ /* 0x008fe80000100800 */
[----:B------:R1:W-:Y:S02]  /*18b60*/  STL [R1+0x11f4], R4 ;  /* 0x0011f40401007387 */ /* 0x0003e40000100800 */
[----:B-1----:R-:W-:-:S02]  /*18b70*/  MOV R4, R199 ;  /* 0x000000c700047202 */ /* 0x002fc40000000f00 */
[----:B----4-:R-:W-:Y:S04]  /*18b80*/  STL [R1+0x1208], R228 ;  /* 0x001208e401007387 */ /* 0x010fe80000100800 */
[----:B------:R1:W-:Y:S04]  /*18b90*/  STL [R1+0x11fc], R4 ;  /* 0x0011fc0401007387 */ /* 0x0003e80000100800 */
[----:B------:R-:W-:Y:S01]  /*18ba0*/  STL [R1+0x1210], R230 ;  /* 0x001210e601007387 */ /* 0x000fe20000100800 */
[----:B-1----:R-:W-:-:S05]  /*18bb0*/  IMAD.MOV.U32 R4, RZ, RZ, R229 ;  /* 0x000000ffff047224 */ /* 0x002fca00078e00e5 */
[----:B------:R1:W-:Y:S04]  /*18bc0*/  STL [R1+0x1204], R4 ;  /* 0x0012040401007387 */ /* 0x0003e80000100800 */
[----:B------:R-:W-:Y:S01]  /*18bd0*/  STL [R1+0x1218], R244 ;  /* 0x001218f401007387 */ /* 0x000fe20000100800 */
[----:B-1----:R-:W-:-:S05]  /*18be0*/  IMAD.MOV.U32 R4, RZ, RZ, R231 ;  /* 0x000000ffff047224 */ /* 0x002fca00078e00e7 */
        /* <DEDUP_REMOVED lines=13> */
[----:B------:R1:W-:Y:S04]  /*18cc0*/  STL [R1+0x1230], R234 ;  /* 0x001230ea01007387 */ /* 0x0003e80000100800 */
[----:B------:R-:W4:Y:S01]  /*18cd0*/  LDL.LU.64 R228, [R1+0xd90] ;  /* 0x000d900001e47983 */ /* 0x000f220000300a00 */
[----:B-1----:R-:W-:-:S03]  /*18ce0*/  MOV R4, R235 ;  /* 0x000000eb00047202 */ /* 0x002fc60000000f00 */
[----:B------:R-:W4:Y:S04]  /*18cf0*/  LDL.LU.64 R230, [R1+0xda0] ;  /* 0x000da00001e67983 */ /* 0x000f280000300a00 */
[----:B------:R2:W-:Y:S04]  /*18d00*/  STL [R1+0x122c], R4 ;  /* 0x00122c0401007387 */ /* 0x0005e80000100800 */
[----:B------:R-:W-:Y:S04]  /*18d10*/  STL [R1+0x1234], R128 ;  /* 0x0012348001007387 */ /* 0x000fe80000100800 */
        /* <DEDUP_REMOVED lines=15> */
[----:B------:R-:W4:Y:S04]  /*18e10*/  LDL.LU.64 R246, [R1+0x428] ;  /* 0x0004280001f67983 */ /* 0x000f280000300a00 */
[----:B------:R-:W-:Y:S04]  /*18e20*/  STL [R1+0x11bc], R54 ;  /* 0x0011bc3601007387 */ /* 0x000fe80000100800 */
[----:B------:R-:W-:Y:S04]  /*18e30*/  STL [R1+0x1170], R55 ;  /* 0x0011703701007387 */ /* 0x000fe80000100800 */
[----:B------:R-:W4:Y:S01]  /*18e40*/  LDL.LU.64 R232, [R1+0x430] ;  /* 0x0004300001e87983 */ /* 0x000f220000300a00 */
[----:B--2---:R-:W-:-:S03]  /*18e50*/  IMAD.MOV.U32 R4, RZ, RZ, R217 ;  /* 0x000000ffff047224 */ /* 0x004fc600078e00d9 */
[----:B------:R-:W-:Y:S04]  /*18e60*/  STL [R1+0x1178], R216 ;  /* 0x001178d801007387 */ /* 0x000fe80000100800 */
[----:B---3--:R-:W-:Y:S04]  /*18e70*/  STL [R1+0x1180], R218 ;  /* 0x001180da01007387 */ /* 0x008fe80000100800 */
[----:B------:R1:W-:Y:S02]  /*18e80*/  STL [R1+0x1174], R4 ;  /* 0x0011740401007387 */ /* 0x0003e40000100800 */
[----:B-1----:R-:W-:-:S02]  /*18e90*/  IMAD.MOV.U32 R4, RZ, RZ, R219 ;  /* 0x000000ffff047224 */ /* 0x002fc400078e00db */
[----:B----4-:R-:W-:Y:S04]  /*18ea0*/  STL [R1+0x1188], R196 ;  /* 0x001188c401007387 */ /* 0x010fe80000100800 */
[----:B------:R1:W-:Y:S04]  /*18eb0*/  STL [R1+0x117c], R4 ;  /* 0x00117c0401007387 */ /* 0x0003e80000100800 */
[----:B------:R-:W-:Y:S01]  /*18ec0*/  STL [R1+0x1190], R198 ;  /* 0x001190c601007387 */ /* 0x000fe20000100800 */
[----:B-1----:R-:W-:-:S05]  /*18ed0*/  MOV R4, R197 ;  /* 0x000000c500047202 */ /* 0x002fca0000000f00 */
        /* <DEDUP_REMOVED lines=19> */
[----:B------:R-:W-:Y:S04]  /*19010*/  STL [R1+0x11b4], R52 ;  /* 0x0011b43401007387 */ /* 0x000fe80000100800 */
[----:B------:R-:W3:Y:S04]  /*19020*/  LDL.LU.64 R196, [R1+0x600] ;  /* 0x0006000001c47983 */ /* 0x000ee80000300a00 */
[----:B------:R-:W-:Y:S04]  /*19030*/  STL [R1+0x1168], R53 ;  /* 0x0011683501007387 */ /* 0x000fe80000100800 */
[----:B------:R-:W3:Y:S04]  /*19040*/  LDL.LU.64 R230, [R1+0x5f8] ;  /* 0x0005f80001e67983 */ /* 0x000ee80000300a00 */
[----:B------:R-:W-:Y:S04]  /*19050*/  STL [R1+0x116c], R50 ;  /* 0x00116c3201007387 */ /* 0x000fe80000100800 */
[----:B------:R-:W-:Y:S04]  /*19060*/  STL [R1+0x1150], R51 ;  /* 0x0011503301007387 */ /* 0x000fe80000100800 */
[----:B----4-:R-:W4:Y:S01]  /*19070*/  LDL.LU.64 R234, [R1+0x5f0] ;  /* 0x0005f00001ea7983 */ /* 0x010f220000300a00 */
[----:B-1----:R-:W-:-:S03]  /*19080*/  MOV R4, R247 ;  /* 0x000000f700047202 */ /* 0x002fc60000000f00 */
[----:B------:R1:W-:Y:S04]  /*19090*/  STL [R1+0x1158], R246 ;  /* 0x001158f601007387 */ /* 0x0003e80000100800 */
[----:B------:R-:W4:Y:S04]  /*190a0*/  LDL.LU.64 R244, [R1+0x5e0] ;  /* 0x0005e00001f47983 */ /* 0x000f280000300a00 */
[----:B------:R1:W-:Y:S04]  /*190b0*/  STL [R1+0x1154], R4 ;  /* 0x0011540401007387 */ /* 0x0003e80000100800 */
[----:B------:R1:W-:Y:S04]  /*190c0*/  STL [R1+0x1160], R232 ;  /* 0x001160e801007387 */ /* 0x0003e80000100800 */
[----:B-1----:R-:W4:Y:S01]  /*190d0*/  LDL.LU.64 R246, [R1+0x458] ;  /* 0x0004580001f67983 */ /* 0x002f220000300a00 */
[----:B------:R-:W-:-:S05]  /*190e0*/  IMAD.MOV.U32 R4, RZ, RZ, R233 ;  /* 0x000000ffff047224 */ /* 0x000fca00078e00e9 */
[----:B------:R2:W-:Y:S04]  /*190f0*/  STL [R1+0x115c], R4 ;  /* 0x00115c0401007387 */ /* 0x0005e80000100800 */
[----:B------:R-:W-:Y:S04]  /*19100*/  STL [R1+0x1164], R48 ;  /* 0x0011643001007387 */ /* 0x000fe80000100800 */
[----:B------:R-:W-:Y:S04]  /*19110*/  STL [R1+0x1148], R49 ;  /* 0x0011483101007387 */ /* 0x000fe80000100800 */
[----:B------:R-:W4:Y:S04]  /*19120*/  LDL.LU.64 R232, [R1+0x460] ;  /* 0x0004600001e87983 */ /* 0x000f280000300a00 */
[----:B------:R-:W-:Y:S04]  /*19130*/  STL [R1+0x114c], R46 ;  /* 0x00114c2e01007387 */ /* 0x000fe80000100800 */
[----:B------:R-:W-:Y:S04]  /*19140*/  STL [R1+0x1140], R47 ;  /* 0x0011402f01007387 */ /* 0x000fe80000100800 */
[----:B------:R-:W4:Y:S04]  /*19150*/  LDL.LU.64 R198, [R1+0x468] ;  /* 0x0004680001c67983 */ /* 0x000f280000300a00 */
[----:B------:R-:W-:Y:S04]  /*19160*/  STL [R1+0x1144], R44 ;  /* 0x0011442c01007387 */ /* 0x000fe80000100800 */
[----:B------:R-:W-:Y:S04]  /*19170*/  STL [R1+0x1138], R45 ;  /* 0x0011382d01007387 */ /* 0x000fe80000100800 */
[----:B------:R-:W4:Y:S04]  /*19180*/  LDL.LU.64 R228, [R1+0x470] ;  /* 0x0004700001e47983 */ /* 0x000f280000300a00 */
[----:B------:R-:W-:Y:S04]  /*19190*/  STL [R1+0x113c], R42 ;  /* 0x00113c2a01007387 */ /* 0x000fe80000100800 */
[----:B------:R-:W-:Y:S01]  /*191a0*/  STL [R1+0x10d0], R43 ;  /* 0x0010d02b01007387 */ /* 0x000fe20000100800 */
[----:B--2---:R-:W-:-:S03]  /*191b0*/  IMAD.MOV.U32 R4, RZ, RZ, R153 ;  /* 0x000000ffff047224 */ /* 0x004fc600078e0099 */
[----:B------:R-:W-:Y:S04]  /*191c0*/  STL [R1+0x10d8], R152 ;  /* 0x0010d89801007387 */ /* 0x000fe80000100800 */
[----:B---3--:R-:W-:Y:S04]  /*191d0*/  STL [R1+0x10e0], R154 ;  /* 0x0010e09a01007387 */ /* 0x008fe80000100800 */
[----:B------:R1:W-:Y:S02]  /*191e0*/  STL [R1+0x10d4], R4 ;  /* 0x0010d40401007387 */ /* 0x0003e40000100800 */
[----:B-1----:R-:W-:-:S02]  /*191f0*/  MOV R4, R155 ;  /* 0x0000009b00047202 */ /* 0x002fc40000000f00 */
[----:B------:R-:W-:Y:S04]  /*19200*/  STL [R1+0x10e8], R216 ;  /* 0x0010e8d801007387 */ /* 0x000fe80000100800 */
        /* <DEDUP_REMOVED lines=9> */
[----:B------:R1:W-:Y:S02]  /*192a0*/  STL [R1+0x10f4], R4 ;  /* 0x0010f40401007387 */ /* 0x0003e40000100800 */
[----:B-1----:R-:W-:Y:S02]  /*192b0*/  IMAD.MOV.U32 R4, RZ, RZ, R231 ;  /* 0x000000ffff047224 */ /* 0x002fe400078e00e7 */
[----:B------:R-:W2:Y:S04]  /*192c0*/  LDL.LU.64 R230, [R1+0x1058] ;  /* 0x0010580001e67983 */ /* 0x000ea80000300a00 */
[----:B------:R1:W-:Y:S04]  /*192d0*/  STL [R1+0x10fc], R4 ;  /* 0x0010fc0401007387 */ /* 0x0003e80000100800 */
[----:B----4-:R3:W-:Y:S01]  /*192e0*/  STL [R1+0x1108], R234 ;  /* 0x001108ea01007387 */ /* 0x0107e20000100800 */
[----:B-1----:R-:W-:-:S03]  /*192f0*/  IMAD.MOV.U32 R4, RZ, RZ, R235 ;  /* 0x000000ffff047224 */ /* 0x002fc600078e00eb */
[----:B---3--:R-:W3:Y:S04]  /*19300*/  LDL.LU.64 R234, [R1+0x1060] ;  /* 0x0010600001ea7983 */ /* 0x008ee80000300a00 */
[----:B------:R1:W-:Y:S04]  /*19310*/  STL [R1+0x1104], R4 ;  /* 0x0011040401007387 */ /* 0x0003e80000100800 */
[----:B------:R4:W-:Y:S01]  /*19320*/  STL [R1+0x1110], R244 ;  /* 0x001110f401007387 */ /* 0x0009e20000100800 */
        /* <DEDUP_REMOVED lines=13> */
[----:B-1----:R-:W-:-:S05]  /*19400*/  MOV R4, R199 ;  /* 0x000000c700047202 */ /* 0x002fca0000000f00 */
[----:B------:R1:W-:Y:S04]  /*19410*/  STL [R1+0x1124], R4 ;  /* 0x0011240401007387 */ /* 0x0003e80000100800 */
[----:B------:R1:W-:Y:S04]  /*19420*/  STL [R1+0x1130], R228 ;  /* 0x001130e401007387 */ /* 0x0003e80000100800 */
[----:B------:R-:W4:Y:S01]  /*19430*/  LDL.LU.64 R196, [R1+0x5c8] ;  /* 0x0005c80001c47983 */ /* 0x000f220000300a00 */
[----:B-1----:R-:W-:-:S05]  /*19440*/  IMAD.MOV.U32 R4, RZ, RZ, R229 ;  /* 0x000000ffff047224 */ /* 0x002fca00078e00e5 */
[----:B------:R-:W-:Y:S04]  /*19450*/  STL [R1+0x112c], R4 ;  /* 0x00112c0401007387 */ /* 0x000fe80000100800 */
[----:B------:R-:W-:Y:S04]  /*19460*/  STL [R1+0x1134], R40 ;  /* 0x0011342801007387 */ /* 0x000fe80000100800 */
[----:B------:R-:W-:Y:S04]  /*19470*/  STL [R1+0x10c8], R41 ;  /* 0x0010c82901007387 */ /* 0x000fe80000100800 */
[----:B------:R-:W4:Y:S04]  /*19480*/  LDL.LU.64 R198, [R1+0x5c0] ;  /* 0x0005c00001c67983 */ /* 0x000f280000300a00 */
[----:B------:R-:W-:Y:S04]  /*19490*/  STL [R1+0x10cc], R38 ;  /* 0x0010cc2601007387 */ /* 0x000fe80000100800 */
[----:B------:R-:W-:Y:S04]  /*194a0*/  STL [R1+0x10c0], R39 ;  /* 0x0010c02701007387 */ /* 0x000fe80000100800 */
[----:B------:R-:W4:Y:S04]  /*194b0*/  LDL.LU.64 R154, [R1+0x478] ;  /* 0x00047800019a7983 */ /* 0x000f280000300a00 */
[----:B-----5:R-:W-:Y:S04]  /*194c0*/  STL [R1+0x10c4], R36 ;  /* 0x0010c42401007387 */ /* 0x020fe80000100800 */
[----:B------:R-:W-:Y:S04]  /*194d0*/  STL [R1+0x10b8], R37 ;  /* 0x0010b82501007387 */ /* 0x000fe80000100800 */
[----:B------:R-:W4:Y:S04]  /*194e0*/  LDL.LU.64 R216, [R1+0x480] ;  /* 0x0004800001d87983 */ /* 0x000f280000300a00 */
[----:B------:R1:W-:Y:S04]  /*194f0*/  STL [R1+0x10bc], R2 ;  /* 0x0010bc0201007387 */ /* 0x0003e80000100800 */
[----:B------:R-:W-:Y:S04]  /*19500*/  STL [R1+0x3a0], R3 ;  /* 0x0003a00301007387 */ /* 0x000fe80000100800 */
[----:B------:R-:W4:Y:S04]  /*19510*/  LDL.LU.64 R228, [R1+0x4a8] ;  /* 0x0004a80001e47983 */ /* 0x000f280000300a00 */
[----:B--2---:R2:W-:Y:S01]  /*19520*/  STL [R1+0x3a8], R230 ;  /* 0x0003a8e601007387 */ /* 0x0045e20000100800 */
[----:B-1----:R-:W-:-:S03]  /*19530*/  IMAD.MOV.U32 R2, RZ, RZ, R231 ;  /* 0x000000ffff027224 */ /* 0x002fc600078e00e7 */
[----:B--2---:R-:W2:Y:S04]  /*19540*/  LDL.LU.64 R230, [R1+0x4b0] ;  /* 0x0004b00001e67983 */ /* 0x004ea80000300a00 */
[----:B------:R1:W-:Y:S04]  /*19550*/  STL [R1+0x3a4], R2 ;  /* 0x0003a40201007387 */ /* 0x0003e80000100800 */
[----:B---3--:R3:W-:Y:S01]  /*19560*/  STL [R1+0x3b0], R234 ;  /* 0x0003b0ea01007387 */ /* 0x0087e20000100800 */
[----:B-1----:R-:W-:-:S03]  /*19570*/  MOV R2, R235 ;  /* 0x000000eb00027202 */ /* 0x002fc60000000f00 */
[----:B---3--:R-:W3:Y:S04]  /*19580*/  LDL.LU.64 R234, [R1+0x438] ;  /* 0x0004380001ea7983 */ /* 0x008ee80000300a00 */
        /* <DEDUP_REMOVED lines=351> */
[----:B---3--:R-:W3:Y:S04]  /*1ab80*/  LDL.64 R234, [R1+0x15b8] ;  /* 0x0015b80001ea7983 */ /* 0x008ee80000100a00 */
[----:B------:R1:W-:Y:S04]  /*1ab90*/  STL [R1+0x674], R2 ;  /* 0x0006740201007387 */ /* 0x0003e80000100800 */
[----:B----4-:R4:W-:Y:S01]  /*1aba0*/  STL [R1+0x680], R244 ;  /* 0x000680f401007387 */ /* 0x0109e20000100800 */
[----:B-1----:R-:W-:-:S03]  /*1abb0*/  IMAD.MOV.U32 R2, RZ, RZ, R245 ;  /* 0x000000ffff027224 */ /* 0x002fc600078e00f5 */
[----:B----4-:R-:W4:Y:S04]  /*1abc0*/  LDL.64 R244, [R1+0x15c0] ;  /* 0x0015c00001f47983 */ /* 0x010f280000100a00 */
[----:B------:R1:W-:Y:S04]  /*1abd0*/  STL [R1+0x67c], R2 ;  /* 0x00067c0201007387 */ /* 0x0003e80000100800 */
[----:B------:R1:W-:Y:S02]  /*1abe0*/  STL [R1+0x688], R246 ;  /* 0x000688f601007387 */ /* 0x0003e40000100800 */
[----:B-1----:R-:W-:-:S02]  /*1abf0*/  MOV R2, R247 ;  /* 0x000000f700027202 */ /* 0x002fc40000000f00 */
[----:B------:R-:W4:Y:S04]  /*1ac00*/  LDL.64 R246, [R1+0x15c8] ;  /* 0x0015c80001f67983 */ /* 0x000f280000100a00 */
        /* <DEDUP_REMOVED lines=998> */
[----:B------:R1:W-:Y:S04]  /*1ea70*/  STL [R1+0xe64], R230 ;  /* 0x000e64e601007387 */ /* 0x0003e80000100800 */
        /* <DEDUP_REMOVED lines=34> */
[----:B------:R-:W-:Y:S04]  /*1eca0*/  STL [R1+0xeac], R216 ;  /* 0x000eacd801007387 */ /* 0x000fe80000100800 */
[----:B------:R-:W4:Y:S01]  /*1ecb0*/  LDL.LU.64 R152, [R1+0x1b60] ;  /* 0x001b600001987983 */ /* 0x000f220000300a00 */
[----:B-1----:R-:W-:-:S05]  /*1ecc0*/  IMAD.MOV.U32 R2, RZ, RZ, R217 ;  /* 0x000000ffff027224 */ /* 0x002fca00078e00d9 */
[----:B------:R1:W-:Y:S04]  /*1ecd0*/  STL [R1+0xea8], R2 ;  /* 0x000ea80201007387 */ /* 0x0003e80000100800 */
[----:B------:R1:W-:Y:S02]  /*1ece0*/  STL [R1+0xeb4], R228 ;  /* 0x000eb4e401007387 */ /* 0x0003e40000100800 */
[----:B-1----:R-:W-:Y:S02]  /*1ecf0*/  IMAD.MOV.U32 R2, RZ, RZ, R229 ;  /* 0x000000ffff027224 */ /* 0x002fe400078e00e5 */
        /* <DEDUP_REMOVED lines=82> */
[----:B------:R-:W4:Y:S04]  /*1f220*/  LDL.LU.64 R198, [R1+0x1c08] ;  /* 0x001c080001c67983 */ /* 0x000f280000300a00 */
[----:B------:R-:W4:Y:S01]  /*1f230*/  LDL.LU.64 R152, [R1+0x1c10] ;  /* 0x001c100001987983 */ /* 0x000f220000300a00 */
[----:B-1----:R-:W-:-:S05]  /*1f240*/  IMAD.MOV.U32 R2, RZ, RZ, R155 ;  /* 0x000000ffff027224 */ /* 0x002fca00078e009b */
[----:B------:R1:W-:Y:S04]  /*1f250*/  STL [R1+0xf58], R2 ;  /* 0x000f580201007387 */ /* 0x0003e80000100800 */
[----:B------:R1:W-:Y:S02]  /*1f260*/  STL [R1+0xf64], R228 ;  /* 0x000f64e401007387 */ /* 0x0003e40000100800 */
[----:B-1----:R-:W-:Y:S02]  /*1f270*/  MOV R2, R229 ;  /* 0x000000e500027202 */ /* 0x002fe40000000f00 */
[----:B------:R-:W4:Y:S04]  /*1f280*/  LDL.LU.64 R228, [R1+0x1c18] ;  /* 0x001c180001e47983 */ /* 0x000f280000300a00 */
[----:B------:R2:W-:Y:S02]  /*1f290*/  STL [R1+0xf60], R2 ;  /* 0x000f600201007387 */ /* 0x0005e40000100800 */
[----:B--2---:R-:W-:-:S02]  /*1f2a0*/  IMAD.MOV.U32 R2, RZ, RZ, R231 ;  /* 0x000000ffff027224 */ /* 0x004fc400078e00e7 */
[----:B------:R1:W-:Y:S04]  /*1f2b0*/  STL [R1+0xf6c], R230 ;  /* 0x000f6ce601007387 */ /* 0x0003e80000100800 */
[----:B-1----:R-:W2:Y:S04]  /*1f2c0*/  LDL.LU.64 R230, [R1+0x1c20] ;  /* 0x001c200001e67983 */ /* 0x002ea80000300a00 */
[----:B------:R1:W-:Y:S04]  /*1f2d0*/  STL [R1+0xf68], R2 ;  /* 0x000f680201007387 */ /* 0x0003e80000100800 */
[----:B---3--:R3:W-:Y:S04]  /*1f2e0*/  STL [R1+0xf74], R234 ;  /* 0x000f74ea01007387 */ /* 0x0087e80000100800 */
[----:B------:R-:W2:Y:S01]  /*1f2f0*/  LDL.LU.64 R154, [R1+0x1c28] ;  /* 0x001c2800019a7983 */ /* 0x000ea20000300a00 */
[----:B-1----:R-:W-:-:S03]  /*1f300*/  IMAD.MOV.U32 R2, RZ, RZ, R235 ;  /* 0x000000ffff027224 */ /* 0x002fc600078e00eb */
[----:B----4-:R-:W-:Y:S04]  /*1f310*/  STL [R1+0xf7c], R244 ;  /* 0x000f7cf401007387 */ /* 0x010fe80000100800 */
[----:B------:R1:W-:Y:S04]  /*1f320*/  STL [R1+0xf70], R2 ;  /* 0x000f700201007387 */ /* 0x0003e80000100800 */
[----:B---3--:R-:W3:Y:S01]  /*1f330*/  LDL.LU.64 R234, [R1+0x1c30] ;  /* 0x001c300001ea7983 */ /* 0x008ee20000300a00 */
[----:B-1----:R-:W-:-:S03]  /*1f340*/  MOV R2, R245 ;  /* 0x000000f500027202 */ /* 0x002fc60000000f00 */
[----:B------:R-:W-:Y:S04]  /*1f350*/  STL [R1+0xf84], R246 ;  /* 0x000f84f601007387 */ /* 0x000fe80000100800 */
[----:B------:R1:W-:Y:S04]  /*1f360*/  STL [R1+0xf78], R2 ;  /* 0x000f780201007387 */ /* 0x0003e80000100800 */
[----:B------:R-:W4:Y:S01]  /*1f370*/  LDL.LU.64 R244, [R1+0x1c38] ;  /* 0x001c380001f47983 */ /* 0x000f220000300a00 */
[----:B-1----:R-:W-:-:S03]  /*1f380*/  IMAD.MOV.U32 R2, RZ, RZ, R247 ;  /* 0x000000ffff027224 */ /* 0x002fc600078e00f7 */
        /* <DEDUP_REMOVED lines=28> */
[----:B------:R2:W-:Y:S02]  /*1f550*/  STL [R1+0xfb8], R2 ;  /* 0x000fb80201007387 */ /* 0x0005e40000100800 */
[----:B--2---:R-:W-:-:S02]  /*1f560*/  MOV R2, R231 ;  /* 0x000000e700027202 */ /* 0x004fc40000000f00 */
[----:B------:R1:W-:Y:S04]  /*1f570*/  STL [R1+0xfc4], R230 ;  /* 0x000fc4e601007387 */ /* 0x0003e80000100800 */
[----:B------:R-:W-:Y:S04]  /*1f580*/  STL [R1+0xfcc], R154 ;  /* 0x000fcc9a01007387 */ /* 0x000fe80000100800 */
[----:B------:R2:W-:Y:S04]  /*1f590*/  STL [R1+0xfc0], R2 ;  /* 0x000fc00201007387 */ /* 0x0005e80000100800 */
[----:B-1----:R-:W4:Y:S01]  /*1f5a0*/  LDL.LU.64 R230, [R1+0x1c78] ;  /* 0x001c780001e67983 */ /* 0x002f220000300a00 */
[----:B--2---:R-:W-:-:S03]  /*1f5b0*/  IMAD.MOV.U32 R2, RZ, RZ, R155 ;  /* 0x000000ffff027224 */ /* 0x004fc600078e009b */
[----:B---3--:R-:W-:Y:S04]  /*1f5c0*/  STL [R1+0xfd4], R234 ;  /* 0x000fd4ea01007387 */ /* 0x008fe80000100800 */
[----:B------:R1:W-:Y:S02]  /*1f5d0*/  STL [R1+0xfc8], R2 ;  /* 0x000fc80201007387 */ /* 0x0003e40000100800 */
[----:B-1----:R-:W-:Y:S02]  /*1f5e0*/  IMAD.MOV.U32 R2, RZ, RZ, R235 ;  /* 0x000000ffff027224 */ /* 0x002fe400078e00eb */
[----:B------:R-:W2:Y:S04]  /*1f5f0*/  LDL.LU.64 R234, [R1+0x1c80] ;  /* 0x001c800001ea7983 */ /* 0x000ea80000300a00 */
[----:B------:R1:W-:Y:S04]  /*1f600*/  STL [R1+0xfd0], R2 ;  /* 0x000fd00201007387 */ /* 0x0003e80000100800 */
[----:B----4-:R3:W-:Y:S01]  /*1f610*/  STL [R1+0xfdc], R244 ;  /* 0x000fdcf401007387 */ /* 0x0107e20000100800 */
[----:B-1----:R-:W-:-:S03]  /*1f620*/  MOV R2, R245 ;  /* 0x000000f500027202 */ /* 0x002fc60000000f00 */
[----:B------:R-:W-:Y:S04]  /*1f630*/  STL [R1+0xfe4], R246 ;  /* 0x000fe4f601007387 */ /* 0x000fe80000100800 */
[----:B------:R1:W-:Y:S04]  /*1f640*/  STL [R1+0xfd8], R2 ;  /* 0x000fd80201007387 */ /* 0x0003e80000100800 */
[----:B---3--:R-:W3:Y:S01]  /*1f650*/  LDL.LU.64 R244, [R1+0x1c88] ;  /* 0x001c880001f47983 */ /* 0x008ee20000300a00 */
[----:B-1----:R-:W-:-:S03]  /*1f660*/  IMAD.MOV.U32 R2, RZ, RZ, R247 ;  /* 0x000000ffff027224 */ /* 0x002fc600078e00f7 */
[----:B------:R-:W-:Y:S04]  /*1f670*/  STL [R1+0xfec], R216 ;  /* 0x000fecd801007387 */ /* 0x000fe80000100800 */
[----:B------:R1:W-:Y:S04]  /*1f680*/  STL [R1+0xfe0], R2 ;  /* 0x000fe00201007387 */ /* 0x0003e80000100800 */
[----:B------:R-:W4:Y:S01]  /*1f690*/  LDL.LU.64 R246, [R1+0x1c90] ;  /* 0x001c900001f67983 */ /* 0x000f220000300a00 */
[----:B-1----:R-:W-:-:S03]  /*1f6a0*/  IMAD.MOV.U32 R2, RZ, RZ, R217 ;  /* 0x000000ffff027224 */ /* 0x002fc600078e00d9 */
[----:B------:R-:W-:Y:S04]  /*1f6b0*/  STL [R1+0xff4], R232 ;  /* 0x000ff4e801007387 */ /* 0x000fe80000100800 */
[----:B------:R1:W-:Y:S02]  /*1f6c0*/  STL [R1+0xfe8], R2 ;  /* 0x000fe80201007387 */ /* 0x0003e40000100800 */
[----:B-1----:R-:W-:Y:S02]  /*1f6d0*/  MOV R2, R233 ;  /* 0x000000e900027202 */ /* 0x002fe40000000f00 */
[----:B------:R-:W4:Y:S04]  /*1f6e0*/  LDL.LU.64 R232, [R1+0x1c98] ;  /* 0x001c980001e87983 */ /* 0x000f280000300a00 */
[----:B------:R1:W-:Y:S04]  /*1f6f0*/  STL [R1+0xff0], R2 ;  /* 0x000ff00201007387 */ /* 0x0003e80000100800 */
[----:B------:R-:W-:Y:S04]  /*1f700*/  STL [R1+0xffc], R218 ;  /* 0x000ffcda01007387 */ /* 0x000fe80000100800 */
        /* <DEDUP_REMOVED lines=8> */
[----:B------:R-:W-:Y:S04]  /*1f790*/  STL [R1+0x100c], R198 ;  /* 0x00100cc601007387 */ /* 0x000fe80000100800 */
[----:B------:R-:W4:Y:S01]  /*1f7a0*/  LDL.LU.64 R152, [R1+0x1cb8] ;  /* 0x001cb80001987983 */ /* 0x000f220000300a00 */
[----:B-1----:R-:W-:-:S03]  /*1f7b0*/  MOV R2, R199 ;  /* 0x000000c700027202 */ /* 0x002fc60000000f00 */
[----:B------:R-:W4:Y:S04]  /*1f7c0*/  LDL.LU.64 R154, [R1+0x1cc0] ;  /* 0x001cc000019a7983 */ /* 0x000f280000300a00 */
        /* <DEDUP_REMOVED lines=8> */
[----:B-1----:R-:W-:-:S03]  /*1f850*/  IMAD.MOV.U32 R2, RZ, RZ, R231 ;  /* 0x000000ffff027224 */ /* 0x002fc600078e00e7 */
[----:B------:R-:W4:Y:S04]  /*1f860*/  LDL.LU.64 R198, [R1+0x1ce0] ;  /* 0x001ce00001c67983 */ /* 0x000f280000300a00 */
[----:B------:R1:W-:Y:S04]  /*1f870*/  STL [R1+0x1018], R2 ;  /* 0x0010180201007387 */ /* 0x0003e80000100800 */
[----:B--2---:R-:W-:Y:S01]  /*1f880*/  STL [R1+0x1024], R234 ;  /* 0x001024ea01007387 */ /* 0x004fe20000100800 */
[----:B-1----:R-:W-:-:S03]  /*1f890*/  MOV R2, R235 ;  /* 0x000000eb00027202 */ /* 0x002fc60000000f00 */
[----:B------:R-:W2:Y:S04]  /*1f8a0*/  LDL.LU.64 R228, [R1+0x1ce8] ;  /* 0x001ce80001e47983 */ /* 0x000ea80000300a00 */
[----:B------:R-:W2:Y:S04]  /*1f8b0*/  LDL.LU.64 R230, [R1+0x1cf0] ;  /* 0x001cf00001e67983 */ /* 0x000ea80000300a00 */
[----:B------:R3:W-:Y:S02]  /*1f8c0*/  STL [R1+0x1020], R2 ;  /* 0x0010200201007387 */ /* 0x0007e40000100800 */
[----:B---3--:R-:W-:-:S02]  /*1f8d0*/  IMAD.MOV.U32 R2, RZ, RZ, R245 ;  /* 0x000000ffff027224 */ /* 0x008fc400078e00f5 */
[----:B------:R1:W-:Y:S04]  /*1f8e0*/  STL [R1+0x102c], R244 ;  /* 0x00102cf401007387 */ /* 0x0003e80000100800 */
[----:B------:R-:W3:Y:S04]  /*1f8f0*/  LDL.LU.64 R234, [R1+0x1cf8] ;  /* 0x001cf80001ea7983 */ /* 0x000ee80000300a00 */
[----:B----4-:R-:W-:Y:S04]  /*1f900*/  STL [R1+0x1034], R246 ;  /* 0x001034f601007387 */ /* 0x010fe80000100800 */
[----:B------:R4:W-:Y:S04]  /*1f910*/  STL [R1+0x1028], R2 ;  /* 0x0010280201007387 */ /* 0x0009e80000100800 */
[----:B-1----:R-:W3:Y:S01]  /*1f920*/  LDL.LU.64 R244, [R1+0x1d00] ;  /* 0x001d000001f47983 */ /* 0x002ee20000300a00 */
[----:B----4-:R-:W-:-:S03]  /*1f930*/  IMAD.MOV.U32 R2, RZ, RZ, R247 ;  /* 0x000000ffff027224 */ /* 0x010fc600078e00f7 */
[----:B------:R-:W4:Y:S04]  /*1f940*/  LDL.LU.64 R246, [R1+0x1d10] ;  /* 0x001d100001f67983 */ /* 0x000f280000300a00 */
[----:B------:R1:W-:Y:S02]  /*1f950*/  STL [R1+0x1030], R2 ;  /* 0x0010300201007387 */ /* 0x0003e40000100800 */
[----:B-1----:R-:W-:Y:S02]  /*1f960*/  MOV R2, R233 ;  /* 0x000000e900027202 */ /* 0x002fe40000000f00 */
[----:B------:R1:W-:Y:S04]  /*1f970*/  STL [R1+0x103c], R232 ;  /* 0x00103ce801007387 */ /* 0x0003e80000100800 */
[----:B------:R-:W-:Y:S04]  /*1f980*/  STL [R1+0x1044], R150 ;  /* 0x0010449601007387 */ /* 0x000fe80000100800 */
[----:B------:R1:W-:Y:S04]  /*1f990*/  STL [R1+0x1038], R2 ;  /* 0x0010380201007387 */ /* 0x0003e80000100800 */
[----:B-1----:R-:W4:Y:S01]  /*1f9a0*/  LDL.LU.64 R232, [R1+0x1d08] ;  /* 0x001d080001e87983 */ /* 0x002f220000300a00 */
[----:B------:R-:W-:-:S03]  /*1f9b0*/  IMAD.MOV.U32 R2, RZ, RZ, R151 ;  /* 0x000000ffff027224 */ /* 0x000fc600078e0097 */
[----:B------:R-:W-:Y:S04]  /*1f9c0*/  STL [R1+0x104c], R212 ;  /* 0x00104cd401007387 */ /* 0x000fe80000100800 */
        /* <DEDUP_REMOVED lines=17> */
[----:B------:R-:W1:Y:S04]  /*1fae0*/  S2R R252, SR_TID.X ;  /* 0x0000000000fc7919 */ /* 0x000e680000002100 */
[----:B------:R-:W-:Y:S04]  /*1faf0*/  STL [R1+0x107c], R196 ;  /* 0x00107cc401007387 */ /* 0x000fe80000100800 */
[----:B------:R1:W-:Y:S04]  /*1fb00*/  STL [R1+0x1070], R2 ;  /* 0x0010700201007387 */ /* 0x0003e80000100800 */
[----:B------:R-:W-:Y:S01]  /*1fb10*/  STL [R1+0x1084], R198 ;  /* 0x001084c601007387 */ /* 0x000fe20000100800 */
[----:B-1----:R-:W-:-:S05]  /*1fb20*/  IMAD.MOV.U32 R2, RZ, RZ, R197 ;  /* 0x000000ffff027224 */ /* 0x002fca00078e00c5 */
[----:B------:R1:W-:Y:S02]  /*1fb30*/  STL [R1+0x1078], R2 ;  /* 0x0010780201007387 */ /* 0x0003e40000100800 */
[----:B-1----:R-:W-:Y:S02]  /*1fb40*/  MOV R2, R199 ;  /* 0x000000c700027202 */ /* 0x002fe40000000f00 */
[----:B--2---:R-:W-:Y:S04]  /*1fb50*/  STL [R1+0x108c], R228 ;  /* 0x00108ce401007387 */ /* 0x004fe80000100800 */
[----:B------:R1:W-:Y:S04]  /*1fb60*/  STL [R1+0x1080], R2 ;  /* 0x0010800201007387 */ /* 0x0003e80000100800 */
[----:B------:R-:W-:Y:S01]  /*1fb70*/  STL [R1+0x1094], R230 ;  /* 0x001094e601007387 */ /* 0x000fe20000100800 */
[----:B-1----:R-:W-:-:S05]  /*1fb80*/  IMAD.MOV.U32 R2, RZ, RZ, R229 ;  /* 0x000000ffff027224 */ /* 0x002fca00078e00e5 */
[----:B------:R1:W-:Y:S04]  /*1fb90*/  STL [R1+0x1088], R2 ;  /* 0x0010880201007387 */ /* 0x0003e80000100800 */
[----:B---3--:R-:W-:Y:S01]  /*1fba0*/  STL [R1+0x109c], R234 ;  /* 0x00109cea01007387 */ /* 0x008fe20000100800 */
[----:B-1----:R-:W-:-:S05]  /*1fbb0*/  IMAD.MOV.U32 R2, RZ, RZ, R231 ;  /* 0x000000ffff027224 */ /* 0x002fca00078e00e7 */
[----:B------:R1:W-:Y:S02]  /*1fbc0*/  STL [R1+0x1090], R2 ;  /* 0x0010900201007387 */ /* 0x0003e40000100800 */
[----:B-1----:R-:W-:-:S05]  /*1fbd0*/  MOV R2, R235 ;  /* 0x000000eb00027202 */ /* 0x002fca0000000f00 */
[----:B------:R1:W-:Y:S04]  /*1fbe0*/  STL [R1+0x1098], R2 ;  /* 0x0010980201007387 */ /* 0x0003e80000100800 */
[----:B------:R-:W-:Y:S01]  /*1fbf0*/  STL [R1+0x10a4], R244 ;  /* 0x0010a4f401007387 */ /* 0x000fe20000100800 */
[----:B-1----:R-:W-:-:S03]  /*1fc00*/  IMAD.MOV.U32 R2, RZ, RZ, R245 ;  /* 0x000000ffff027224 */ /* 0x002fc600078e00f5 */
[----:B----4-:R-:W-:Y:S04]  /*1fc10*/  STL [R1+0x10ac], R246 ;  /* 0x0010acf601007387 */ /* 0x010fe80000100800 */
[----:B------:R1:W-:Y:S02]  /*1fc20*/  STL [R1+0x10a0], R2 ;  /* 0x0010a00201007387 */ /* 0x0003e40000100800 */
[----:B-1----:R-:W-:Y:S01]  /*1fc30*/  MOV R2, R247 ;  /* 0x000000f700027202 */ /* 0x002fe20000000f00 */
[----:B------:R-:W-:Y:S01]  /*1fc40*/  IMAD.MOV.U32 R7, RZ, RZ, R233 ;  /* 0x000000ffff077224 */ /* 0x000fe200078e00e9 */
[----:B------:R-:W-:Y:S04]  /*1fc50*/  STL [R1+0x10b4], R232 ;  /* 0x0010b4e801007387 */ /* 0x000fe80000100800 */
[----:B------:R1:W-:Y:S04]  /*1fc60*/  STL [R1+0x10a8], R2 ;  /* 0x0010a80201007387 */ /* 0x0003e80000100800 */
[----:B------:R2:W-:Y:S04]  /*1fc70*/  STL [R1+0x10b0], R7 ;  /* 0x0010b00701007387 */ /* 0x0005e80000100800 */
[----:B------:R3:W-:Y:S04]  /*1fc80*/  STL [R1+0x398], RZ ;  /* 0x000398ff01007387 */ /* 0x0007e80000100800 */
        /* <DEDUP_REMOVED lines=40> */
[----:B------:R3:W-:Y:S01]  /*1ff10*/  STL [R1+0xd0], RZ ;  /* 0x0000d0ff01007387 */ /* 0x0007e20000100800 */
[----:B------:R-:W-:-:S03]  /*1ff20*/  LOP3.LUT R4, R252, 0x7, RZ, 0xc0, !PT ;  /* 0x00000007fc047812 */ /* 0x000fc600078ec0ff */
[----:B------:R3:W-:Y:S01]  /*1ff30*/  STL [R1+0xd4], RZ ;  /* 0x0000d4ff01007387 */ /* 0x0007e20000100800 */
[----:B------:R-:W-:-:S03]  /*1ff40*/  IMAD.MOV.U32 R235, RZ, RZ, 0x7f ;  /* 0x0000007fffeb7424 */ /* 0x000fc600078e00ff */
[----:B------:R3:W-:Y:S04]  /*1ff50*/  STL [R1+0xd8], RZ ;  /* 0x0000d8ff01007387 */ /* 0x0007e80000100800 */
[----:B------:R3:W-:Y:S01]  /*1ff60*/  STL [R1+0xdc], RZ ;  /* 0x0000dcff01007387 */ /* 0x0007e20000100800 */
[----:B-1----:R-:W-:-:S03]  /*1ff70*/  IMAD.SHL.U32 R2, R252, 0x2, RZ ;  /* 0x00000002fc027824 */ /* 0x002fc600078e00ff */
[----:B------:R3:W-:Y:S04]  /*1ff80*/  STL [R1+0xc0], RZ ;  /* 0x0000c0ff01007387 */ /* 0x0007e80000100800 */
[----:B------:R3:W-:Y:S01]  /*1ff90*/  STL [R1+0xc4], RZ ;  /* 0x0000c4ff01007387 */ /* 0x0007e20000100800 */
[----:B------:R-:W-:-:S03]  /*1ffa0*/  IMAD R4, R4, 0x210, RZ ;  /* 0x0000021004047824 */ /* 0x000fc600078e02ff */
[----:B------:R3:W-:Y:S01]  /*1ffb0*/  STL [R1+0xc8], RZ ;  /* 0x0000c8ff01007387 */ /* 0x0007e20000100800 */
[----:B------:R-:W-:-:S03]  /*1ffc0*/  IADD3 R235, R235, c[0x0][0x180], RZ ;  /* 0x00006000ebeb7a10 */ /* 0x000fc60007ffe0ff */
[----:B------:R3:W-:Y:S01]  /*1ffd0*/  STL [R1+0xcc], RZ ;  /* 0x0000ccff01007387 */ /* 0x0007e20000100800 */
[----:B------:R-:W-:-:S03]  /*1ffe0*/  LOP3.LUT R6, R252, 0x3, RZ, 0xc0, !PT ;  /* 0x00000003fc067812 */ /* 0x000fc600078ec0ff */
[----:B------:R3:W-:Y:S01]  /*1fff0*/  STL [R1+0xa0], RZ ;  /* 0x0000a0ff01007387 */ /* 0x0007e20000100800 */
[----:B------:R-:W-:-:S03]  /*20000*/  LOP3.LUT R5, R2, 0xc0, RZ, 0xc0, !PT ;  /* 0x000000c002057812 */ /* 0x000fc600078ec0ff */
[----:B------:R3:W-:Y:S04]  /*20010*/  STL [R1+0xa4], RZ ;  /* 0x0000a4ff01007387 */ /* 0x0007e80000100800 */
[----:B------:R3:W-:Y:S01]  /*20020*/  STL [R1+0xa8], RZ ;  /* 0x0000a8ff01007387 */ /* 0x0007e20000100800 */
[----:B------:R-:W-:-:S03]  /*20030*/  SHF.R.S32.HI R3, RZ, 0x1f, R235 ;  /* 0x0000001fff037819 */ /* 0x000fc600000114eb */
[----:B------:R3:W-:Y:S01]  /*20040*/  STL [R1+0xac], RZ ;  /* 0x0000acff01007387 */ /* 0x0007e20000100800 */
[----:B------:R-:W-:-:S03]  /*20050*/  LOP3.LUT R37, R4, 0x30, R2, 0x78, !PT ;  /* 0x0000003004257812 */ /* 0x000fc600078e7802 */
[----:B------:R3:W-:Y:S01]  /*20060*/  STL [R1+0x70], RZ ;  /* 0x000070ff01007387 */ /* 0x0007e20000100800 */
[----:B------:R-:W-:-:S03]  /*20070*/  IMAD R4, R6, 0x820, RZ ;  /* 0x0000082006047824 */ /* 0x000fc600078e02ff */
[----:B------:R3:W-:Y:S01]  /*20080*/  STL [R1+0x74], RZ ;  /* 0x000074ff01007387 */ /* 0x0007e20000100800 */
[----:B------:R-:W-:-:S03]  /*20090*/  LOP3.LUT R2, R5, 0x1c, R252, 0xf8, !PT ;  /* 0x0000001c05027812 */ /* 0x000fc600078ef8fc */
[----:B------:R3:W-:Y:S01]  /*200a0*/  STL [R1+0x78], RZ ;  /* 0x000078ff01007387 */ /* 0x0007e20000100800 */
[----:B------:R-:W-:-:S03]  /*200b0*/  SHF.R.S32.HI R5, RZ, 0x1f, R0 ;  /* 0x0000001fff057819 */ /* 0x000fc60000011400 */
[----:B------:R3:W-:Y:S01]  /*200c0*/  STL [R1+0x7c], RZ ;  /* 0x00007cff01007387 */ /* 0x0007e20000100800 */
[----:B------:R-:W-:-:S03]  /*200d0*/  LEA.HI R3, R3, R235, RZ, 0x7 ;  /* 0x000000eb03037211 */ /* 0x000fc600078f38ff */
[----:B------:R3:W-:Y:S01]  /*200e0*/  STL [R1+0x60], RZ ;  /* 0x000060ff01007387 */ /* 0x0007e20000100800 */
[----:B------:R-:W-:-:S03]  /*200f0*/  LOP3.LUT R36, R4, R2, RZ, 0x3c, !PT ;  /* 0x0000000204247212 */ /* 0x000fc600078e3cff */
[----:B------:R3:W-:Y:S01]  /*20100*/  STL [R1+0x64], RZ ;  /* 0x000064ff01007387 */ /* 0x0007e20000100800 */
[----:B------:R-:W-:-:S03]  /*20110*/  SHF.L.U64.HI R2, R0, 0x2, R5 ;  /* 0x0000000200027819 */ /* 0x000fc60000010205 */
[----:B------:R3:W-:Y:S01]  /*20120*/  STL [R1+0x68], RZ ;  /* 0x000068ff01007387 */ /* 0x0007e20000100800 */
[----:B------:R-:W-:-:S03]  /*20130*/  SHF.L.U32 R252, R0, 0x2, RZ ;  /* 0x0000000200fc7819 */ /* 0x000fc600000006ff */
[----:B------:R3:W-:Y:S01]  /*20140*/  STL [R1+0x6c], RZ ;  /* 0x00006cff01007387 */ /* 0x0007e20000100800 */
[----:B------:R-:W-:-:S03]  /*20150*/  SHF.R.S32.HI R0, RZ, 0x7, R3 ;  /* 0x00000007ff007819 */ /* 0x000fc60000011403 */
[----:B------:R3:W-:Y:S04]  /*20160*/  STL [R1+0x40], RZ ;  /* 0x000040ff01007387 */ /* 0x0007e80000100800 */
[----:B------:R3:W-:Y:S04]  /*20170*/  STL [R1+0x44], RZ ;  /* 0x000044ff01007387 */ /* 0x0007e80000100800 */
[----:B------:R3:W-:Y:S01]  /*20180*/  STL [R1+0x48], RZ ;  /* 0x000048ff01007387 */ /* 0x0007e20000100800 */
[----:B------:R-:W-:-:S03]  /*20190*/  IADD3 R38, R0, -0x2, RZ ;  /* 0xfffffffe00267810 */ /* 0x000fc60007ffe0ff */
[----:B------:R3:W-:Y:S01]  /*201a0*/  STL [R1+0x4c], RZ ;  /* 0x00004cff01007387 */ /* 0x0007e20000100800 */
[----:B------:R-:W-:-:S03]  /*201b0*/  LOP3.LUT R0, R36, 0x20, RZ, 0x3c, !PT ;  /* 0x0000002024007812 */ /* 0x000fc600078e3cff */
[----:B------:R3:W-:Y:S04]  /*201c0*/  STL [R1+0x20], RZ ;  /* 0x000020ff01007387 */ /* 0x0007e80000100800 */
[----:B------:R3:W-:Y:S04]  /*201d0*/  STL [R1+0x24], RZ ;  /* 0x000024ff01007387 */ /* 0x0007e80000100800 */
[----:B------:R3:W-:Y:S04]  /*201e0*/  STL [R1+0x28], RZ ;  /* 0x000028ff01007387 */ /* 0x0007e80000100800 */
[----:B------:R3:W-:Y:S04]  /*201f0*/  STL [R1+0x2c], RZ ;  /* 0x00002cff01007387 */ /* 0x0007e80000100800 */
[----:B------:R3:W-:Y:S04]  /*20200*/  STL [R1], RZ ;  /* 0x000000ff01007387 */ /* 0x0007e80000100800 */
[----:B------:R3:W-:Y:S04]  /*20210*/  STL [R1+0x4], RZ ;  /* 0x000004ff01007387 */ /* 0x0007e80000100800 */
[----:B------:R3:W-:Y:S04]  /*20220*/  STL [R1+0x8], RZ ;  /* 0x000008ff01007387 */ /* 0x0007e80000100800 */
[----:B------:R3:W-:Y:S04]  /*20230*/  STL [R1+0xc], RZ ;  /* 0x00000cff01007387 */ /* 0x0007e80000100800 */
[----:B------:R3:W-:Y:S01]  /*20240*/  STL [R1+0x15c4], R0 ;  /* 0x0015c40001007387 */ /* 0x0007e20000100800 */
[----:B------:R-:W-:Y:S01]  /*20250*/  USHF.R.S32.HI UR6, URZ, 0x1f, UR4 ;  /* 0x0000001f3f067899 */ /* 0x000fe20008011404 */
[----:B------:R-:W-:Y:S01]  /*20260*/  CS2R R84, SRZ ;  /* 0x0000000000547805 */ /* 0x000fe2000001ff00 */
        /* <DEDUP_REMOVED lines=54> */
[----:B--2---:R-:W-:Y:S01]  /*205d0*/  CS2R R6, SRZ ;  /* 0x0000000000067805 */ /* 0x004fe2000001ff00 */
        /* <DEDUP_REMOVED lines=36> */
[----:B------:R-:W-:Y:S01]  /*20820*/  LOP3.LUT R3, R37, 0x40, RZ, 0x3c, !PT ;  /* 0x0000004025037812 */ /* 0x000fe200078e3cff */
[----:B------:R-:W-:-:S02]  /*20830*/  USHF.L.U32 UR7, UR4, 0x2, URZ ;  /* 0x0000000204077899 */ /* 0x000fc4000800063f */
[----:B------:R-:W-:Y:S02]  /*20840*/  USHF.L.U64.HI UR6, UR4, 0x2, UR6 ;  /* 0x0000000204067899 */ /* 0x000fe40008010206 */
[----:B------:R-:W-:Y:S02]  /*20850*/  UMOV UR5, 0x1 ;  /* 0x0000000100057882 */ /* 0x000fe40000000000 */
[----:B---3--:R-:W-:Y:S02]  /*20860*/  UMOV UR4, 0xffffffff ;  /* 0xffffffff00047882 */ /* 0x008fe40000000000 */
.L_x_1:
[----:B------:R-:W2:Y:S01]  /*20870*/  LDL R39, [R1+0x15c4] ;  /* 0x0015c40001277983 */ /* 0x000ea20000100800 */
[----:B------:R-:W-:-:S04]  /*20880*/  DEPBAR.LE SB0, 0x2 ;  /* 0x000080800000791a */ /* 0x000fc80000000000 */
[----:B------:R-:W1:Y:S01]  /*20890*/  S2R R0, SR_TID.X ;  /* 0x0000000000007919 */ /* 0x000e620000002100 */
[----:B------:R-:W-:-:S03]  /*208a0*/  UIADD3 UR4, UR4, 0x1, URZ ;  /* 0x0000000104047890 */ /* 0x000fc6000fffe03f */
[----:B------:R-:W3:Y:S01]  /*208b0*/  S2R R36, SR_TID.X ;  /* 0x0000000000247919 */ /* 0x000ee20000002100 */
[----:B------:R-:W-:-:S03]  /*208c0*/  UISETP.GT.AND UP0, UPT, UR4, 0x1, UPT ;  /* 0x000000010400788c */ /* 0x000fc6000bf04270 */
[----:B------:R-:W-:Y:S01]  /*208d0*/  STL [R1+0x2a30], R245 ;  /* 0x002a30f501007387 */ /* 0x000fe20000100800 */
[----:B------:R-:W-:-:S03]  /*208e0*/  USEL UR4, UR4, URZ, !UP0 ;  /* 0x0000003f04047287 */ /* 0x000fc6000c000000 */
[----:B------:R-:W-:Y:S03]  /*208f0*/  STL [R1+0x2a2c], R246 ;  /* 0x002a2cf601007387 */ /* 0x000fe60000100800 */
[----:B------:R-:W-:Y:S01]  /*20900*/  IMAD.U32 R3, RZ, RZ, UR4 ;  /* 0x00000004ff037e24 */ /* 0x000fe2000f8e00ff */
[----:B------:R-:W-:Y:S04]  /*20910*/  STL [R1+0x2a28], R247 ;  /* 0x002a28f701007387 */ /* 0x000fe80000100800 */
[----:B------:R-:W-:Y:S01]  /*20920*/  STL [R1+0x2a24], R232 ;  /* 0x002a24e801007387 */ /* 0x000fe20000100800 */
[----:B-1----:R-:W-:-:S03]  /*20930*/  IMAD.SHL.U32 R37, R0, 0x2, RZ ;  /* 0x0000000200257824 */ /* 0x002fc600078e00ff */
[----:B------:R1:W-:Y:S01]  /*20940*/  STL [R1+0x2a20], R233 ;  /* 0x002a20e901007387 */ /* 0x0003e20000100800 */
[----:B---3--:R-:W-:Y:S01]  /*20950*/  IMAD.SHL.U32 R38, R36, 0x2, RZ ;  /* 0x0000000224267824 */ /* 0x008fe200078e00ff */
[----:B------:R-:W-:Y:S02]  /*20960*/  LOP3.LUT R37, R37, 0xc0, RZ, 0xc0, !PT ;  /* 0x000000c025257812 */ /* 0x000fe400078ec0ff */
[----:B------:R-:W-:Y:S02]  /*20970*/  STL [R1+0x2a1c], R234 ;  /* 0x002a1cea01007387 */ /* 0x000fe40000100800 */
[----:B------:R-:W-:Y:S02]  /*20980*/  LOP3.LUT R37, R37, 0x1c, R0, 0xf8, !PT ;  /* 0x0000001c25257812 */ /* 0x000fe400078ef800 */
[----:B------:R3:W-:Y:S01]  /*20990*/  STL [R1+0x2a18], R235 ;  /* 0x002a18eb01007387 */ /* 0x0007e20000100800 */
[----:B------:R-:W-:-:S03]  /*209a0*/  LOP3.LUT R0, R0, 0x3, RZ, 0xc0, !PT ;  /* 0x0000000300007812 */ /* 0x000fc600078ec0ff */
[----:B------:R4:W-:Y:S02]  /*209b0*/  STL [R1+0x1ed0], R2 ;  /* 0x001ed00201007387 */ /* 0x0009e40000100800 */
[----:B------:R-:W-:Y:S02]  /*209c0*/  IMAD R0, R0, 0x820, RZ ;  /* 0x0000082000007824 */ /* 0x000fe400078e02ff */
[----:B-1----:R-:W2:Y:S03]  /*209d0*/  LDL.LU.64 R232, [R1+0x200] ;  /* 0x0002000001e87983 */ /* 0x002ea60000300a00 */
[----:B------:R-:W-:Y:S01]  /*209e0*/  LOP3.LUT R0, R0, R37, RZ, 0x3c, !PT ;  /* 0x0000002500007212 */ /* 0x000fe200078e3cff */
[----:B---3--:R-:W3:Y:S01]  /*209f0*/  LDL.LU.64 R234, [R1+0x208] ;  /* 0x0002080001ea7983 */ /* 0x008ee20000300a00 */
[----:B------:R-:W-:Y:S02]  /*20a00*/  LOP3.LUT R37, R36, 0x7, RZ, 0xc0, !PT ;  /* 0x0000000724257812 */ /* 0x000fe400078ec0ff */
[----:B------:R-:W-:-:S02]  /*20a10*/  MOV R36, UR4 ;  /* 0x0000000400247c02 */ /* 0x000fc40008000f00 */
[----:B------:R-:W-:Y:S01]  /*20a20*/  LEA R3, R3, R0, 0x12 ;  /* 0x0000000003037211 */ /* 0x000fe200078e90ff */
[----:B------:R-:W-:Y:S01]  /*20a30*/  BAR.SYNC.DEFER_BLOCKING 0x0 ;  /* 0x0000000000007b1d */ /* 0x000fe20000010000 */
[----:B------:R-:W-:Y:S02]  /*20a40*/  IMAD R37, R37, 0x210, RZ ;  /* 0x0000021025257824 */ /* 0x000fe400078e02ff */
[----:B------:R-:W-:-:S03]  /*20a50*/  IMAD.U32 R0, RZ, RZ, UR4 ;  /* 0x00000004ff007e24 */ /* 0x000fc6000f8e00ff */
[----:B------:R-:W-:-:S05]  /*20a60*/  LOP3.LUT R37, R37, 0x30, R38, 0x78, !PT ;  /* 0x0000003025257812 */ /* 0x000fca00078e7826 */
[----:B----4-:R-:W-:-:S05]  /*20a70*/  IMAD R2, R36, 0x8000, R37 ;  /* 0x0000800024027824 */ /* 0x010fca00078e0225 */
[----:B------:R-:W1:Y:S04]  /*20a80*/  LDSM.16.M88.4 R56, [R2+0x80000] ;  /* 0x080000000238783b */ /* 0x000e680000000200 */
[----:B------:R-:W4:Y:S04]  /*20a90*/  LDSM.16.M88.4 R52, [R2+0x81000] ;  /* 0x081000000234783b */ /* 0x000f280000000200 */
[----:B------:R-:W4:Y:S04]  /*20aa0*/  LDSM.16.M88.4 R60, [R2+0x82000] ;  /* 0x08200000023c783b */ /* 0x000f280000000200 */
[----:B------:R-:W4:Y:S04]  /*20ab0*/  LDSM.16.M88.4 R48, [R2+0x83000] ;  /* 0x083000000230783b */ /* 0x000f280000000200 */
[----:B------:R-:W4:Y:S04]  /*20ac0*/  LDSM.16.M88.4 R44, [R2+0x84000] ;  /* 0x08400000022c783b */ /* 0x000f280000000200 */
[----:B------:R-:W4:Y:S04]  /*20ad0*/  LDSM.16.M88.4 R40, [R2+0x85000] ;  /* 0x085000000228783b */ /* 0x000f280000000200 */
[----:B------:R-:W-:Y:S04]  /*20ae0*/  STL [R1+0x390], R2 ;  /* 0x0003900201007387 */ /* 0x000fe80000100800 */
[----:B------:R-:W-:Y:S04]  /*20af0*/  LDS R132, [R3] ;  /* 0x0000000003847984 */ /* 0x000fe80000000800 */
[----:B------:R-:W-:Y:S04]  /*20b00*/  LDS R134, [R3+0x2000] ;  /* 0x0020000003867984 */ /* 0x000fe80000000800 */
[----:B------:R-:W-:Y:S04]  /*20b10*/  LDSM.16.M88.4 R248, [R2+0x87000] ;  /* 0x0870000002f8783b */ /* 0x000fe80000000200 */
[----:B-1----:R-:W-:Y:S04]  /*20b20*/  STL [R1+0x2a10], R58 ;  /* 0x002a103a01007387 */ /* 0x002fe80000100800 */
[----:B------:R-:W-:Y:S04]  /*20b30*/  STL [R1+0x2a0c], R59 ;  /* 0x002a0c3b01007387 */ /* 0x000fe80000100800 */
[----:B----4-:R-:W-:Y:S04]  /*20b40*/  STL [R1+0x2a14], R54 ;  /* 0x002a143601007387 */ /* 0x010fe80000100800 */
        /* <DEDUP_REMOVED lines=9> */
[----:B------:R-:W-:Y:S04]  /*20be0*/  LDS R240, [R3+0x100] ;  /* 0x0001000003f07984 */ /* 0x000fe80000000800 */
[----:B------:R-:W-:Y:S04]  /*20bf0*/  LDS R242, [R3+0x2100] ;  /* 0x0021000003f27984 */ /* 0x000fe80000000800 */
[----:B------:R-:W-:Y:S04]  /*20c00*/  LDS R64, [R3+0x300] ;  /* 0x0003000003407984 */ /* 0x000fe80000000800 */
[----:B------:R-:W-:Y:S04]  /*20c10*/  LDS R66, [R3+0x2300] ;  /* 0x0023000003427984 */ /* 0x000fe80000000800 */
[----:B------:R-:W-:Y:S04]  /*20c20*/  LDS R128, [R3+0x200] ;  /* 0x0002000003807984 */ /* 0x000fe80000000800 */
[----:B------:R-:W-:Y:S01]  /*20c30*/  LDS R130, [R3+0x2200] ;  /* 0x0022000003827984 */ /* 0x000fe20000000800 */
[----:B--2---:R-:W-:-:S03]  /*20c40*/  IMAD R0, R0, 0x40000, R39 ;  /* 0x0004000000007824 */ /* 0x004fc600078e0227 */
[----:B------:R-:W1:Y:S04]  /*20c50*/  LDSM.16.M88.4 R36, [R2+0x86000] ;  /* 0x086000000224783b */ /* 0x000e680000000200 */
[----:B------:R-:W-:Y:S04]  /*20c60*/  LDS R133, [R0] ;  /* 0x0000000000857984 */ /* 0x000fe80000000800 */
[----:B------:R-:W2:Y:S04]  /*20c70*/  LDS R135, [R0+0x2000] ;  /* 0x0020000000877984 */ /* 0x000ea80000000800 */
[----:B------:R-:W-:Y:S04]  /*20c80*/  LDS R241, [R0+0x100] ;  /* 0x0001000000f17984 */ /* 0x000fe80000000800 */
[----:B------:R-:W4:Y:S04]  /*20c90*/  LDS R243, [R0+0x2100] ;  /* 0x0021000000f37984 */ /* 0x000f280000000800 */
[----:B------:R-:W-:Y:S04]  /*20ca0*/  LDS R65, [R0+0x300] ;  /* 0x0003000000417984 */ /* 0x000fe80000000800 */
[----:B------:R-:W2:Y:S04]  /*20cb0*/  LDS R67, [R0+0x2300] ;  /* 0x0023000000437984 */ /* 0x000ea80000000800 */
[----:B------:R-:W-:Y:S04]  /*20cc0*/  LDS R129, [R0+0x200] ;  /* 0x0002000000817984 */ /* 0x000fe80000000800 */
[----:B------:R-:W3:Y:S04]  /*20cd0*/  LDS R131, [R0+0x2200] ;  /* 0x0022000000837984 */ /* 0x000ee80000000800 */
[----:B-1----:R-:W-:Y:S04]  /*20ce0*/  STL [R1+0x29d4], R38 ;  /* 0x0029d42601007387 */ /* 0x002fe80000100800 */
[----:B------:R-:W-:Y:S04]  /*20cf0*/  STL [R1+0x29d0], R39 ;  /* 0x0029d02701007387 */ /* 0x000fe80000100800 */
[----:B------:R-:W3:Y:S04]  /*20d00*/  LDL.LU.64 R144, [R1+0x1f0] ;  /* 0x0001f00001907983 */ /* 0x000ee80000300a00 */
[----:B------:R-:W3:Y:S04]  /*20d10*/  LDL.LU.64 R146, [R1+0x1f8] ;  /* 0x0001f80001927983 */ /* 0x000ee80000300a00 */
[----:B------:R-:W4:Y:S04]  /*20d20*/  LDL.LU.64 R140, [R1+0x1e0] ;  /* 0x0001e000018c7983 */ /* 0x000f280000300a00 */
[----:B------:R-:W4:Y:S04]  /*20d30*/  LDL.LU.64 R142, [R1+0x1e8] ;  /* 0x0001e800018e7983 */ /* 0x000f280000300a00 */
[----:B------:R-:W4:Y:S04]  /*20d40*/  LDL.LU.64 R136, [R1+0x1d0] ;  /* 0x0001d00001887983 */ /* 0x000f280000300a00 */
[----:B------:R-:W4:Y:S01]  /*20d50*/  LDL.LU.64 R138, [R1+0x1d8] ;  /* 0x0001d800018a7983 */ /* 0x000f220000300a00 */
[C---:B--2--5:R-:W-:Y:S03]  /*20d60*/  HMMA.1688.F32.TF32 R84, R132.reuse, R44, R84 ;  /* 0x0000002c8454723c */ /* 0x064fe60000081054 */
[----:B------:R-:W-:Y:S04]  /*20d70*/  STL [R1+0x29cc], R250 ;  /* 0x0029ccfa01007387 */ /* 0x000fe80000100800 */
[----:B------:R-:W-:Y:S11]  /*20d80*/  STL [R1+0x29c8], R251 ;  /* 0x0029c8fb01007387 */ /* 0x000ff60000100800 */
[----:B------:R-:W-:Y:S06]  /*20d90*/  @!UPT UIADD3 URZ, URZ, URZ, URZ ;  /* 0x0000003f3f3ff290 */ /* 0x000fec000fffe03f */
[----:B------:R-:W-:Y:S01]  /*20da0*/  MOV R63, R84 ;  /* 0x00000054003f7202 */ /* 0x000fe20000000f00 */
[----:B------:R-:W-:Y:S01]  /*20db0*/  IMAD.MOV.U32 R50, RZ, RZ, R87 ;  /* 0x000000ffff327224 */ /* 0x000fe200078e0057 */
[C---:B---3--:R-:W-:Y:S08]  /*20dc0*/  HMMA.1688.F32.TF32 R144, R132.reuse, R52, R144 ;  /* 0x000000348490723c */ /* 0x048ff00000081090 */
[C---:B----4-:R-:W-:Y:S08]  /*20dd0*/  HMMA.1688.F32.TF32 R140, R132.reuse, R60, R140 ;  /* 0x0000003c848c723c */ /* 0x050ff0000008108c */
[C---:B------:R-:W-:Y:S07]  /*20de0*/  HMMA.1688.F32.TF32 R136, R132.reuse, R48, R136 ;  /* 0x000000308488723c */ /* 0x040fee0000081088 */
[----:B------:R-:W-:Y:S08]  /*20df0*/  STL [R1+0x1bc], R147 ;  /* 0x0001bc9301007387 */ /* 0x000ff00000100800 */
[----:B------:R-:W-:Y:S08]  /*20e00*/  STL [R1+0x1a0], R140 ;  /* 0x0001a08c01007387 */ /* 0x000ff00000100800 */
[----:B------:R-:W-:Y:S04]  /*20e10*/  STL [R1+0x194], R137 ;  /* 0x0001948901007387 */ /* 0x000fe80000100800 */
[----:B------:R-:W-:Y:S04]  /*20e20*/  STL [R1+0x198], R138 ;  /* 0x0001988a01007387 */ /* 0x000fe80000100800 */
[----:B------:R-:W-:Y:S04]  /*20e30*/  STL [R1+0x184], R85 ;  /* 0x0001845501007387 */ /* 0x000fe80000100800 */
[----:B------:R1:W-:Y:S02]  /*20e40*/  STL [R1+0x188], R86 ;  /* 0x0001885601007387 */ /* 0x0003e40000100800 */
[C---:B-1----:R-:W-:Y:S11]  /*20e50*/  HMMA.1688.F32.TF32 R84, R132.reuse, R40, R88 ;  /* 0x000000288454723c */ /* 0x042ff60000081058 */
[----:B------:R-:W-:Y:S11]  /*20e60*/  @!UPT UIADD3 URZ, URZ, URZ, URZ ;  /* 0x0000003f3f3ff290 */ /* 0x000ff6000fffe03f */
[----:B------:R-:W-:Y:S01]  /*20e70*/  @!UPT UIADD3 URZ, URZ, URZ, URZ ;  /* 0x0000003f3f3ff290 */ /* 0x000fe2000fffe03f */
[----:B------:R-:W-:Y:S01]  /*20e80*/  STL [R1+0x174], R85 ;  /* 0x0001745501007387 */ /* 0x000fe20000100800 */
[----:B------:R-:W-:Y:S01]  /*20e90*/  IMAD.MOV.U32 R51, RZ, RZ, R84 ;  /* 0x000000ffff337224 */ /* 0x000fe200078e0054 */
[----:B------:R-:W-:Y:S02]  /*20ea0*/  MOV R46, R87 ;  /* 0x00000057002e7202 */ /* 0x000fe40000000f00 */
[----:B------:R1:W-:Y:S02]  /*20eb0*/  STL [R1+0x178], R86 ;  /* 0x0001785601007387 */ /* 0x0003e40000100800 */
[C---:B-1----:R-:W-:Y:S11]  /*20ec0*/  HMMA.1688.F32.TF32 R84, R132.reuse, R36, R92 ;  /* 0x000000248454723c */ /* 0x042ff6000008105c */
[----:B------:R-:W-:Y:S11]  /*20ed0*/  @!UPT UIADD3 URZ, URZ, URZ, URZ ;  /* 0x0000003f3f3ff290 */ /* 0x000ff6000fffe03f */
[----:B------:R-:W-:Y:S01]  /*20ee0*/  @!UPT UIADD3 URZ, URZ, URZ, URZ ;  /* 0x0000003f3f3ff290 */ /* 0x000fe2000fffe03f */
[----:B------:R1:W-:Y:S01]  /*20ef0*/  STL [R1+0x164], R85 ;  /* 0x0001645501007387 */ /* 0x0003e20000100800 */
[----:B------:R-:W-:Y:S01]  /*20f00*/  IMAD.MOV.U32 R47, RZ, RZ, R84 ;  /* 0x000000ffff2f7224 */ /* 0x000fe200078e0054 */
[----:B------:R-:W-:Y:S01]  /*20f10*/  MOV R43, R87 ;  /* 0x00000057002b7202 */ /* 0x000fe20000000f00 */
[----:B------:R-:W-:Y:S02]  /*20f20*/  IMAD.MOV.U32 R42, RZ, RZ, R86 ;  /* 0x000000ffff2a7224 */ /* 0x000fe400078e0056 */
[----:B-1----:R-:W-:Y:S11]  /*20f30*/  HMMA.1688.F32.TF32 R84, R132, R248, R96 ;  /* 0x000000f88454723c */ /* 0x002ff60000081060 */
[----:B------:R-:W-:Y:S11]  /*20f40*/  @!UPT UIADD3 URZ, URZ, URZ, URZ ;  /* 0x0000003f3f3ff290 */ /* 0x000ff6000fffe03f */
[----:B------:R-:W-:Y:S01]  /*20f50*/  @!UPT UIADD3 URZ, URZ, URZ, URZ ;  /* 0x0000003f3f3ff290 */ /* 0x000fe2000fffe03f */
[----:B------:R-:W-:Y:S01]  /*20f60*/  STL.64 [R1+0x150], R84 ;  /* 0x0001505401007387 */ /* 0x000fe20000100a00 */
[----:B------:R-:W-:-:S03]  /*20f70*/  IMAD.MOV.U32 R38, RZ, RZ, R87 ;  /* 0x000000ffff267224 */ /* 0x000fc600078e0057 */
[----:B------:R1:W-:Y:S02]  /*20f80*/  STL [R1+0x158], R86 ;  /* 0x0001585601007387 */ /* 0x0003e40000100800 */
[C---:B-1----:R-:W-:Y:S02]  /*20f90*/  HMMA.1688.F32.TF32 R84, R240.reuse, R56, R100 ;  /* 0x00000038f054723c */ /* 0x042fe40000081064 */
[----:B------:R-:W-:Y:S04]  /*20fa0*/  LDS R100, [R3+0x500] ;  /* 0x0005000003647984 */ /* 0x000fe80000000800 */
[----:B------:R-:W-:Y:S02]  /*20fb0*/  LDS R102, [R3+0x2500] ;  /* 0x0025000003667984 */ /* 0x000fe40000000800 */
[----:B------:R-:W-:Y:S02]  /*20fc0*/  HMMA.1688.F32.TF32 R92, R240, R48, R112 ;  /* 0x00000030f05c723c */ /* 0x000fe40000081070 */
[----:B------:R-:W-:Y:S04]  /*20fd0*/  LDS R101, [R0+0x500] ;  /* 0x0005000000657984 */ /* 0x000fe80000000800 */
[----:B------:R-:W1:Y:S09]  /*20fe0*/  LDS R103, [R0+0x2500] ;  /* 0x0025000000677984 */ /* 0x000e720000000800 */
[----:B------:R-:W-:Y:S01]  /*20ff0*/  STL [R1+0x144], R85 ;  /* 0x0001445501007387 */ /* 0x000fe20000100800 */
[----:B------:R-:W-:Y:S01]  /*21000*/  IMAD.MOV.U32 R39, RZ, RZ, R84 ;  /* 0x000000ffff277224 */ /* 0x000fe200078e0054 */
[----:B------:R-:W-:-:S02]  /*21010*/  MOV R250, R87 ;  /* 0x0000005700fa7202 */ /* 0x000fc40000000f00 */
[----:B------:R2:W-:Y:S02]  /*21020*/  STL [R1+0x148], R86 ;  /* 0x0001485601007387 */ /* 0x0005e40000100800 */
[----:B--2---:R-:W-:Y:S11]  /*21030*/  HMMA.1688.F32.TF32 R84, R240, R52, R104 ;  /* 0x00000034f054723c */ /* 0x004ff60000081068 */
[----:B------:R-:W-:Y:S11]  /*21040*/  @!UPT UIADD3 URZ, URZ, URZ, URZ ;  /* 0x0000003f3f3ff290 */ /* 0x000ff6000fffe03f */
[----:B------:R-:W-:Y:S01]  /*21050*/  @!UPT UIADD3 URZ, URZ, URZ, URZ ;  /* 0x0000003f3f3ff290 */ /* 0x000fe2000fffe03f */
[----:B------:R-:W-:Y:S01]  /*21060*/  STL [R1+0x134], R85 ;  /* 0x0001345501007387 */ /* 0x000fe20000100800 */
[----:B------:R-:W-:-:S03]  /*21070*/  IMAD.MOV.U32 R251, RZ, RZ, R84 ;  /* 0x000000fffffb7224 */ /* 0x000fc600078e0054 */
[----:B------:R2:W-:Y:S02]  /*21080*/  STL.64 [R1+0x138], R86 ;  /* 0x0001385601007387 */ /* 0x0005e40000100a00 */
[C---:B--2---:R-:W-:Y:S08]  /*21090*/  HMMA.1688.F32.TF32 R84, R240.reuse, R60, R108 ;  /* 0x0000003cf054723c */ /* 0x044ff0000008106c */
[C---:B------:R-:W-:Y:S11]  /*210a0*/  HMMA.1688.F32.TF32 R88, R240.reuse, R44, R116 ;  /* 0x0000002cf058723c */ /* 0x040ff60000081074 */
[----:B------:R-:W-:Y:S04]  /*210b0*/  @!UPT UIADD3 URZ, URZ, URZ, URZ ;  /* 0x0000003f3f3ff290 */ /* 0x000fe8000fffe03f */
[----:B------:R-:W-:Y:S04]  /*210c0*/  STL.64 [R1+0xb0], R84 ;  /* 0x0000b05401007387 */ /* 0x000fe80000100a00 */
[----:B------:R2:W-:Y:S02]  /*210d0*/  STL.64 [R1+0xb8], R86 ;  /* 0x0000b85601007387 */ /* 0x0005e40000100a00 */
[----:B--2---:R-:W-:Y:S02]  /*210e0*/  HMMA.1688.F32.TF32 R84, R240, R40, R120 ;  /* 0x00000028f054723c */ /* 0x004fe40000081078 */
[----:B------:R-:W-:Y:S04]  /*210f0*/  STL.64 [R1+0x80], R92 ;  /* 0x0000805c01007387 */ /* 0x000fe80000100a00 */
[----:B------:R-:W-:Y:S04]  /*21100*/  STL.64 [R1+0x88], R94 ;  /* 0x0000885e01007387 */ /* 0x000fe80000100a00 */
[----:B------:R-:W-:Y:S04]  /*21110*/  STL.64 [R1+0x50], R88 ;  /* 0x0000505801007387 */ /* 0x000fe80000100a00 */
[----:B------:R-:W-:Y:S09]  /*21120*/  STL.64 [R1+0x58], R90 ;  /* 0x0000585a01007387 */ /* 0x000ff20000100a00 */
[----:B------:R2:W-:Y:S01]  /*21130*/  STL.64 [R1+0x30], R84 ;  /* 0x0000305401007387 */ /* 0x0005e20000100a00 */
[----:B------:R-:W-:Y:S01]  /*21140*/  IMAD.MOV.U32 R252, RZ, RZ, R86 ;  /* 0x000000fffffc7224 */ /* 0x000fe200078e0056 */
[----:B------:R-:W-:-:S02]  /*21150*/  MOV R2, R87 ;  /* 0x0000005700027202 */ /* 0x000fc40000000f00 */
[----:B------:R-:W3:Y:S04]  /*21160*/  LDL.LU.64 R96, [R1+0x90] ;  /* 0x0000900001607983 */ /* 0x000ee80000300a00 */
[----:B------:R-:W3:Y:S01]  /*21170*/  LDL.LU.64 R98, [R1+0x98] ;  /* 0x0000980001627983 */ /* 0x000ee20000300a00 */
[C---:B--2---:R-:W-:Y:S08]  /*21180*/  HMMA.1688.F32.TF32 R84, R240.reuse, R36, R124 ;  /* 0x00000024f054723c */ /* 0x044ff0000008107c */
[----:B------:R-:W-:Y:S11]  /*21190*/  HMMA.1688.F32.TF32 R240, R240, R248, R160 ;  /* 0x000000f8f0f0723c */ /* 0x000ff600000810a0 */
[----:B------:R-:W-:Y:S04]  /*211a0*/  @!UPT UIADD3 URZ, URZ, URZ, URZ ;  /* 0x0000003f3f3ff290 */ /* 0x000fe8000fffe03f */
[----:B------:R-:W-:Y:S04]  /*211b0*/  STL.64 [R1+0x10], R84 ;  /* 0x0000105401007387 */ /* 0x000fe80000100a00 */
[----:B------:R-:W-:Y:S04]  /*211c0*/  STL.64 [R1+0x18], R86 ;  /* 0x0000185601007387 */ /* 0x000fe80000100a00 */
[----:B------:R-:W2:Y:S04]  /*211d0*/  LDL.LU.64 R108, [R1+0x120] ;  /* 0x00012000016c7983 */ /* 0x000ea80000300a00 */
[----:B------:R-:W2:Y:S04]  /*211e0*/  LDL.LU.64 R110, [R1+0x128] ;  /* 0x00012800016e7983 */ /* 0x000ea80000300a00 */
[----:B------:R-:W4:Y:S04]  /*211f0*/  LDL.LU.64 R112, [R1+0x110] ;  /* 0x0001100001707983 */ /* 0x000f280000300a00 */
[----:B------:R-:W4:Y:S04]  /*21200*/  LDL.LU.64 R114, [R1+0x118] ;  /* 0x0001180001727983 */ /* 0x000f280000300a00 */
[----:B------:R-:W2:Y:S04]  /*21210*/  LDL.LU.64 R116, [R1+0x100] ;  /* 0x0001000001747983 */ /* 0x000ea80000300a00 */
[----:B------:R-:W2:Y:S04]  /*21220*/  LDL.LU.64 R118, [R1+0x108] ;  /* 0x0001080001767983 */ /* 0x000ea80000300a00 */
[----:B------:R-:W2:Y:S04]  /*21230*/  LDL.LU.64 R120, [R1+0xf0] ;  /* 0x0000f00001787983 */ /* 0x000ea80000300a00 */
[----:B------:R-:W2:Y:S04]  /*21240*/  LDL.LU.64 R122, [R1+0xf8] ;  /* 0x0000f800017a7983 */ /* 0x000ea80000300a00 */
[----:B------:R-:W2:Y:S04]  /*21250*/  LDL.LU.64 R124, [R1+0xe0] ;  /* 0x0000e000017c7983 */ /* 0x000ea80000300a00 */
[----:B------:R-:W2:Y:S04]  /*21260*/  LDL.LU.64 R126, [R1+0xe8] ;  /* 0x0000e800017e7983 */ /* 0x000ea80000300a00 */
[----:B------:R-:W-:Y:S04]  /*21270*/  STL.64 [R1+0x29b0], R242 ;  /* 0x0029b0f201007387 */ /* 0x000fe80000100a00 */
[----:B------:R1:W-:Y:S01]  /*21280*/  STL.64 [R1+0x29a8], R240 ;  /* 0x0029a8f001007387 */ /* 0x0003e20000100a00 */
[-C--:B------:R-:W-:Y:S03]  /*21290*/  HMMA.1688.F32.TF32 R232, R132, R56.reuse, R232 ;  /* 0x0000003884e8723c */ /* 0x080fe600000810e8 */
[----:B------:R-:W-:Y:S04]  /*212a0*/  LDS R84, [R3+0x400] ;  /* 0x0004000003547984 */ /* 0x000fe80000000800 */
[----:B------:R-:W-:Y:S04]  /*212b0*/  LDS R86, [R3+0x2400] ;  /* 0x0024000003567984 */ /* 0x000fe80000000800 */
[----:B-1----:R-:W2:Y:S04]  /*212c0*/  LDL.LU.64 R240, [R1+0xd0] ;  /* 0x0000d00001f07983 */ /* 0x002ea80000300a00 */
[----:B------:R-:W2:Y:S01]  /*212d0*/  LDL.LU.64 R242, [R1+0xd8] ;  /* 0x0000d80001f27983 */ /* 0x000ea20000300a00 */
[C---:B------:R-:W-:Y:S03]  /*212e0*/  HMMA.1688.F32.TF32 R8, R64.reuse, R56, R8 ;  /* 0x000000384008723c */ /* 0x040fe60000081008 */
[----:B------:R-:W-:Y:S04]  /*212f0*/  LDS R85, [R0+0x400] ;  /* 0x0004000000557984 */ /* 0x000fe80000000800 */
[----:B------:R-:W1:Y:S01]  /*21300*/  LDS R87, [R0+0x2400] ;  /* 0x0024000000577984 */ /* 0x000e620000000800 */
[----:B------:R-:W-:Y:S01]  /*21310*/  MOV R245, R232 ;  /* 0x000000e800f57202 */ /* 0x000fe20000000f00 */
[----:B------:R-:W-:Y:S01]  /*21320*/  IMAD.MOV.U32 R246, RZ, RZ, R233 ;  /* 0x000000fffff67224 */ /* 0x000fe200078e00e9 */
[----:B------:R-:W-:Y:S01]  /*21330*/  MOV R232, R235 ;  /* 0x000000eb00e87202 */ /* 0x000fe20000000f00 */
[----:B------:R-:W-:Y:S01]  /*21340*/  IMAD.MOV.U32 R247, RZ, RZ, R234 ;  /* 0x000000fffff77224 */ /* 0x000fe200078e00ea */
[----:B------:R-:W-:Y:S01]  /*21350*/  MOV R235, R146 ;  /* 0x0000009200eb7202 */ /* 0x000fe20000000f00 */
[----:B------:R-:W-:Y:S01]  /*21360*/  IMAD.MOV.U32 R233, RZ, RZ, R144 ;  /* 0x000000ffffe97224 */ /* 0x000fe200078e0090 */
[----:B------:R-:W-:Y:S01]  /*21370*/  HMMA.1688.F32.TF32 R12, R64, R52, R12 ;  /* 0x00000034400c723c */ /* 0x000fe2000008100c */
[----:B------:R-:W-:-:S07]  /*21380*/  IMAD.MOV.U32 R234, RZ, RZ, R145 ;  /* 0x000000ffffea7224 */ /* 0x000fce00078e0091 */
[C---:B------:R-:W-:Y:S08]  /*21390*/  HMMA.1688.F32.TF32 R16, R64.reuse, R60, R16 ;  /* 0x0000003c4010723c */ /* 0x040ff00000081010 */
[C---:B------:R-:W-:Y:S08]  /*213a0*/  HMMA.1688.F32.TF32 R20, R64.reuse, R48, R20 ;  /* 0x000000304014723c */ /* 0x040ff00000081014 */
[C---:B------:R-:W-:Y:S08]  /*213b0*/  HMMA.1688.F32.TF32 R24, R64.reuse, R44, R24 ;  /* 0x0000002c4018723c */ /* 0x040ff00000081018 */
[C---:B------:R-:W-:Y:S08]  /*213c0*/  HMMA.1688.F32.TF32 R144, R64.reuse, R40, R28 ;  /* 0x000000284090723c */ /* 0x040ff0000008101c */
[C---:B------:R-:W-:Y:S08]  /*213d0*/  HMMA.1688.F32.TF32 R32, R64.reuse, R36, R32 ;  /* 0x000000244020723c */ /* 0x040ff00000081020 */
[----:B------:R-:W-:Y:S01]  /*213e0*/  HMMA.1688.F32.TF32 R4, R64, R248, R4 ;  /* 0x000000f84004723c */ /* 0x000fe20000081004 */
[----:B------:R-:W-:Y:S04]  /*213f0*/  LDS R64, [R3+0x600] ;  /* 0x0006000003407984 */ /* 0x000fe80000000800 */
[----:B------:R-:W-:Y:S04]  /*21400*/  LDS R66, [R3+0x2600] ;  /* 0x0026000003427984 */ /* 0x000fe80000000800 */
[----:B------:R-:W-:Y:S04]  /*21410*/  LDS R65, [R0+0x600] ;  /* 0x0006000000417984 */ /* 0x000fe80000000800 */
[----:B------:R-:W3:Y:S01]  /*21420*/  LDS R67, [R0+0x2600] ;  /* 0x0026000000437984 */ /* 0x000ee20000000800 */
[C---:B------:R-:W-:Y:S08]  /*21430*/  HMMA.1688.F32.TF32 R236, R128.reuse, R56, R164 ;  /* 0x0000003880ec723c */ /* 0x040ff000000810a4 */
[----:B------:R-:W-:Y:S01]  /*21440*/  HMMA.1688.F32.TF32 R168, R128, R52, R168 ;  /* 0x0000003480a8723c */ /* 0x000fe200000810a8 */
[----:B------:R-:W-:Y:S01]  /*21450*/  IMAD.MOV.U32 R55, RZ, RZ, R136 ;  /* 0x000000ffff377224 */ /* 0x000fe200078e0088 */
[----:B------:R-:W-:Y:S01]  /*21460*/  MOV R59, R143 ;  /* 0x0000008f003b7202 */ /* 0x000fe20000000f00 */
[----:B------:R-:W-:Y:S01]  /*21470*/  IMAD.MOV.U32 R62, RZ, RZ, R139 ;  /* 0x000000ffff3e7224 */ /* 0x000fe200078e008b */
[----:B------:R-:W-:Y:S01]  /*21480*/  LDS R28, [R3+0x700] ;  /* 0x00070000031c7984 */ /* 0x000fe20000000800 */
[----:B------:R-:W-:-:S02]  /*21490*/  IMAD.MOV.U32 R54, RZ, RZ, R141 ;  /* 0x000000ffff367224 */ /* 0x000fc400078e008d */
[----:B------:R-:W-:Y:S01]  /*214a0*/  IMAD.MOV.U32 R58, RZ, RZ, R142 ;  /* 0x000000ffff3a7224 */ /* 0x000fe200078e008e */
[----:B------:R-:W-:Y:S01]  /*214b0*/  HMMA.1688.F32.TF32 R88, R100, R44, R152 ;  /* 0x0000002c6458723c */ /* 0x000fe20000081098 */
[----:B------:R-:W-:Y:S04]  /*214c0*/  LDS R30, [R3+0x2700] ;  /* 0x00270000031e7984 */ /* 0x000fe80000000800 */
[----:B------:R-:W-:Y:S04]  /*214d0*/  LDS R29, [R0+0x700] ;  /* 0x00070000001d7984 */ /* 0x000fe80000000800 */
[----:B------:R-:W-:Y:S04]  /*214e0*/  STL.64 [R1+0x29c0], R238 ;  /* 0x0029c0ee01007387 */ /* 0x000fe80000100a00 */
[----:B------:R-:W-:Y:S04]  /*214f0*/  STL.64 [R1+0x29b8], R236 ;  /* 0x0029b8ec01007387 */ /* 0x000fe80000100a00 */
[----:B------:R-:W-:Y:S04]  /*21500*/  STL.64 [R1+0x29e0], R170 ;  /* 0x0029e0aa01007387 */ /* 0x000fe80000100a00 */
[----:B------:R1:W-:Y:S04]  /*21510*/  STL.64 [R1+0x29d8], R168 ;  /* 0x0029d8a801007387 */ /* 0x0003e80000100a00 */
[----:B------:R-:W4:Y:S04]  /*21520*/  LDL.LU.64 R136, [R1+0xc0] ;  /* 0x0000c00001887983 */ /* 0x000f280000300a00 */
[----:B------:R-:W4:Y:S04]  /*21530*/  LDL.LU.64 R138, [R1+0xc8] ;  /* 0x0000c800018a7983 */ /* 0x000f280000300a00 */
[----:B------:R-:W4:Y:S04]  /*21540*/  LDL.LU.64 R140, [R1+0xa0] ;  /* 0x0000a000018c7983 */ /* 0x000f280000300a00 */
[----:B------:R-:W4:Y:S04]  /*21550*/  LDL.LU.64 R142, [R1+0xa8] ;  /* 0x0000a800018e7983 */ /* 0x000f280000300a00 */
[----:B------:R-:W4:Y:S04]  /*21560*/  LDL.LU.64 R160, [R1+0x70] ;  /* 0x0000700001a07983 */ /* 0x000f280000300a00 */
[----:B------:R-:W4:Y:S04]  /*21570*/  LDL.LU.64 R162, [R1+0x78] ;  /* 0x0000780001a27983 */ /* 0x000f280000300a00 */
[----:B------:R-:W4:Y:S01]  /*21580*/  LDL.LU.64 R152, [R1+0x60] ;  /* 0x0000600001987983 */ /* 0x000f220000300a00 */
[C---:B-1----:R-:W-:Y:S03]  /*21590*/  HMMA.1688.F32.TF32 R224, R84.reuse, R56, R224 ;  /* 0x0000003854e0723c */ /* 0x042fe600000810e0 */
[----:B------:R-:W4:Y:S04]  /*215a0*/  LDL.LU.64 R154, [R1+0x68] ;  /* 0x00006800019a7983 */ /* 0x000f280000300a00 */
[----:B------:R-:W4:Y:S01]  /*215b0*/  LDL.LU.64 R132, [R1+0x40] ;  /* 0x0000400001847983 */ /* 0x000f220000300a00 */
[C---:B------:R-:W-:Y:S03]  /*215c0*/  HMMA.1688.F32.TF32 R220, R84.reuse, R52, R220 ;  /* 0x0000003454dc723c */ /* 0x040fe600000810dc */
[----:B------:R-:W4:Y:S05]  /*215d0*/  LDL.LU.64 R134, [R1+0x48] ;  /* 0x0000480001867983 */ /* 0x000f2a0000300a00 */
[C---:B------:R-:W-:Y:S08]  /*215e0*/  HMMA.1688.F32.TF32 R68, R84.reuse, R60, R68 ;  /* 0x0000003c5444723c */ /* 0x040ff00000081044 */
[C---:B------:R-:W-:Y:S08]  /*215f0*/  HMMA.1688.F32.TF32 R156, R84.reuse, R48, R156 ;  /* 0x00000030549c723c */ /* 0x040ff0000008109c */
[C---:B------:R-:W-:Y:S01]  /*21600*/  HMMA.1688.F32.TF32 R72, R84.reuse, R44, R72 ;  /* 0x0000002c5448723c */ /* 0x040fe20000081048 */
[----:B------:R-:W1:Y:S07]  /*21610*/  LDS R31, [R0+0x2700] ;  /* 0x00270000001f7984 */ /* 0x000e6e0000000800 */
[C---:B------:R-:W-:Y:S08]  /*21620*/  HMMA.1688.F32.TF32 R200, R84.reuse, R40, R200 ;  /* 0x0000002854c8723c */ /* 0x040ff000000810c8 */
[C---:B------:R-:W-:Y:S08]  /*21630*/  HMMA.1688.F32.TF32 R76, R84.reuse, R36, R76 ;  /* 0x00000024544c723c */ /* 0x040ff0000008104c */
[----:B------:R-:W-:Y:S08]  /*21640*/  HMMA.1688.F32.TF32 R204, R84, R248, R204 ;  /* 0x000000f854cc723c */ /* 0x000ff000000810cc */
[----:B---3--:R-:W-:Y:S01]  /*21650*/  HMMA.1688.F32.TF32 R104, R64, R56, R96 ;  /* 0x000000384068723c */ /* 0x008fe20000081060 */
[----:B------:R-:W3:Y:S04]  /*21660*/  LDL.LU.64 R96, [R1+0x20] ;  /* 0x0000200001607983 */ /* 0x000ee80000300a00 */
[----:B------:R-:W3:Y:S03]  /*21670*/  LDL.LU.64 R98, [R1+0x28] ;  /* 0x0000280001627983 */ /* 0x000ee60000300a00 */
[-C--:B------:R-:W-:Y:S01]  /*21680*/  HMMA.1688.F32.TF32 R84, R100, R60.reuse, R148 ;  /* 0x0000003c6454723c */ /* 0x080fe20000081094 */
[----:B------:R-:W1:Y:S04]  /*21690*/  LDL.LU.64 R148, [R1] ;  /* 0x0000000001947983 */ /* 0x000e680000300a00 */
[----:B------:R-:W1:Y:S03]  /*216a0*/  LDL.LU.64 R150, [R1+0x8] ;  /* 0x0000080001967983 */ /* 0x000e660000300a00 */
[----:B------:R-:W-:Y:S01]  /*216b0*/  HMMA.1688.F32.TF32 R172, R128, R60, R172 ;  /* 0x0000003c80ac723c */ /* 0x000fe200000810ac */
[----:B------:R-:W-:-:S07]  /*216c0*/  IMAD.MOV.U32 R168, RZ, RZ, R233 ;  /* 0x000000ffffa87224 */ /* 0x000fce00078e00e9 */
[----:B------:R-:W-:Y:S01]  /*216d0*/  HMMA.1688.F32.TF32 R176, R128, R48, R176 ;  /* 0x0000003080b0723c */ /* 0x000fe200000810b0 */
[----:B------:R-:W-:-:S07]  /*216e0*/  MOV R169, R234 ;  /* 0x000000ea00a97202 */ /* 0x000fce0000000f00 */
[C---:B------:R-:W-:Y:S08]  /*216f0*/  HMMA.1688.F32.TF32 R180, R128.reuse, R44, R180 ;  /* 0x0000002c80b4723c */ /* 0x040ff000000810b4 */
[C---:B------:R-:W-:Y:S08]  /*21700*/  HMMA.1688.F32.TF32 R184, R128.reuse, R40, R184 ;  /* 0x0000002880b8723c */ /* 0x040ff000000810b8 */
[C---:B------:R-:W-:Y:S08]  /*21710*/  HMMA.1688.F32.TF32 R188, R128.reuse, R36, R188 ;  /* 0x0000002480bc723c */ /* 0x040ff000000810bc */
[----:B------:R-:W-:Y:S01]  /*21720*/  HMMA.1688.F32.TF32 R192, R128, R248, R192 ;  /* 0x000000f880c0723c */ /* 0x000fe200000810c0 */
[----:B------:R-:W-:Y:S01]  /*21730*/  IMAD.MOV.U32 R170, RZ, RZ, R235 ;  /* 0x000000ffffaa7224 */ /* 0x000fe200078e00eb */
[----:B------:R-:W-:Y:S01]  /*21740*/  MOV R238, R58 ;  /* 0x0000003a00ee7202 */ /* 0x000fe20000000f00 */
[----:B------:R-:W-:-:S02]  /*21750*/  IMAD.MOV.U32 R237, RZ, RZ, R54 ;  /* 0x000000ffffed7224 */ /* 0x000fc400078e0036 */
[----:B------:R-:W-:-:S03]  /*21760*/  IMAD.MOV.U32 R239, RZ, RZ, R59 ;  /* 0x000000ffffef7224 */ /* 0x000fc600078e003b */
[----:B--2---:R-:W-:Y:S07]  /*21770*/  HMMA.1688.F32.TF32 R128, R64, R36, R240 ;  /* 0x000000244080723c */ /* 0x004fee00000810f0 */
[----:B------:R-:W-:Y:S01]  /*21780*/  IMAD.MOV.U32 R240, RZ, RZ, R245 ;  /* 0x000000fffff07224 */ /* 0x000fe200078e00f5 */
[----:B------:R-:W-:Y:S01]  /*21790*/  MOV R242, R247 ;  /* 0x000000f700f27202 */ /* 0x000fe20000000f00 */
[----:B------:R-:W2:Y:S01]  /*217a0*/  LDL.LU R245, [R1+0x2a30] ;  /* 0x002a300001f57983 */ /* 0x000ea20000300800 */
[----:B------:R-:W-:-:S02]  /*217b0*/  IMAD.MOV.U32 R241, RZ, RZ, R246 ;  /* 0x000000fffff17224 */ /* 0x000fc400078e00f6 */
[----:B------:R-:W-:Y:S01]  /*217c0*/  IMAD.MOV.U32 R243, RZ, RZ, R232 ;  /* 0x000000fffff37224 */ /* 0x000fe200078e00e8 */
[----:B------:R-:W2:Y:S04]  /*217d0*/  LDL.LU R246, [R1+0x2a2c] ;  /* 0x002a2c0001f67983 */ /* 0x000ea80000300800 */
[----:B------:R-:W2:Y:S04]  /*217e0*/  LDL.LU R247, [R1+0x2a28] ;  /* 0x002a280001f77983 */ /* 0x000ea80000300800 */
[----:B------:R-:W3:Y:S04]  /*217f0*/  LDL.LU R232, [R1+0x2a24] ;  /* 0x002a240001e87983 */ /* 0x000ee80000300800 */
[----:B------:R-:W3:Y:S04]  /*21800*/  LDL.LU R233, [R1+0x2a20] ;  /* 0x002a200001e97983 */ /* 0x000ee80000300800 */
[----:B------:R-:W3:Y:S04]  /*21810*/  LDL.LU R234, [R1+0x2a1c] ;  /* 0x002a1c0001ea7983 */ /* 0x000ee80000300800 */
[----:B------:R-:W3:Y:S04]  /*21820*/  LDL.LU R235, [R1+0x2a18] ;  /* 0x002a180001eb7983 */ /* 0x000ee80000300800 */
[----:B------:R-:W3:Y:S04]  /*21830*/  LDL.LU R171, [R1+0x1bc] ;  /* 0x0001bc0001ab7983 */ /* 0x000ee80000300800 */
[----:B------:R-:W3:Y:S04]  /*21840*/  LDL.LU R236, [R1+0x1a0] ;  /* 0x0001a00001ec7983 */ /* 0x000ee80000300800 */
[----:B------:R-:W3:Y:S04]  /*21850*/  LDL.LU R54, [R1+0x2a14] ;  /* 0x002a140001367983 */ /* 0x000ee80000300800 */
[----:B------:R-:W3:Y:S04]  /*21860*/  LDL.LU R58, [R1+0x2a10] ;  /* 0x002a1000013a7983 */ /* 0x000ee80000300800 */
[----:B------:R-:W3:Y:S01]  /*21870*/  LDL.LU R59, [R1+0x2a0c] ;  /* 0x002a0c00013b7983 */ /* 0x000ee20000300800 */
[----:B------:R-:W-:Y:S08]  /*21880*/  HMMA.1688.F32.TF32 R92, R100, R40, R216 ;  /* 0x00000028645c723c */ /* 0x000ff000000810d8 */
[C---:B------:R-:W-:Y:S08]  /*21890*/  HMMA.1688.F32.TF32 R108, R64.reuse, R52, R108 ;  /* 0x00000034406c723c */ /* 0x040ff0000008106c */
[C---:B----4-:R-:W-:Y:S08]  /*218a0*/  HMMA.1688.F32.TF32 R112, R64.reuse, R60, R112 ;  /* 0x0000003c4070723c */ /* 0x050ff00000081070 */
[C---:B------:R-:W-:Y:S08]  /*218b0*/  HMMA.1688.F32.TF32 R116, R64.reuse, R48, R116 ;  /* 0x000000304074723c */ /* 0x040ff00000081074 */
[C---:B------:R-:W-:Y:S08]  /*218c0*/  HMMA.1688.F32.TF32 R120, R64.reuse, R44, R120 ;  /* 0x0000002c4078723c */ /* 0x040ff00000081078 */
[C---:B------:R-:W-:Y:S08]  /*218d0*/  HMMA.1688.F32.TF32 R124, R64.reuse, R40, R124 ;  /* 0x00000028407c723c */ /* 0x040ff0000008107c */
[----:B------:R-:W-:Y:S08]  /*218e0*/  HMMA.1688.F32.TF32 R136, R64, R248, R136 ;  /* 0x000000f84088723c */ /* 0x000ff00000081088 */
[C---:B-1----:R-:W-:Y:S01]  /*218f0*/  HMMA.1688.F32.TF32 R216, R28.reuse, R40, R148 ;  /* 0x000000281cd8723c */ /* 0x042fe20000081094 */
[----:B------:R-:W-:Y:S04]  /*21900*/  LDS R148, [R3+0x4000] ;  /* 0x0040000003947984 */ /* 0x000fe80000000800 */
[----:B------:R-:W-:Y:S04]  /*21910*/  LDS R150, [R3+0x6000] ;  /* 0x0060000003967984 */ /* 0x000fe80000000800 */
[----:B------:R-:W-:Y:S04]  /*21920*/  LDS R149, [R0+0x4000] ;  /* 0x0040000000957984 */ /* 0x000fe80000000800 */
[----:B------:R-:W3:Y:S01]  /*21930*/  LDS R151, [R0+0x6000] ;  /* 0x0060000000977984 */ /* 0x000ee20000000800 */
[----:B--2---:R-:W-:Y:S08]  /*21940*/  HMMA.1688.F32.TF32 R64, R28, R36, R244 ;  /* 0x000000241c40723c */ /* 0x004ff000000810f4 */
[----:B---3--:R-:W-:Y:S07]  /*21950*/  HMMA.1688.F32.TF32 R244, R148, R58, R240 ;  /* 0x0000003a94f4723c */ /* 0x008fee00000810f0 */
[----:B------:R-:W-:-:S02]  /*21960*/  IMAD.MOV.U32 R240, RZ, RZ, R55 ;  /* 0x000000fffff07224 */ /* 0x000fc400078e0037 */
[----:B------:R-:W2:Y:S01]  /*21970*/  LDL.LU R55, [R1+0x2a08] ;  /* 0x002a080001377983 */ /* 0x000ea20000300800 */
[----:B------:R-:W-:-:S03]  /*21980*/  MOV R243, R62 ;  /* 0x0000003e00f37202 */ /* 0x000fc60000000f00 */
[----:B------:R-:W3:Y:S01]  /*21990*/  LDL.LU R241, [R1+0x194] ;  /* 0x0001940001f17983 */ /* 0x000ee20000300800 */
[-C--:B------:R-:W-:Y:S03]  /*219a0*/  HMMA.1688.F32.TF32 R80, R100, R56.reuse, R80 ;  /* 0x000000386450723c */ /* 0x080fe60000081050 */
[----:B------:R-:W3:Y:S04]  /*219b0*/  LDL.LU R242, [R1+0x198] ;  /* 0x0001980001f27983 */ /* 0x000ee80000300800 */
[----:B------:R-:W4:Y:S01]  /*219c0*/  LDL.LU R62, [R1+0x2a04] ;  /* 0x002a0400013e7983 */ /* 0x000f220000300800 */
[----:B------:R-:W-:Y:S03]  /*219d0*/  HMMA.1688.F32.TF32 R140, R28, R56, R140 ;  /* 0x000000381c8c723c */ /* 0x000fe6000008108c */
[----:B------:R-:W-:Y:S04]  /*219e0*/  STL [R1+0x28cc], R244 ;  /* 0x0028ccf401007387 */ /* 0x000fe80000100800 */
[----:B------:R-:W-:Y:S04]  /*219f0*/  STL [R1+0x28c8], R245 ;  /* 0x0028c8f501007387 */ /* 0x000fe80000100800 */
[----:B------:R1:W-:Y:S04]  /*21a00*/  STL [R1+0x28c4], R246 ;  /* 0x0028c4f601007387 */ /* 0x0003e80000100800 */
[----:B------:R1:W-:Y:S01]  /*21a10*/  STL [R1+0x28c0], R247 ;  /* 0x0028c0f701007387 */ /* 0x0003e20000100800 */
[----:B--2---:R-:W-:Y:S11]  /*21a20*/  HMMA.1688.F32.TF32 R168, R148, R54, R168 ;  /* 0x0000003694a8723c */ /* 0x004ff600000810a8 */
[----:B------:R-:W-:Y:S11]  /*21a30*/  @!UPT UIADD3 URZ, URZ, URZ, URZ ;  /* 0x0000003f3f3ff290 */ /* 0x000ff6000fffe03f */
[----:B------:R-:W-:Y:S02]  /*21a40*/  @!UPT UIADD3 URZ, URZ, URZ, URZ ;  /* 0x0000003f3f3ff290 */ /* 0x000fe4000fffe03f */
[----:B------:R-:W-:Y:S02]  /*21a50*/  IMAD.MOV.U32 R57, RZ, RZ, R168 ;  /* 0x000000ffff397224 */ /* 0x000fe400078e00a8 */
[----:B------:R-:W-:Y:S02]  /*21a60*/  IMAD.MOV.U32 R168, RZ, RZ, R63 ;  /* 0x000000ffffa87224 */ /* 0x000fe400078e003f */
[----:B------:R-:W4:Y:S01]  /*21a70*/  LDL.LU R63, [R1+0x2a00] ;  /* 0x002a0000013f7983 */ /* 0x000f220000300800 */
[-C--:B------:R-:W-:Y:S01]  /*21a80*/  HMMA.1688.F32.TF32 R208, R100, R52.reuse, R208 ;  /* 0x0000003464d0723c */ /* 0x080fe200000810d0 */
[----:B------:R-:W-:Y:S02]  /*21a90*/  IMAD.MOV.U32 R56, RZ, RZ, R169 ;  /* 0x000000ffff387224 */ /* 0x000fe400078e00a9 */
[----:B------:R-:W2:Y:S05]  /*21aa0*/  LDL.LU R169, [R1+0x184] ;  /* 0x0001840001a97983 */ /* 0x000eaa0000300800 */
[----:B------:R-:W-:Y:S07]  /*21ab0*/  HMMA.1688.F32.TF32 R160, R28, R52, R160 ;  /* 0x000000341ca0723c */ /* 0x000fee00000810a0 */
[----:B------:R-:W-:Y:S01]  /*21ac0*/  IMAD.MOV.U32 R52, RZ, RZ, R171 ;  /* 0x000000ffff347224 */ /* 0x000fe200078e00ab */
[----:B------:R-:W-:-:S02]  /*21ad0*/  MOV R53, R170 ;  /* 0x000000aa00357202 */ /* 0x000fc40000000f00 */
[----:B------:R-:W2:Y:S01]  /*21ae0*/  LDL.LU R170, [R1+0x188] ;  /* 0x0001880001aa7983 */ /* 0x000ea20000300800 */
[----:B------:R-:W-:Y:S01]  /*21af0*/  MOV R171, R50 ;  /* 0x0000003200ab7202 */ /* 0x000fe20000000f00 */
[-C--:B------:R-:W-:Y:S02]  /*21b00*/  HMMA.1688.F32.TF32 R212, R100, R48.reuse, R212 ;  /* 0x0000003064d4723c */ /* 0x080fe400000810d4 */
[----:B------:R-:W3:Y:S04]  /*21b10*/  LDL.LU R50, [R1+0x29fc] ;  /* 0x0029fc0001327983 */ /* 0x000ee80000300800 */
[----:B------:R-:W-:Y:S02]  /*21b20*/  STL [R1+0x28dc], R52 ;  /* 0x0028dc3401007387 */ /* 0x000fe40000100800 */
[----:B------:R-:W-:Y:S02]  /*21b30*/  HMMA.1688.F32.TF32 R132, R28, R48, R132 ;  /* 0x000000301c84723c */ /* 0x000fe40000081084 */
[----:B------:R-:W-:Y:S04]  /*21b40*/  STL [R1+0x28d8], R53 ;  /* 0x0028d83501007387 */ /* 0x000fe80000100800 */
[----:B------:R-:W-:Y:S04]  /*21b50*/  STL [R1+0x28d4], R56 ;  /* 0x0028d43801007387 */ /* 0x000fe80000100800 */
[----:B------:R-:W-:Y:S01]  /*21b60*/  STL [R1+0x28d0], R57 ;  /* 0x0028d03901007387 */ /* 0x000fe20000100800 */
[----:B----4-:R-:W-:Y:S11]  /*21b70*/  HMMA.1688.F32.TF32 R236, R148, R62, R236 ;  /* 0x0000003e94ec723c */ /* 0x010ff600000810ec */
[----:B------:R-:W-:Y:S11]  /*21b80*/  @!UPT UIADD3 URZ, URZ, URZ, URZ ;  /* 0x0000003f3f3ff290 */ /* 0x000ff6000fffe03f */
[----:B------:R-:W-:Y:S02]  /*21b90*/  @!UPT UIADD3 URZ, URZ, URZ, URZ ;  /* 0x0000003f3f3ff290 */ /* 0x000fe4000fffe03f */
[----:B------:R-:W-:Y:S02]  /*21ba0*/  IMAD.MOV.U32 R49, RZ, RZ, R236 ;  /* 0x000000ffff317224 */ /* 0x000fe400078e00ec */
[----:B------:R-:W-:Y:S02]  /*21bb0*/  IMAD.MOV.U32 R236, RZ, RZ, R51 ;  /* 0x000000ffffec7224 */ /* 0x000fe400078e0033 */
[----:B------:R-:W3:Y:S01]  /*21bc0*/  LDL.LU R51, [R1+0x29f8] ;  /* 0x0029f80001337983 */ /* 0x000ee20000300800 */
[----:B------:R-:W-:Y:S01]  /*21bd0*/  HMMA.1688.F32.TF32 R96, R28, R44, R96 ;  /* 0x0000002c1c60723c */ /* 0x000fe20000081060 */
[----:B------:R-:W-:Y:S02]  /*21be0*/  IMAD.MOV.U32 R48, RZ, RZ, R237 ;  /* 0x000000ffff307224 */ /* 0x000fe400078e00ed */
[----:B------:R-:W4:Y:S04]  /*21bf0*/  LDL.LU R237, [R1+0x174] ;  /* 0x0001740001ed7983 */ /* 0x000f280000300800 */
[----:B------:R-:W-:Y:S01]  /*21c00*/  IMAD.MOV.U32 R44, RZ, RZ, R239 ;  /* 0x000000ffff2c7224 */ /* 0x000fe200078e00ef */
[----:B------:R-:W-:-:S02]  /*21c10*/  MOV R45, R238 ;  /* 0x000000ee002d7202 */ /* 0x000fc40000000f00 */
[----:B------:R-:W4:Y:S01]  /*21c20*/  LDL.LU R238, [R1+0x178] ;  /* 0x0001780001ee7983 */ /* 0x000f220000300800 */
[----:B------:R-:W-:-:S03]  /*21c30*/  MOV R239, R46 ;  /* 0x0000002e00ef7202 */ /* 0x000fc60000000f00 */
[----:B------:R-:W2:Y:S04]  /*21c40*/  LDL.LU R46, [R1+0x29f4] ;  /* 0x0029f400012e7983 */ /* 0x000ea80000300800 */
[----:B------:R-:W-:Y:S04]  /*21c50*/  STL [R1+0x28ec], R44 ;  /* 0x0028ec2c01007387 */ /* 0x000fe80000100800 */
[----:B------:R-:W-:Y:S04]  /*21c60*/  STL [R1+0x28e8], R45 ;  /* 0x0028e82d01007387 */ /* 0x000fe80000100800 */
[----:B------:R-:W-:Y:S04]  /*21c70*/  STL [R1+0x28e4], R48 ;  /* 0x0028e43001007387 */ /* 0x000fe80000100800 */
[----:B------:R-:W-:Y:S01]  /*21c80*/  STL [R1+0x28e0], R49 ;  /* 0x0028e03101007387 */ /* 0x000fe20000100800 */
[----:B------:R-:W-:Y:S03]  /*21c90*/  HMMA.1688.F32.TF32 R164, R28, R60, R152 ;  /* 0x0000003c1ca4723c */ /* 0x000fe60000081098 */
[----:B------:R-:W-:Y:S04]  /*21ca0*/  LDS R152, [R3+0x4300] ;  /* 0x0043000003987984 */ /* 0x000fe80000000800 */
[----:B------:R-:W-:Y:S01]  /*21cb0*/  LDS R154, [R3+0x6300] ;  /* 0x00630000039a7984 */ /* 0x000fe20000000800 */
[----:B---3--:R-:W-:Y:S03]  /*21cc0*/  HMMA.1688.F32.TF32 R240, R148, R50, R240 ;  /* 0x0000003294f0723c */ /* 0x008fe600000810f0 */
[----:B------:R-:W-:Y:S04]  /*21cd0*/  LDS R153, [R0+0x4300] ;  /* 0x0043000000997984 */ /* 0x000fe80000000800 */
[----:B------:R-:W-:Y:S11]  /*21ce0*/  LDS R155, [R0+0x6300] ;  /* 0x00630000009b7984 */ /* 0x000ff60000000800 */
[----:B------:R-:W-:Y:S06]  /*21cf0*/  @!UPT UIADD3 URZ, URZ, URZ, URZ ;  /* 0x0000003f3f3ff290 */ /* 0x000fec000fffe03f */
[----:B-1----:R-:W-:Y:S02]  /*21d00*/  IMAD.MOV.U32 R246, RZ, RZ, R240 ;  /* 0x000000fffff67224 */ /* 0x002fe400078e00f0 */
[----:B------:R-:W-:Y:S02]  /*21d10*/  IMAD.MOV.U32 R240, RZ, RZ, R47 ;  /* 0x000000fffff07224 */ /* 0x000fe400078e002f */
[----:B------:R-:W2:Y:S01]  /*21d20*/  LDL.LU R47, [R1+0x29f0] ;  /* 0x0029f000012f7983 */ /* 0x000ea20000300800 */
[----:B------:R-:W-:Y:S01]  /*21d30*/  IMAD.MOV.U32 R247, RZ, RZ, R241 ;  /* 0x000000fffff77224 */ /* 0x000fe200078e00f1 */
[----:B------:R-:W-:Y:S01]  /*21d40*/  MOV R61, R242 ;  /* 0x000000f2003d7202 */ /* 0x000fe20000000f00 */
[----:B------:R-:W-:Y:S01]  /*21d50*/  IMAD.MOV.U32 R60, RZ, RZ, R243 ;  /* 0x000000ffff3c7224 */ /* 0x000fe200078e00f3 */
[----:B------:R-:W3:Y:S01]  /*21d60*/  LDL.LU R241, [R1+0x164] ;  /* 0x0001640001f17983 */ /* 0x000ee20000300800 */
[----:B------:R-:W-:Y:S01]  /*21d70*/  MOV R242, R42 ;  /* 0x0000002a00f27202 */ /* 0x000fe20000000f00 */
[----:B------:R-:W-:-:S02]  /*21d80*/  IMAD.MOV.U32 R243, RZ, RZ, R43 ;  /* 0x000000fffff37224 */ /* 0x000fc400078e002b */
[----:B------:R-:W4:Y:S04]  /*21d90*/  LDL.LU R42, [R1+0x29ec] ;  /* 0x0029ec00012a7983 */ /* 0x000f280000300800 */
[----:B------:R-:W4:Y:S04]  /*21da0*/  LDL.LU R43, [R1+0x29e8] ;  /* 0x0029e800012b7983 */ /* 0x000f280000300800 */
[----:B------:R-:W-:Y:S04]  /*21db0*/  STL [R1+0x28fc], R60 ;  /* 0x0028fc3c01007387 */ /* 0x000fe80000100800 */
[----:B------:R-:W-:Y:S04]  /*21dc0*/  STL [R1+0x28f8], R61 ;  /* 0x0028f83d01007387 */ /* 0x000fe80000100800 */
[----:B------:R1:W-:Y:S04]  /*21dd0*/  STL [R1+0x28f4], R247 ;  /* 0x0028f4f701007387 */ /* 0x0003e80000100800 */
[----:B------:R-:W-:Y:S01]  /*21de0*/  STL [R1+0x28f0], R246 ;  /* 0x0028f0f601007387 */ /* 0x000fe20000100800 */
[----:B-1----:R-:W-:Y:S01]  /*21df0*/  MOV R247, R38 ;  /* 0x0000002600f77202 */ /* 0x002fe20000000f00 */
[C---:B--2---:R-:W-:Y:S08]  /*21e00*/  HMMA.1688.F32.TF32 R168, R148.reuse, R46, R168 ;  /* 0x0000002e94a8723c */ /* 0x044ff000000810a8 */
[----:B----4-:R-:W-:Y:S11]  /*21e10*/  HMMA.1688.F32.TF32 R236, R148, R42, R236 ;  /* 0x0000002a94ec723c */ /* 0x010ff600000810ec */
[----:B------:R-:W-:Y:S05]  /*21e20*/  @!UPT UIADD3 URZ, URZ, URZ, URZ ;  /* 0x0000003f3f3ff290 */ /* 0x000fea000fffe03f */
[----:B------:R-:W-:Y:S02]  /*21e30*/  IMAD.MOV.U32 R245, RZ, RZ, R171 ;  /* 0x000000fffff57224 */ /* 0x000fe400078e00ab */
[----:B------:R-:W-:Y:S01]  /*21e40*/  IMAD.MOV.U32 R244, RZ, RZ, R170 ;  /* 0x000000fffff47224 */ /* 0x000fe200078e00aa */
[----:B------:R-:W-:Y:S01]  /*21e50*/  MOV R57, R169 ;  /* 0x000000a900397202 */ /* 0x000fe20000000f00 */
[----:B------:R-:W-:Y:S01]  /*21e60*/  IMAD.MOV.U32 R56, RZ, RZ, R168 ;  /* 0x000000ffff387224 */ /* 0x000fe200078e00a8 */
[----:B------:R-:W2:Y:S04]  /*21e70*/  LDL.LU.64 R170, [R1+0x29e0] ;  /* 0x0029e00001aa7983 */ /* 0x000ea80000300a00 */
[----:B------:R-:W2:Y:S04]  /*21e80*/  LDL.LU.64 R168, [R1+0x29d8] ;  /* 0x0029d80001a87983 */ /* 0x000ea80000300a00 */
[----:B------:R-:W-:Y:S04]  /*21e90*/  STL [R1+0x290c], R245 ;  /* 0x00290cf501007387 */ /* 0x000fe80000100800 */
[----:B------:R1:W-:Y:S01]  /*21ea0*/  STL [R1+0x2908], R244 ;  /* 0x002908f401007387 */ /* 0x0003e20000100800 */
[----:B------:R-:W-:-:S02]  /*21eb0*/  IMAD.MOV.U32 R48, RZ, RZ, R236 ;  /* 0x000000ffff307224 */ /* 0x000fc400078e00ec */
[----:B------:R-:W-:Y:S01]  /*21ec0*/  IMAD.MOV.U32 R236, RZ, RZ, R39 ;  /* 0x000000ffffec7224 */ /* 0x000fe200078e0027 */
[----:B-1----:R-:W4:Y:S04]  /*21ed0*/  LDL.LU R244, [R1+0x150] ;  /* 0x0001500001f47983 */ /* 0x002f280000300800 */
[----:B------:R-:W4:Y:S04]  /*21ee0*/  LDL.LU R245, [R1+0x154] ;  /* 0x0001540001f57983 */ /* 0x000f280000300800 */
[----:B------:R-:W4:Y:S04]  /*21ef0*/  LDL.LU R246, [R1+0x158] ;  /* 0x0001580001f67983 */ /* 0x000f280000300800 */
[----:B------:R-:W3:Y:S04]  /*21f00*/  LDL.LU R38, [R1+0x29d4] ;  /* 0x0029d40001267983 */ /* 0x000ee80000300800 */
[----:B------:R-:W-:Y:S04]  /*21f10*/  STL [R1+0x2904], R57 ;  /* 0x0029043901007387 */ /* 0x000fe80000100800 */
[----:B------:R-:W-:Y:S04]  /*21f20*/  STL [R1+0x2900], R56 ;  /* 0x0029003801007387 */ /* 0x000fe80000100800 */
[----:B------:R-:W3:Y:S01]  /*21f30*/  LDL.LU R39, [R1+0x29d0] ;  /* 0x0029d00001277983 */ /* 0x000ee20000300800 */
[----:B------:R-:W-:Y:S01]  /*21f40*/  IMAD.MOV.U32 R53, RZ, RZ, R239 ;  /* 0x000000ffff357224 */ /* 0x000fe200078e00ef */
[----:B------:R-:W-:Y:S01]  /*21f50*/  MOV R52, R238 ;  /* 0x000000ee00347202 */ /* 0x000fe20000000f00 */
[----:B------:R-:W-:Y:S01]  /*21f60*/  IMAD.MOV.U32 R49, RZ, RZ, R237 ;  /* 0x000000ffff317224 */ /* 0x000fe200078e00ed */
[----:B------:R-:W-:Y:S01]  /*21f70*/  MOV R239, R250 ;  /* 0x000000fa00ef7202 */ /* 0x000fe20000000f00 */
[----:B------:R-:W2:Y:S04]  /*21f80*/  LDL.LU R237, [R1+0x144] ;  /* 0x0001440001ed7983 */ /* 0x000ea80000300800 */
[----:B------:R-:W2:Y:S04]  /*21f90*/  LDL.LU R238, [R1+0x148] ;  /* 0x0001480001ee7983 */ /* 0x000ea80000300800 */
[----:B------:R-:W4:Y:S04]  /*21fa0*/  LDL.LU R250, [R1+0x29cc] ;  /* 0x0029cc0001fa7983 */ /* 0x000f280000300800 */
[----:B------:R-:W-:Y:S04]  /*21fb0*/  STL [R1+0x291c], R53 ;  /* 0x00291c3501007387 */ /* 0x000fe80000100800 */
[----:B------:R-:W-:Y:S04]  /*21fc0*/  STL [R1+0x2918], R52 ;  /* 0x0029183401007387 */ /* 0x000fe80000100800 */
[----:B------:R-:W-:Y:S04]  /*21fd0*/  STL [R1+0x2914], R49 ;  /* 0x0029143101007387 */ /* 0x000fe80000100800 */
[----:B------:R-:W-:Y:S01]  /*21fe0*/  STL [R1+0x2910], R48 ;  /* 0x0029103001007387 */ /* 0x000fe20000100800 */
[----:B------:R-:W-:Y:S08]  /*21ff0*/  HMMA.1688.F32.TF32 R196, R100, R36, R196 ;  /* 0x0000002464c4723c */ /* 0x000ff000000810c4 */
[----:B---3--:R-:W-:Y:S11]  /*22000*/  HMMA.1688.F32.TF32 R240, R148, R38, R240 ;  /* 0x0000002694f0723c */ /* 0x008ff600000810f0 */
[----:B------:R-:W-:Y:S11]  /*22010*/  @!UPT UIADD3 URZ, URZ, URZ, URZ ;  /* 0x0000003f3f3ff290 */ /* 0x000ff6000fffe03f */
[----:B------:R-:W-:Y:S02]  /*22020*/  @!UPT UIADD3 URZ, URZ, URZ, URZ ;  /* 0x0000003f3f3ff290 */ /* 0x000fe4000fffe03f */
[----:B------:R-:W-:Y:S02]  /*22030*/  IMAD.MOV.U32 R41, RZ, RZ, R240 ;  /* 0x000000ffff297224 */ /* 0x000fe400078e00f0 */
[----:B------:R-:W-:Y:S02]  /*22040*/  IMAD.MOV.U32 R240, RZ, RZ, R251 ;  /* 0x000000fffff07224 */ /* 0x000fe400078e00fb */
[----:B------:R-:W4:Y:S01]  /*22050*/  LDL.LU R251, [R1+0x29c8] ;  /* 0x0029c80001fb7983 */ /* 0x000f220000300800 */
[----:B------:R-:W-:Y:S01]  /*22060*/  IMAD.MOV.U32 R40, RZ, RZ, R241 ;  /* 0x000000ffff287224 */ /* 0x000fe200078e00f1 */
[----:B------:R-:W-:Y:S01]  /*22070*/  MOV R37, R242 ;  /* 0x000000f200257202 */ /* 0x000fe20000000f00 */
[----:B------:R-:W-:Y:S01]  /*22080*/  IMAD.MOV.U32 R36, RZ, RZ, R243 ;  /* 0x000000ffff247224 */ /* 0x000fe200078e00f3 */
[----:B------:R-:W3:Y:S04]  /*22090*/  LDL.LU R241, [R1+0x134] ;  /* 0x0001340001f17983 */ /* 0x000ee80000300800 */
[----:B------:R-:W3:Y:S04]  /*220a0*/  LDL.LU R242, [R1+0x138] ;  /* 0x0001380001f27983 */ /* 0x000ee80000300800 */
[----:B------:R-:W3:Y:S01]  /*220b0*/  LDL.LU R243, [R1+0x13c] ;  /* 0x00013c0001f37983 */ /* 0x000ee20000300800 */
[----:B------:R-:W-:Y:S03]  /*220c0*/  HMMA.1688.F32.TF32 R100, R100, R248, R228 ;  /* 0x000000f86464723c */ /* 0x000fe600000810e4 */
[----:B------:R-:W-:Y:S04]  /*220d0*/  LDS R228, [R3+0x4100] ;  /* 0x0041000003e47984 */ /* 0x000fe80000000800 */
[----:B------:R-:W-:Y:S04]  /*220e0*/  LDS R230, [R3+0x6100] ;  /* 0x0061000003e67984 */ /* 0x000fe80000000800 */
[----:B------:R-:W-:Y:S04]  /*220f0*/  LDS R229, [R0+0x4100] ;  /* 0x0041000000e57984 */ /* 0x000fe80000000800 */
[----:B------:R-:W2:Y:S04]  /*22100*/  LDS R231, [R0+0x6100] ;  /* 0x0061000000e77984 */ /* 0x000ea80000000800 */
[----:B------:R-:W-:Y:S04]  /*22110*/  STL [R1+0x292c], R36 ;  /* 0x00292c2401007387 */ /* 0x000fe80000100800 */
[----:B------:R-:W-:Y:S04]  /*22120*/  STL [R1+0x2928], R37 ;  /* 0x0029282501007387 */ /* 0x000fe80000100800 */
[----:B------:R1:W-:Y:S04]  /*22130*/  STL [R1+0x2924], R40 ;  /* 0x0029242801007387 */ /* 0x0003e80000100800 */
[----:B------:R1:W-:Y:S01]  /*22140*/  STL [R1+0x2920], R41 ;  /* 0x0029202901007387 */ /* 0x0003e20000100800 */
[----:B--2---:R-:W-:Y:S11]  /*22150*/  HMMA.1688.F32.TF32 R236, R228, R58, R236 ;  /* 0x0000003ae4ec723c */ /* 0x004ff600000810ec */
[----:B------:R-:W-:Y:S11]  /*22160*/  @!UPT UIADD3 URZ, URZ, URZ, URZ ;  /* 0x0000003f3f3ff290 */ /* 0x000ff6000fffe03f */
[----:B------:R-:W-:Y:S02]  /*22170*/  @!UPT UIADD3 URZ, URZ, URZ, URZ ;  /* 0x0000003f3f3ff290 */ /* 0x000fe4000fffe03f */
[----:B------:R-:W-:Y:S01]  /*22180*/  IMAD.MOV.U32 R57, RZ, RZ, R236 ;  /* 0x000000ffff397224 */ /* 0x000fe200078e00ec */
[----:B------:R-:W-:Y:S01]  /*22190*/  MOV R60, R238 ;  /* 0x000000ee003c7202 */ /* 0x000fe20000000f00 */
[----:B------:R-:W-:Y:S02]  /*221a0*/  IMAD.MOV.U32 R56, RZ, RZ, R237 ;  /* 0x000000ffff387224 */ /* 0x000fe400078e00ed */
[----:B------:R-:W-:Y:S01]  /*221b0*/  IMAD.MOV.U32 R61, RZ, RZ, R239 ;  /* 0x000000ffff3d7224 */ /* 0x000fe200078e00ef */
[----:B----4-:R-:W-:Y:S11]  /*221c0*/  HMMA.1688.F32.TF32 R148, R148, R250, R244 ;  /* 0x000000fa9494723c */ /* 0x010ff600000810f4 */
[----:B------:R-:W-:Y:S11]  /*221d0*/  @!UPT UIADD3 URZ, URZ, URZ, URZ ;  /* 0x0000003f3f3ff290 */ /* 0x000ff6000fffe03f */
[----:B------:R-:W-:Y:S02]  /*221e0*/  @!UPT UIADD3 URZ, URZ, URZ, URZ ;  /* 0x0000003f3f3ff290 */ /* 0x000fe4000fffe03f */
[----:B------:R-:W-:Y:S01]  /*221f0*/  MOV R247, R148 ;  /* 0x0000009400f77202 */ /* 0x000fe20000000f00 */
[----:B------:R-:W-:Y:S01]  /*22200*/  IMAD.MOV.U32 R246, RZ, RZ, R149 ;  /* 0x000000fffff67224 */ /* 0x000fe200078e0095 */
[----:B------:R-:W-:Y:S01]  /*22210*/  MOV R45, R151 ;  /* 0x00000097002d7202 */ /* 0x000fe20000000f00 */
[----:B------:R-:W-:Y:S01]  /*22220*/  IMAD.MOV.U32 R44, RZ, RZ, R150 ;  /* 0x000000ffff2c7224 */ /* 0x000fe200078e0096 */
[----:B------:R-:W2:Y:S04]  /*22230*/  LDL.LU R148, [R1+0xb0] ;  /* 0x0000b00001947983 */ /* 0x000ea80000300800 */
[----:B------:R-:W2:Y:S04]  /*22240*/  LDL.LU R149, [R1+0xb4] ;  /* 0x0000b40001957983 */ /* 0x000ea80000300800 */
[----:B------:R-:W2:Y:S04]  /*22250*/  LDL.LU R150, [R1+0xb8] ;  /* 0x0000b80001967983 */ /* 0x000ea80000300800 */
[----:B------:R-:W2:Y:S04]  /*22260*/  LDL.LU R151, [R1+0xbc] ;  /* 0x0000bc0001977983 */ /* 0x000ea80000300800 */
[----:B------:R-:W-:Y:S04]  /*22270*/  STL [R1+0x293c], R45 ;  /* 0x00293c2d01007387 */ /* 0x000fe80000100800 */
[----:B------:R-:W-:Y:S04]  /*22280*/  STL [R1+0x2938], R44 ;  /* 0x0029382c01007387 */ /* 0x000fe80000100800 */
[----:B------:R-:W-:Y:S04]  /*22290*/  STL [R1+0x2934], R246 ;  /* 0x002934f601007387 */ /* 0x000fe80000100800 */
[----:B------:R4:W-:Y:S04]  /*222a0*/  STL [R1+0x2930], R247 ;  /* 0x002930f701007387 */ /* 0x0009e80000100800 */
[----:B------:R-:W4:Y:S04]  /*222b0*/  LDL.LU R236, [R1+0x80] ;  /* 0x0000800001ec7983 */ /* 0x000f280000300800 */
[----:B------:R-:W4:Y:S04]  /*222c0*/  LDL.LU R237, [R1+0x84] ;  /* 0x0000840001ed7983 */ /* 0x000f280000300800 */
[----:B------:R-:W4:Y:S04]  /*222d0*/  LDL.LU R238, [R1+0x88] ;  /* 0x0000880001ee7983 */ /* 0x000f280000300800 */
[----:B------:R-:W4:Y:S01]  /*222e0*/  LDL.LU R239, [R1+0x8c] ;  /* 0x00008c0001ef7983 */ /* 0x000f220000300800 */
[----:B---3--:R-:W-:Y:S03]  /*222f0*/  HMMA.1688.F32.TF32 R240, R228, R54, R240 ;  /* 0x00000036e4f0723c */ /* 0x008fe600000810f0 */
[----:B------:R-:W-:Y:S04]  /*22300*/  STL [R1+0x294c], R61 ;  /* 0x00294c3d01007387 */ /* 0x000fe80000100800 */
[----:B------:R-:W-:Y:S04]  /*22310*/  STL [R1+0x2948], R60 ;  /* 0x0029483c01007387 */ /* 0x000fe80000100800 */
[----:B------:R-:W-:Y:S04]  /*22320*/  STL [R1+0x2944], R56 ;  /* 0x0029443801007387 */ /* 0x000fe80000100800 */
[----:B------:R-:W-:Y:S09]  /*22330*/  STL [R1+0x2940], R57 ;  /* 0x0029403901007387 */ /* 0x000ff20000100800 */
[----:B------:R-:W-:Y:S01]  /*22340*/  IMAD.MOV.U32 R49, RZ, RZ, R240 ;  /* 0x000000ffff317224 */ /* 0x000fe200078e00f0 */
[----:B------:R-:W-:Y:S01]  /*22350*/  MOV R48, R241 ;  /* 0x000000f100307202 */ /* 0x000fe20000000f00 */
[----:B------:R-:W3:Y:S01]  /*22360*/  LDL.LU R240, [R1+0x50] ;  /* 0x0000500001f07983 */ /* 0x000ee20000300800 */
[----:B------:R-:W-:-:S02]  /*22370*/  IMAD.MOV.U32 R245, RZ, RZ, R242 ;  /* 0x000000fffff57224 */ /* 0x000fc400078e00f2 */
[----:B------:R-:W-:Y:S01]  /*22380*/  IMAD.MOV.U32 R244, RZ, RZ, R243 ;  /* 0x000000fffff47224 */ /* 0x000fe200078e00f3 */
[----:B------:R-:W3:Y:S04]  /*22390*/  LDL.LU R241, [R1+0x54] ;  /* 0x0000540001f17983 */ /* 0x000ee80000300800 */
[----:B------:R-:W3:Y:S04]  /*223a0*/  LDL.LU R242, [R1+0x58] ;  /* 0x0000580001f27983 */ /* 0x000ee80000300800 */
[----:B------:R-:W3:Y:S04]  /*223b0*/  LDL.LU R243, [R1+0x5c] ;  /* 0x00005c0001f37983 */ /* 0x000ee80000300800 */
[----:B------:R1:W-:Y:S04]  /*223c0*/  STL [R1+0x295c], R244 ;  /* 0x00295cf401007387 */ /* 0x0003e80000100800 */
[----:B------:R1:W-:Y:S04]  /*223d0*/  STL [R1+0x2958], R245 ;  /* 0x002958f501007387 */ /* 0x0003e80000100800 */
[----:B------:R-:W-:Y:S04]  /*223e0*/  STL [R1+0x2954], R48 ;  /* 0x0029543001007387 */ /* 0x000fe80000100800 */
[----:B------:R-:W-:Y:S01]  /*223f0*/  STL [R1+0x2950], R49 ;  /* 0x0029503101007387 */ /* 0x000fe20000100800 */
[C---:B--2---:R-:W-:Y:S08]  /*22400*/  HMMA.1688.F32.TF32 R148, R228.reuse, R62, R148 ;  /* 0x0000003ee494723c */ /* 0x044ff00000081094 */
[----:B----4-:R-:W-:Y:S11]  /*22410*/  HMMA.1688.F32.TF32 R236, R228, R50, R236 ;  /* 0x00000032e4ec723c */ /* 0x010ff600000810ec */
[----:B------:R-:W-:Y:S05]  /*22420*/  @!UPT UIADD3 URZ, URZ, URZ, URZ ;  /* 0x0000003f3f3ff290 */ /* 0x000fea000fffe03f */
[----:B-1----:R-:W-:Y:S01]  /*22430*/  MOV R40, R148 ;  /* 0x0000009400287202 */ /* 0x002fe20000000f00 */
[----:B------:R-:W-:Y:S01]  /*22440*/  IMAD.MOV.U32 R41, RZ, RZ, R149 ;  /* 0x000000ffff297224 */ /* 0x000fe200078e0095 */
[----:B------:R-:W-:Y:S01]  /*22450*/  MOV R52, R151 ;  /* 0x0000009700347202 */ /* 0x000fe20000000f00 */
[----:B------:R-:W-:Y:S01]  /*22460*/  IMAD.MOV.U32 R53, RZ, RZ, R150 ;  /* 0x000000ffff357224 */ /* 0x000fe200078e0096 */
[----:B------:R-:W2:Y:S04]  /*22470*/  LDL.LU R148, [R1+0x10] ;  /* 0x0000100001947983 */ /* 0x000ea80000300800 */
[----:B------:R-:W2:Y:S04]  /*22480*/  LDL.LU R149, [R1+0x14] ;  /* 0x0000140001957983 */ /* 0x000ea80000300800 */
[----:B------:R-:W2:Y:S04]  /*22490*/  LDL.LU R150, [R1+0x18] ;  /* 0x0000180001967983 */ /* 0x000ea80000300800 */
[----:B------:R-:W2:Y:S04]  /*224a0*/  LDL.LU R151, [R1+0x1c] ;  /* 0x00001c0001977983 */ /* 0x000ea80000300800 */
[----:B------:R-:W-:Y:S01]  /*224b0*/  STL [R1+0x296c], R52 ;  /* 0x00296c3401007387 */ /* 0x000fe20000100800 */
[----:B------:R-:W-:-:S03]  /*224c0*/  IMAD.MOV.U32 R37, RZ, RZ, R239 ;  /* 0x000000ffff257224 */ /* 0x000fc600078e00ef */
[----:B------:R-:W-:Y:S01]  /*224d0*/  STL [R1+0x2968], R53 ;  /* 0x0029683501007387 */ /* 0x000fe20000100800 */
[----:B------:R-:W-:Y:S01]  /*224e0*/  MOV R36, R238 ;  /* 0x000000ee00247202 */ /* 0x000fe20000000f00 */
[----:B------:R-:W-:Y:S02]  /*224f0*/  IMAD.MOV.U32 R247, RZ, RZ, R237 ;  /* 0x000000fffff77224 */ /* 0x000fe400078e00ed */
[----:B------:R-:W-:Y:S01]  /*22500*/  STL [R1+0x2964], R41 ;  /* 0x0029642901007387 */ /* 0x000fe20000100800 */
[----:B------:R-:W-:-:S03]  /*22510*/  IMAD.MOV.U32 R246, RZ, RZ, R236 ;  /* 0x000000fffff67224 */ /* 0x000fc600078e00ec */
[----:B------:R-:W-:Y:S04]  /*22520*/  STL [R1+0x2960], R40 ;  /* 0x0029602801007387 */ /* 0x000fe80000100800 */
[----:B------:R-:W4:Y:S04]  /*22530*/  LDL.LU.64 R238, [R1+0x29c0] ;  /* 0x0029c00001ee7983 */ /* 0x000f280000300a00 */
[----:B------:R-:W4:Y:S04]  /*22540*/  LDL.LU.64 R236, [R1+0x29b8] ;  /* 0x0029b80001ec7983 */ /* 0x000f280000300a00 */
[----:B------:R-:W-:Y:S04]  /*22550*/  STL [R1+0x297c], R37 ;  /* 0x00297c2501007387 */ /* 0x000fe80000100800 */
[----:B------:R-:W-:Y:S01]  /*22560*/  STL [R1+0x2978], R36 ;  /* 0x0029782401007387 */ /* 0x000fe20000100800 */
[----:B---3--:R-:W-:Y:S03]  /*22570*/  HMMA.1688.F32.TF32 R240, R228, R46, R240 ;  /* 0x0000002ee4f0723c */ /* 0x008fe600000810f0 */
[----:B------:R-:W-:Y:S04]  /*22580*/  STL [R1+0x2974], R247 ;  /* 0x002974f701007387 */ /* 0x000fe80000100800 */
[----:B------:R1:W-:Y:S04]  /*22590*/  STL [R1+0x2970], R246 ;  /* 0x002970f601007387 */ /* 0x0003e80000100800 */
[----:B------:R-:W3:Y:S04]  /*225a0*/  LDL.LU R244, [R1+0x30] ;  /* 0x0000300001f47983 */ /* 0x000ee80000300800 */
[----:B------:R-:W3:Y:S09]  /*225b0*/  LDL.LU R245, [R1+0x34] ;  /* 0x0000340001f57983 */ /* 0x000ef20000300800 */
[----:B------:R-:W-:Y:S01]  /*225c0*/  MOV R45, R242 ;  /* 0x000000f2002d7202 */ /* 0x000fe20000000f00 */
[----:B------:R-:W-:-:S02]  /*225d0*/  IMAD.MOV.U32 R44, RZ, RZ, R243 ;  /* 0x000000ffff2c7224 */ /* 0x000fc400078e00f3 */
[----:B------:R-:W-:Y:S01]  /*225e0*/  IMAD.MOV.U32 R56, RZ, RZ, R240 ;  /* 0x000000ffff387224 */ /* 0x000fe200078e00f0 */
[----:B------:R-:W4:Y:S01]  /*225f0*/  LDL.LU.64 R242, [R1+0x29b0] ;  /* 0x0029b00001f27983 */ /* 0x000f220000300a00 */
[----:B------:R-:W-:-:S03]  /*22600*/  IMAD.MOV.U32 R57, RZ, RZ, R241 ;  /* 0x000000ffff397224 */ /* 0x000fc600078e00f1 */
[----:B------:R-:W4:Y:S01]  /*22610*/  LDL.LU.64 R240, [R1+0x29a8] ;  /* 0x0029a80001f07983 */ /* 0x000f220000300a00 */
[----:B-1----:R-:W-:Y:S01]  /*22620*/  IMAD.MOV.U32 R246, RZ, RZ, R252 ;  /* 0x000000fffff67224 */ /* 0x002fe200078e00fc */
[----:B------:R-:W-:Y:S01]  /*22630*/  MOV R247, R2 ;  /* 0x0000000200f77202 */ /* 0x000fe20000000f00 */
[----:B------:R-:W-:Y:S01]  /*22640*/  HMMA.1688.F32.TF32 R28, R28, R248, R232 ;  /* 0x000000f81c1c723c */ /* 0x000fe200000810e8 */
[----:B------:R-:W-:Y:S04]  /*22650*/  LDS R232, [R3+0x4200] ;  /* 0x0042000003e87984 */ /* 0x000fe80000000800 */
[----:B------:R-:W-:Y:S04]  /*22660*/  LDS R234, [R3+0x6200] ;  /* 0x0062000003ea7984 */ /* 0x000fe80000000800 */
[----:B------:R-:W-:Y:S04]  /*22670*/  LDS R233, [R0+0x4200] ;  /* 0x0042000000e97984 */ /* 0x000fe80000000800 */
[----:B------:R-:W1:Y:S04]  /*22680*/  LDS R235, [R0+0x6200] ;  /* 0x0062000000eb7984 */ /* 0x000e680000000800 */
[----:B------:R-:W-:Y:S04]  /*22690*/  STL [R1+0x298c], R44 ;  /* 0x00298c2c01007387 */ /* 0x000fe80000100800 */
[----:B------:R-:W-:Y:S04]  /*226a0*/  STL [R1+0x2988], R45 ;  /* 0x0029882d01007387 */ /* 0x000fe80000100800 */
[----:B------:R1:W-:Y:S04]  /*226b0*/  STL [R1+0x2984], R57 ;  /* 0x0029843901007387 */ /* 0x0003e80000100800 */
[----:B------:R1:W-:Y:S01]  /*226c0*/  STL [R1+0x2980], R56 ;  /* 0x0029803801007387 */ /* 0x0003e20000100800 */
[C---:B--2---:R-:W-:Y:S08]  /*226d0*/  HMMA.1688.F32.TF32 R148, R228.reuse, R38, R148 ;  /* 0x00000026e494723c */ /* 0x044ff00000081094 */
[----:B---3--:R-:W-:Y:S11]  /*226e0*/  HMMA.1688.F32.TF32 R244, R228, R42, R244 ;  /* 0x0000002ae4f4723c */ /* 0x008ff600000810f4 */
[----:B------:R-:W-:Y:S05]  /*226f0*/  @!UPT UIADD3 URZ, URZ, URZ, URZ ;  /* 0x0000003f3f3ff290 */ /* 0x000fea000fffe03f */
[----:B------:R-:W-:Y:S01]  /*22700*/  MOV R41, R148 ;  /* 0x0000009400297202 */ /* 0x000fe20000000f00 */
[----:B------:R-:W-:-:S07]  /*22710*/  IMAD.MOV.U32 R40, RZ, RZ, R149 ;  /* 0x000000ffff287224 */ /* 0x000fce00078e0095 */
[----:B------:R-:W-:Y:S01]  /*22720*/  IMAD.MOV.U32 R48, RZ, RZ, R244 ;  /* 0x000000ffff307224 */ /* 0x000fe200078e00f4 */
[----:B------:R-:W-:Y:S01]  /*22730*/  MOV R49, R245 ;  /* 0x000000f500317202 */ /* 0x000fe20000000f00 */
[----:B------:R-:W-:Y:S01]  /*22740*/  IMAD.MOV.U32 R244, RZ, RZ, R150 ;  /* 0x000000fffff47224 */ /* 0x000fe200078e0096 */
[----:B------:R-:W-:Y:S02]  /*22750*/  MOV R245, R151 ;  /* 0x0000009700f57202 */ /* 0x000fe40000000f00 */
[----:B----4-:R-:W-:Y:S11]  /*22760*/  HMMA.1688.F32.TF32 R148, R228, R250, R240 ;  /* 0x000000fae494723c */ /* 0x010ff600000810f0 */
[----:B------:R-:W-:Y:S11]  /*22770*/  @!UPT UIADD3 URZ, URZ, URZ, URZ ;  /* 0x0000003f3f3ff290 */ /* 0x000ff6000fffe03f */
[----:B------:R-:W-:Y:S02]  /*22780*/  @!UPT UIADD3 URZ, URZ, URZ, URZ ;  /* 0x0000003f3f3ff290 */ /* 0x000fe4000fffe03f */
[----:B------:R-:W-:Y:S01]  /*22790*/  IMAD.MOV.U32 R243, RZ, RZ, R148 ;  /* 0x000000fffff37224 */ /* 0x000fe200078e0094 */
[----:B------:R-:W-:Y:S01]  /*227a0*/  MOV R241, R150 ;  /* 0x0000009600f17202 */ /* 0x000fe20000000f00 */
[----:B------:R-:W-:Y:S02]  /*227b0*/  IMAD.MOV.U32 R242, RZ, RZ, R149 ;  /* 0x000000fffff27224 */ /* 0x000fe400078e0095 */
[----:B------:R-:W-:Y:S02]  /*227c0*/  IMAD.MOV.U32 R240, RZ, RZ, R151 ;  /* 0x000000fffff07224 */ /* 0x000fe400078e0097 */
[----:B-1----:R-:W-:Y:S01]  /*227d0*/  HMMA.1688.F32.TF32 R148, R232, R58, R236 ;  /* 0x0000003ae894723c */ /* 0x002fe200000810ec */
[----:B------:R-:W-:Y:S02]  /*227e0*/  IMAD.MOV.U32 R61, RZ, RZ, R246 ;  /* 0x000000ffff3d7224 */ /* 0x000fe400078e00f6 */
[----:B------:R-:W-:-:S05]  /*227f0*/  IMAD.MOV.U32 R60, RZ, RZ, R247 ;  /* 0x000000ffff3c7224 */ /* 0x000fca00078e00f7 */
[C---:B------:R-:W-:Y:S11]  /*22800*/  HMMA.1688.F32.TF32 R228, R232.reuse, R42, R184 ;  /* 0x0000002ae8e4723c */ /* 0x040ff600000810b8 */
[----:B------:R-:W-:Y:S05]  /*22810*/  @!UPT UIADD3 URZ, URZ, URZ, URZ ;  /* 0x0000003f3f3ff290 */ /* 0x000fea000fffe03f */
[----:B------:R-:W-:Y:S01]  /*22820*/  IMAD.MOV.U32 R247, RZ, RZ, R148 ;  /* 0x000000fffff77224 */ /* 0x000fe200078e0094 */
[----:B------:R-:W-:Y:S01]  /*22830*/  MOV R246, R149 ;  /* 0x0000009500f67202 */ /* 0x000fe20000000f00 */
[----:B------:R-:W-:Y:S02]  /*22840*/  IMAD.MOV.U32 R52, RZ, RZ, R150 ;  /* 0x000000ffff347224 */ /* 0x000fe400078e0096 */
[----:B------:R-:W-:Y:S02]  /*22850*/  IMAD.MOV.U32 R53, RZ, RZ, R151 ;  /* 0x000000ffff357224 */ /* 0x000fe400078e0097 */
[----:B------:R-:W-:Y:S08]  /*22860*/  HMMA.1688.F32.TF32 R148, R232, R54, R168 ;  /* 0x00000036e894723c */ /* 0x000ff000000810a8 */
[----:B------:R-:W-:Y:S01]  /*22870*/  HMMA.1688.F32.TF32 R184, R152, R58, R8 ;  /* 0x0000003a98b8723c */ /* 0x000fe20000081008 */
[----:B------:R-:W-:Y:S04]  /*22880*/  LDS R8, [R3+0x4400] ;  /* 0x0044000003087984 */ /* 0x000fe80000000800 */
[----:B------:R-:W-:Y:S04]  /*22890*/  LDS R10, [R3+0x6400] ;  /* 0x00640000030a7984 */ /* 0x000fe80000000800 */
[----:B------:R-:W-:Y:S04]  /*228a0*/  LDS R9, [R0+0x4400] ;  /* 0x0044000000097984 */ /* 0x000fe80000000800 */
[----:B------:R-:W1:Y:S01]  /*228b0*/  LDS R11, [R0+0x6400] ;  /* 0x00640000000b7984 */ /* 0x000e620000000800 */
[----:B------:R-:W-:Y:S02]  /*228c0*/  HMMA.1688.F32.TF32 R236, R232, R46, R180 ;  /* 0x0000002ee8ec723c */ /* 0x000fe400000810b4 */
[----:B------:R-:W-:Y:S01]  /*228d0*/  MOV R57, R148 ;  /* 0x0000009400397202 */ /* 0x000fe20000000f00 */
[----:B------:R-:W-:Y:S01]  /*228e0*/  IMAD.MOV.U32 R56, RZ, RZ, R149 ;  /* 0x000000ffff387224 */ /* 0x000fe200078e0095 */
[----:B------:R-:W-:Y:S01]  /*228f0*/  MOV R36, R151 ;  /* 0x0000009700247202 */ /* 0x000fe20000000f00 */
[----:B------:R-:W-:-:S03]  /*22900*/  IMAD.MOV.U32 R37, RZ, RZ, R150 ;  /* 0x000000ffff257224 */ /* 0x000fc600078e0096 */
[----:B------:R-:W-:Y:S01]  /*22910*/  HMMA.1688.F32.TF32 R148, R232, R62, R172 ;  /* 0x0000003ee894723c */ /* 0x000fe200000810ac */
[----:B------:R-:W-:Y:S04]  /*22920*/  STL [R1+0x299c], R60 ;  /* 0x00299c3c01007387 */ /* 0x000fe80000100800 */
[----:B------:R-:W-:Y:S04]  /*22930*/  STL [R1+0x2998], R61 ;  /* 0x0029983d01007387 */ /* 0x000fe80000100800 */
[----:B------:R2:W-:Y:S04]  /*22940*/  STL [R1+0x2994], R49 ;  /* 0x0029943101007387 */ /* 0x0005e80000100800 */
[----:B------:R3:W-:Y:S04]  /*22950*/  STL [R1+0x2990], R48 ;  /* 0x0029903001007387 */ /* 0x0007e80000100800 */
[----:B------:R-:W-:Y:S04]  /*22960*/  STL [R1+0x29a4], R40 ;  /* 0x0029a42801007387 */ /* 0x000fe80000100800 */
[----:B------:R-:W-:Y:S04]  /*22970*/  STL [R1+0x29a0], R41 ;  /* 0x0029a02901007387 */ /* 0x000fe80000100800 */
[----:B------:R-:W-:Y:S01]  /*22980*/  STL [R1+0x28b0], R236 ;  /* 0x0028b0ec01007387 */ /* 0x000fe20000100800 */
[----:B--2---:R-:W-:Y:S01]  /*22990*/  IMAD.MOV.U32 R49, RZ, RZ, R148 ;  /* 0x000000ffff317224 */ /* 0x004fe200078e0094 */
[----:B------:R-:W-:Y:S01]  /*229a0*/  MOV R44, R150 ;  /* 0x00000096002c7202 */ /* 0x000fe20000000f00 */
[----:B---3--:R-:W-:Y:S01]  /*229b0*/  IMAD.MOV.U32 R48, RZ, RZ, R149 ;  /* 0x000000ffff307224 */ /* 0x008fe200078e0095 */
[----:B------:R-:W-:Y:S01]  /*229c0*/  STL [R1+0x28ac], R237 ;  /* 0x0028aced01007387 */ /* 0x000fe20000100800 */
[----:B------:R-:W-:-:S02]  /*229d0*/  IMAD.MOV.U32 R45, RZ, RZ, R151 ;  /* 0x000000ffff2d7224 */ /* 0x000fc400078e0097 */
[----:B------:R-:W-:Y:S01]  /*229e0*/  HMMA.1688.F32.TF32 R148, R232, R50, R176 ;  /* 0x00000032e894723c */ /* 0x000fe200000810b0 */
[----:B------:R-:W-:Y:S04]  /*229f0*/  STL [R1+0x28a8], R238 ;  /* 0x0028a8ee01007387 */ /* 0x000fe80000100800 */
[----:B------:R1:W-:Y:S03]  /*22a00*/  STL [R1+0x28a4], R239 ;  /* 0x0028a4ef01007387 */ /* 0x0003e60000100800 */
[----:B------:R-:W-:Y:S08]  /*22a10*/  HMMA.1688.F32.TF32 R176, R152, R62, R16 ;  /* 0x0000003e98b0723c */ /* 0x000ff00000081010 */
[C---:B-1----:R-:W-:Y:S08]  /*22a20*/  HMMA.1688.F32.TF32 R236, R8.reuse, R58, R224 ;  /* 0x0000003a08ec723c */ /* 0x042ff000000810e0 */
[----:B------:R-:W-:Y:S01]  /*22a30*/  HMMA.1688.F32.TF32 R16, R8, R54, R220 ;  /* 0x000000360810723c */ /* 0x000fe200000810dc */
[----:B------:R-:W-:Y:S04]  /*22a40*/  STL [R1+0x28bc], R228 ;  /* 0x0028bce401007387 */ /* 0x000fe80000100800 */
[----:B------:R-:W-:Y:S04]  /*22a50*/  STL [R1+0x28b8], R229 ;  /* 0x0028b8e501007387 */ /* 0x000fe80000100800 */
[----:B------:R-:W-:Y:S04]  /*22a60*/  STL [R1+0x28b4], R230 ;  /* 0x0028b4e601007387 */ /* 0x000fe80000100800 */
[----:B------:R1:W-:Y:S03]  /*22a70*/  STL [R1+0x28a0], R231 ;  /* 0x0028a0e701007387 */ /* 0x0003e60000100800 */
[----:B------:R-:W-:Y:S01]  /*22a80*/  IMAD.MOV.U32 R226, RZ, RZ, R237 ;  /* 0x000000ffffe27224 */ /* 0x000fe200078e00ed */
[----:B------:R-:W-:Y:S01]  /*22a90*/  MOV R224, R239 ;  /* 0x000000ef00e07202 */ /* 0x000fe20000000f00 */
[----:B------:R-:W-:-:S06]  /*22aa0*/  IMAD.MOV.U32 R225, RZ, RZ, R238 ;  /* 0x000000ffffe17224 */ /* 0x000fcc00078e00ee */
[----:B------:R-:W-:Y:S01]  /*22ab0*/  IMAD.MOV.U32 R237, RZ, RZ, R16 ;  /* 0x000000ffffed7224 */ /* 0x000fe200078e0010 */
[----:B------:R-:W-:Y:S01]  /*22ac0*/  MOV R239, R18 ;  /* 0x0000001200ef7202 */ /* 0x000fe20000000f00 */
[----:B------:R-:W-:Y:S02]  /*22ad0*/  IMAD.MOV.U32 R238, RZ, RZ, R17 ;  /* 0x000000ffffee7224 */ /* 0x000fe400078e0011 */
[----:B-1----:R-:W-:Y:S02]  /*22ae0*/  IMAD.MOV.U32 R231, RZ, RZ, R19 ;  /* 0x000000ffffe77224 */ /* 0x002fe400078e0013 */
[----:B------:R-:W-:Y:S01]  /*22af0*/  HMMA.1688.F32.TF32 R16, R8, R62, R68 ;  /* 0x0000003e0810723c */ /* 0x000fe20000081044 */
[----:B------:R-:W-:-:S07]  /*22b00*/  MOV R227, R236 ;  /* 0x000000ec00e37202 */ /* 0x000fce0000000f00 */
[----:B------:R-:W-:Y:S01]  /*22b10*/  HMMA.1688.F32.TF32 R180, R152, R54, R12 ;  /* 0x0000003698b4723c */ /* 0x000fe2000008100c */
[----:B------:R-:W-:Y:S04]  /*22b20*/  LDS R12, [R3+0x4500] ;  /* 0x00450000030c7984 */ /* 0x000fe80000000800 */
[----:B------:R-:W-:Y:S04]  /*22b30*/  LDS R14, [R3+0x6500] ;  /* 0x00650000030e7984 */ /* 0x000fe80000000800 */
[----:B------:R-:W-:Y:S04]  /*22b40*/  LDS R13, [R0+0x4500] ;  /* 0x00450000000d7984 */ /* 0x000fe80000000800 */
[----:B------:R-:W1:Y:S03]  /*22b50*/  LDS R15, [R0+0x6500] ;  /* 0x00650000000f7984 */ /* 0x000e660000000800 */
[----:B------:R-:W-:Y:S01]  /*22b60*/  IMAD.MOV.U32 R228, RZ, RZ, R16 ;  /* 0x000000ffffe47224 */ /* 0x000fe200078e0010 */
[----:B------:R-:W-:Y:S01]  /*22b70*/  MOV R229, R17 ;  /* 0x0000001100e57202 */ /* 0x000fe20000000f00 */
[----:B------:R-:W-:-:S02]  /*22b80*/  IMAD.MOV.U32 R230, RZ, RZ, R18 ;  /* 0x000000ffffe67224 */ /* 0x000fc400078e0012 */
[----:B------:R-:W-:Y:S02]  /*22b90*/  IMAD.MOV.U32 R236, RZ, RZ, R19 ;  /* 0x000000ffffec7224 */ /* 0x000fe400078e0013 */
[----:B------:R-:W-:Y:S08]  /*22ba0*/  HMMA.1688.F32.TF32 R16, R8, R50, R156 ;  /* 0x000000320810723c */ /* 0x000ff0000008109c */
[C---:B------:R-:W-:Y:S08]  /*22bb0*/  HMMA.1688.F32.TF32 R168, R152.reuse, R46, R24 ;  /* 0x0000002e98a8723c */ /* 0x040ff00000081018 */
[----:B------:R-:W-:Y:S08]  /*22bc0*/  HMMA.1688.F32.TF32 R172, R152, R50, R20 ;  /* 0x0000003298ac723c */ /* 0x000ff00000081014 */
[----:B------:R-:W-:Y:S01]  /*22bd0*/  HMMA.1688.F32.TF32 R188, R232, R38, R188 ;  /* 0x00000026e8bc723c */ /* 0x000fe200000810bc */
[----:B------:R-:W-:Y:S04]  /*22be0*/  STL.64 [R1+0x200], R16 ;  /* 0x0002001001007387 */ /* 0x000fe80000100a00 */
[----:B------:R2:W-:Y:S03]  /*22bf0*/  STL.64 [R1+0x208], R18 ;  /* 0x0002081201007387 */ /* 0x0005e60000100a00 */
[----:B------:R-:W-:Y:S08]  /*22c00*/  HMMA.1688.F32.TF32 R24, R8, R46, R72 ;  /* 0x0000002e0818723c */ /* 0x000ff00000081048 */
[----:B------:R-:W-:Y:S01]  /*22c10*/  HMMA.1688.F32.TF32 R192, R232, R250, R192 ;  /* 0x000000fae8c0723c */ /* 0x000fe200000810c0 */
[----:B------:R-:W-:Y:S04]  /*22c20*/  LDS R232, [R3+0x4600] ;  /* 0x0046000003e87984 */ /* 0x000fe80000000800 */
[----:B------:R-:W-:Y:S03]  /*22c30*/  LDS R234, [R3+0x6600] ;  /* 0x0066000003ea7984 */ /* 0x000fe60000000800 */
[C---:B------:R-:W-:Y:S01]  /*22c40*/  HMMA.1688.F32.TF32 R20, R8.reuse, R42, R200 ;  /* 0x0000002a0814723c */ /* 0x040fe200000810c8 */
[----:B------:R-:W-:Y:S04]  /*22c50*/  LDS R233, [R0+0x4600] ;  /* 0x0046000000e97984 */ /* 0x000fe80000000800 */
[----:B------:R-:W3:Y:S03]  /*22c60*/  LDS R235, [R0+0x6600] ;  /* 0x0066000000eb7984 */ /* 0x000ee60000000800 */
[C---:B--2---:R-:W-:Y:S01]  /*22c70*/  HMMA.1688.F32.TF32 R16, R8.reuse, R38, R76 ;  /* 0x000000260810723c */ /* 0x044fe2000008104c */
[----:B------:R-:W-:Y:S01]  /*22c80*/  IMAD.MOV.U32 R40, RZ, RZ, R148 ;  /* 0x000000ffff287224 */ /* 0x000fe200078e0094 */
[----:B------:R-:W-:Y:S01]  /*22c90*/  MOV R41, R149 ;  /* 0x0000009500297202 */ /* 0x000fe20000000f00 */
[----:B------:R-:W-:Y:S01]  /*22ca0*/  IMAD.MOV.U32 R60, RZ, RZ, R150 ;  /* 0x000000ffff3c7224 */ /* 0x000fe200078e0096 */
[----:B------:R-:W-:Y:S04]  /*22cb0*/  LDS R156, [R3+0x8300] ;  /* 0x00830000039c7984 */ /* 0x000fe80000000800 */
[----:B------:R-:W-:Y:S01]  /*22cc0*/  HMMA.1688.F32.TF32 R8, R8, R250, R204 ;  /* 0x000000fa0808723c */ /* 0x000fe200000810cc */
[----:B------:R-:W-:Y:S04]  /*22cd0*/  STL.64 [R1+0x1f0], R24 ;  /* 0x0001f01801007387 */ /* 0x000fe80000100a00 */
[----:B------:R-:W-:Y:S04]  /*22ce0*/  STL.64 [R1+0x1f8], R26 ;  /* 0x0001f81a01007387 */ /* 0x000fe80000100a00 */
[----:B------:R-:W-:Y:S04]  /*22cf0*/  STL.64 [R1+0x1e0], R20 ;  /* 0x0001e01401007387 */ /* 0x000fe80000100a00 */
[----:B------:R1:W-:Y:S04]  /*22d00*/  STL.64 [R1+0x1e8], R22 ;  /* 0x0001e81601007387 */ /* 0x0003e80000100a00 */
[----:B------:R-:W-:Y:S04]  /*22d10*/  STL.64 [R1+0x1d0], R16 ;  /* 0x0001d01001007387 */ /* 0x000fe80000100a00 */
[----:B------:R2:W-:Y:S01]  /*22d20*/  STL.64 [R1+0x1d8], R18 ;  /* 0x0001d81201007387 */ /* 0x0005e20000100a00 */
[C---:B-1----:R-:W-:Y:S03]  /*22d30*/  HMMA.1688.F32.TF32 R20, R12.reuse, R58, R80 ;  /* 0x0000003a0c14723c */ /* 0x042fe60000081050 */
[----:B------:R-:W-:Y:S04]  /*22d40*/  STL.64 [R1+0x60], R8 ;  /* 0x0000600801007387 */ /* 0x000fe80000100a00 */
[----:B------:R1:W-:Y:S01]  /*22d50*/  STL.64 [R1+0x68], R10 ;  /* 0x0000680a01007387 */ /* 0x0003e20000100a00 */
[----:B--2---:R-:W-:Y:S01]  /*22d60*/  HMMA.1688.F32.TF32 R16, R12, R54, R208 ;  /* 0x000000360c10723c */ /* 0x004fe200000810d0 */
[----:B------:R-:W-:-:S02]  /*22d70*/  IMAD.MOV.U32 R61, RZ, RZ, R151 ;  /* 0x000000ffff3d7224 */ /* 0x000fc400078e0097 */
[----:B------:R-:W-:Y:S04]  /*22d80*/  LDS R158, [R3+0xa300] ;  /* 0x00a30000039e7984 */ /* 0x000fe80000000800 */
[----:B------:R-:W-:Y:S01]  /*22d90*/  LDS R157, [R0+0x8300] ;  /* 0x00830000009d7984 */ /* 0x000fe20000000800 */
[C---:B-1----:R-:W-:Y:S03]  /*22da0*/  HMMA.1688.F32.TF32 R8, R12.reuse, R62, R84 ;  /* 0x0000003e0c08723c */ /* 0x042fe60000081054 */
[----:B------:R-:W-:Y:S04]  /*22db0*/  LDS R159, [R0+0xa300] ;  /* 0x00a30000009f7984 */ /* 0x000fe80000000800 */
[----:B------:R-:W-:Y:S04]  /*22dc0*/  STL.64 [R1+0x50], R20 ;  /* 0x0000501401007387 */ /* 0x000fe80000100a00 */
[----:B------:R1:W-:Y:S04]  /*22dd0*/  STL.64 [R1+0x58], R22 ;  /* 0x0000581601007387 */ /* 0x0003e80000100a00 */
[----:B------:R-:W-:Y:S04]  /*22de0*/  STL.64 [R1+0x1b0], R16 ;  /* 0x0001b01001007387 */ /* 0x000fe80000100a00 */
[----:B------:R2:W-:Y:S01]  /*22df0*/  STL.64 [R1+0x1b8], R18 ;  /* 0x0001b81201007387 */ /* 0x0005e20000100a00 */
[C---:B-1----:R-:W-:Y:S03]  /*22e00*/  HMMA.1688.F32.TF32 R20, R12.reuse, R50, R212 ;  /* 0x000000320c14723c */ /* 0x042fe600000810d4 */
[----:B------:R-:W-:Y:S04]  /*22e10*/  STL.64 [R1+0x1a0], R8 ;  /* 0x0001a00801007387 */ /* 0x000fe80000100a00 */
[----:B------:R1:W-:Y:S01]  /*22e20*/  STL.64 [R1+0x1a8], R10 ;  /* 0x0001a80a01007387 */ /* 0x0003e20000100a00 */
[----:B--2---:R-:W-:Y:S08]  /*22e30*/  HMMA.1688.F32.TF32 R16, R12, R46, R88 ;  /* 0x0000002e0c10723c */ /* 0x004ff00000081058 */
[C---:B------:R-:W-:Y:S08]  /*22e40*/  HMMA.1688.F32.TF32 R144, R152.reuse, R42, R144 ;  /* 0x0000002a9890723c */ /* 0x040ff00000081090 */
[----:B------:R-:W-:Y:S08]  /*22e50*/  HMMA.1688.F32.TF32 R148, R152, R38, R32 ;  /* 0x000000269894723c */ /* 0x000ff00000081020 */
[C---:B-1----:R-:W-:Y:S01]  /*22e60*/  HMMA.1688.F32.TF32 R8, R12.reuse, R42, R92 ;  /* 0x0000002a0c08723c */ /* 0x042fe2000008105c */
[----:B------:R-:W-:Y:S04]  /*22e70*/  STL.64 [R1+0x190], R20 ;  /* 0x0001901401007387 */ /* 0x000fe80000100a00 */
[----:B------:R1:W-:Y:S04]  /*22e80*/  STL.64 [R1+0x198], R22 ;  /* 0x0001981601007387 */ /* 0x0003e80000100a00 */
[----:B------:R-:W-:Y:S04]  /*22e90*/  STL.64 [R1+0x180], R16 ;  /* 0x0001801001007387 */ /* 0x000fe80000100a00 */
[----:B------:R-:W-:Y:S01]  /*22ea0*/  STL.64 [R1+0x188], R18 ;  /* 0x0001881201007387 */ /* 0x000fe20000100a00 */
[----:B-1----:R-:W-:Y:S01]  /*22eb0*/  HMMA.1688.F32.TF32 R20, R12, R38, R196 ;  /* 0x000000260c14723c */ /* 0x002fe200000810c4 */
[----:B------:R-:W-:Y:S01]  /*22ec0*/  IMAD.MOV.U32 R86, RZ, RZ, R244 ;  /* 0x000000ffff567224 */ /* 0x000fe200078e00f4 */
[----:B------:R-:W-:Y:S01]  /*22ed0*/  MOV R87, R245 ;  /* 0x000000f500577202 */ /* 0x000fe20000000f00 */
[----:B------:R-:W-:Y:S07]  /*22ee0*/  LDS R88, [R3+0x8100] ;  /* 0x0081000003587984 */ /* 0x000fee0000000800 */
[----:B------:R-:W-:Y:S01]  /*22ef0*/  MOV R252, R10 ;  /* 0x0000000a00fc7202 */ /* 0x000fe20000000f00 */
[----:B------:R1:W-:Y:S01]  /*22f00*/  STL.64 [R1+0x170], R8 ;  /* 0x0001700801007387 */ /* 0x0003e20000100a00 */
[----:B------:R-:W-:-:S03]  /*22f10*/  IMAD.MOV.U32 R2, RZ, RZ, R11 ;  /* 0x000000ffff027224 */ /* 0x000fc600078e000b */
[----:B------:R-:W-:Y:S04]  /*22f20*/  LDS R90, [R3+0xa100] ;  /* 0x00a10000035a7984 */ /* 0x000fe80000000800 */
[----:B------:R-:W-:Y:S01]  /*22f30*/  LDS R89, [R0+0x8100] ;  /* 0x0081000000597984 */ /* 0x000fe20000000800 */
[----:B-1----:R-:W-:Y:S03]  /*22f40*/  HMMA.1688.F32.TF32 R8, R12, R250, R100 ;  /* 0x000000fa0c08723c */ /* 0x002fe60000081064 */
[----:B------:R-:W-:Y:S04]  /*22f50*/  STL [R1+0x289c], R2 ;  /* 0x00289c0201007387 */ /* 0x000fe80000100800 */
[----:B------:R-:W-:Y:S01]  /*22f60*/  STL [R1+0x2898], R252 ;  /* 0x002898fc01007387 */ /* 0x000fe20000100800 */
[C---:B---3--:R-:W-:Y:S03]  /*22f70*/  HMMA.1688.F32.TF32 R16, R232.reuse, R58, R104 ;  /* 0x0000003ae810723c */ /* 0x048fe60000081068 */
[----:B------:R-:W-:Y:S04]  /*22f80*/  STL.64 [R1+0x160], R20 ;  /* 0x0001601401007387 */ /* 0x000fe80000100a00 */
[----:B------:R-:W-:Y:S01]  /*22f90*/  STL.64 [R1+0x168], R22 ;  /* 0x0001681601007387 */ /* 0x000fe20000100a00 */
[C---:B------:R-:W-:Y:S03]  /*22fa0*/  HMMA.1688.F32.TF32 R12, R232.reuse, R54, R108 ;  /* 0x00000036e80c723c */ /* 0x040fe6000008106c */
[----:B------:R-:W-:Y:S04]  /*22fb0*/  LDS R91, [R0+0xa100] ;  /* 0x00a10000005b7984 */ /* 0x000fe80000000800 */
[----:B------:R-:W-:Y:S04]  /*22fc0*/  STL.64 [R1+0x150], R8 ;  /* 0x0001500801007387 */ /* 0x000fe80000100a00 */
[----:B------:R1:W-:Y:S02]  /*22fd0*/  STL.64 [R1+0x158], R10 ;  /* 0x0001580a01007387 */ /* 0x0003e40000100a00 */
[----:B-1----:R-:W-:Y:S02]  /*22fe0*/  HMMA.1688.F32.TF32 R8, R232, R62, R112 ;  /* 0x0000003ee808723c */ /* 0x002fe40000081070 */
[----:B------:R-:W-:Y:S06]  /*22ff0*/  STL.64 [R1+0x140], R16 ;  /* 0x0001401001007387 */ /* 0x000fec0000100a00 */
[----:B------:R-:W-:Y:S01]  /*23000*/  HMMA.1688.F32.TF32 R152, R152, R250, R4 ;  /* 0x000000fa9898723c */ /* 0x000fe20000081004 */
[----:B------:R-:W-:Y:S04]  /*23010*/  LDS R4, [R3+0x4700] ;  /* 0x0047000003047984 */ /* 0x000fe80000000800 */
[----:B------:R-:W-:Y:S04]  /*23020*/  LDS R6, [R3+0x6700] ;  /* 0x0067000003067984 */ /* 0x000fe80000000800 */
[----:B------:R-:W-:Y:S04]  /*23030*/  LDS R5, [R0+0x4700] ;  /* 0x0047000000057984 */ /* 0x000fe80000000800 */
[----:B------:R-:W1:Y:S04]  /*23040*/  LDS R7, [R0+0x6700] ;  /* 0x0067000000077984 */ /* 0x000e680000000800 */
[----:B------:R2:W-:Y:S04]  /*23050*/  STL.64 [R1+0x148], R18 ;  /* 0x0001481201007387 */ /* 0x0005e80000100a00 */
[----:B------:R-:W-:Y:S04]  /*23060*/  STL.64 [R1+0x130], R12 ;  /* 0x0001300c01007387 */ /* 0x000fe80000100a00 */
[----:B------:R3:W-:Y:S01]  /*23070*/  STL.64 [R1+0x138], R14 ;  /* 0x0001380e01007387 */ /* 0x0007e20000100a00 */
[C---:B--2---:R-:W-:Y:S03]  /*23080*/  HMMA.1688.F32.TF32 R16, R232.reuse, R50, R116 ;  /* 0x00000032e810723c */ /* 0x044fe60000081074 */
[----:B------:R-:W-:Y:S04]  /*23090*/  STL.64 [R1+0x120], R8 ;  /* 0x0001200801007387 */ /* 0x000fe80000100a00 */
[----:B------:R2:W-:Y:S01]  /*230a0*/  STL.64 [R1+0x128], R10 ;  /* 0x0001280a01007387 */ /* 0x0005e20000100a00 */
[----:B---3--:R-:W-:Y:S01]  /*230b0*/  HMMA.1688.F32.TF32 R12, R232, R46, R120 ;  /* 0x0000002ee80c723c */ /* 0x008fe20000081078 */
[----:B------:R-:W-:Y:S01]  /*230c0*/  IMAD.MOV.U32 R104, RZ, RZ, R40 ;  /* 0x000000ffff687224 */ /* 0x000fe200078e0028 */
[----:B------:R-:W-:Y:S01]  /*230d0*/  MOV R106, R60 ;  /* 0x0000003c006a7202 */ /* 0x000fe20000000f00 */
[----:B------:R-:W-:-:S02]  /*230e0*/  IMAD.MOV.U32 R105, RZ, RZ, R41 ;  /* 0x000000ffff697224 */ /* 0x000fc400078e0029 */
[----:B------:R-:W-:Y:S01]  /*230f0*/  IMAD.MOV.U32 R107, RZ, RZ, R61 ;  /* 0x000000ffff6b7224 */ /* 0x000fe200078e003d */
[----:B------:R-:W-:Y:S01]  /*23100*/  MOV R101, R48 ;  /* 0x0000003000657202 */ /* 0x000fe20000000f00 */
[----:B------:R-:W-:Y:S02]  /*23110*/  IMAD.MOV.U32 R100, RZ, RZ, R49 ;  /* 0x000000ffff647224 */ /* 0x000fe400078e0031 */
[----:B------:R-:W-:Y:S01]  /*23120*/  IMAD.MOV.U32 R102, RZ, RZ, R44 ;  /* 0x000000ffff667224 */ /* 0x000fe200078e002c */
[----:B--2---:R-:W-:Y:S01]  /*23130*/  HMMA.1688.F32.TF32 R8, R232, R42, R124 ;  /* 0x0000002ae808723c */ /* 0x004fe2000008107c */
[----:B------:R-:W-:Y:S01]  /*23140*/  IMAD.MOV.U32 R103, RZ, RZ, R45 ;  /* 0x000000ffff677224 */ /* 0x000fe200078e002d */
[----:B------:R-:W-:Y:S01]  /*23150*/  MOV R108, R57 ;  /* 0x00000039006c7202 */ /* 0x000fe20000000f00 */
[----:B------:R-:W-:Y:S01]  /*23160*/  IMAD.MOV.U32 R109, RZ, RZ, R56 ;  /* 0x000000ffff6d7224 */ /* 0x000fe200078e0038 */
[----:B------:R-:W-:Y:S01]  /*23170*/  MOV R111, R36 ;  /* 0x00000024006f7202 */ /* 0x000fe20000000f00 */
[----:B------:R-:W-:Y:S04]  /*23180*/  STL.64 [R1+0x110], R16 ;  /* 0x0001101001007387 */ /* 0x000fe80000100a00 */
[----:B------:R2:W-:Y:S04]  /*23190*/  STL.64 [R1+0x118], R18 ;  /* 0x0001181201007387 */ /* 0x0005e80000100a00 */
[----:B------:R-:W-:Y:S04]  /*231a0*/  STL.64 [R1+0x100], R12 ;  /* 0x0001000c01007387 */ /* 0x000fe80000100a00 */
[----:B------:R-:W-:Y:S01]  /*231b0*/  STL.64 [R1+0x108], R14 ;  /* 0x0001080e01007387 */ /* 0x000fe20000100a00 */
[C---:B-1----:R-:W-:Y:S03]  /*231c0*/  HMMA.1688.F32.TF32 R196, R4.reuse, R58, R140 ;  /* 0x0000003a04c4723c */ /* 0x042fe6000008108c */
[----:B--2---:R-:W1:Y:S03]  /*231d0*/  S2R R19, SR_TID.X ;  /* 0x0000000000137919 */ /* 0x004e660000002100 */
[----:B------:R-:W-:Y:S01]  /*231e0*/  IMAD.MOV.U32 R2, RZ, RZ, R10 ;  /* 0x000000ffff027224 */ /* 0x000fe200078e000a */
[----:B------:R2:W-:Y:S01]  /*231f0*/  STL.64 [R1+0xf0], R8 ;  /* 0x0000f00801007387 */ /* 0x0005e20000100a00 */
[----:B------:R-:W-:Y:S01]  /*23200*/  MOV R252, R11 ;  /* 0x0000000b00fc7202 */ /* 0x000fe20000000f00 */
[----:B------:R-:W-:Y:S01]  /*23210*/  HMMA.1688.F32.TF32 R200, R4, R54, R160 ;  /* 0x0000003604c8723c */ /* 0x000fe200000810a0 */
[----:B------:R-:W-:-:S02]  /*23220*/  IMAD.MOV.U32 R110, RZ, RZ, R37 ;  /* 0x000000ffff6e7224 */ /* 0x000fc400078e0025 */
[----:B------:R-:W-:Y:S01]  /*23230*/  IMAD.MOV.U32 R92, RZ, RZ, R247 ;  /* 0x000000ffff5c7224 */ /* 0x000fe200078e00f7 */
[----:B------:R-:W-:Y:S01]  /*23240*/  MOV R94, R52 ;  /* 0x00000034005e7202 */ /* 0x000fe20000000f00 */
[----:B------:R-:W-:Y:S01]  /*23250*/  IMAD.MOV.U32 R93, RZ, RZ, R246 ;  /* 0x000000ffff5d7224 */ /* 0x000fe200078e00f6 */
[----:B------:R-:W-:Y:S02]  /*23260*/  LDS R120, [R3+0x8200] ;  /* 0x0082000003787984 */ /* 0x000fe40000000800 */
[C---:B--2---:R-:W-:Y:S01]  /*23270*/  HMMA.1688.F32.TF32 R8, R232.reuse, R38, R128 ;  /* 0x00000026e808723c */ /* 0x044fe20000081080 */
[----:B------:R-:W-:Y:S01]  /*23280*/  IMAD.MOV.U32 R95, RZ, RZ, R53 ;  /* 0x000000ffff5f7224 */ /* 0x000fe200078e0035 */
[----:B------:R-:W-:Y:S04]  /*23290*/  LDS R122, [R3+0xa200] ;  /* 0x00a20000037a7984 */ /* 0x000fe80000000800 */
[----:B------:R-:W-:Y:S02]  /*232a0*/  LDS R121, [R0+0x8200] ;  /* 0x0082000000797984 */ /* 0x000fe40000000800 */
[----:B------:R-:W-:Y:S02]  /*232b0*/  HMMA.1688.F32.TF32 R232, R232, R250, R136 ;  /* 0x000000fae8e8723c */ /* 0x000fe40000081088 */
[----:B------:R-:W-:Y:S01]  /*232c0*/  LDS R123, [R0+0xa200] ;  /* 0x00a20000007b7984 */ /* 0x000fe20000000800 */
[----:B------:R-:W-:-:S02]  /*232d0*/  IMAD.MOV.U32 R114, RZ, RZ, R241 ;  /* 0x000000ffff727224 */ /* 0x000fc400078e00f1 */
[----:B------:R-:W-:Y:S01]  /*232e0*/  IMAD.MOV.U32 R115, RZ, RZ, R240 ;  /* 0x000000ffff737224 */ /* 0x000fe200078e00f0 */
[----:B------:R-:W-:Y:S02]  /*232f0*/  LDS R58, [R3+0xa000] ;  /* 0x00a00000033a7984 */ /* 0x000fe40000000800 */
[C---:B------:R-:W-:Y:S02]  /*23300*/  HMMA.1688.F32.TF32 R204, R4.reuse, R62, R164 ;  /* 0x0000003e04cc723c */ /* 0x040fe400000810a4 */
[----:B------:R-:W-:Y:S06]  /*23310*/  LDS R59, [R0+0xa000] ;  /* 0x00a00000003b7984 */ /* 0x000fec0000000800 */
[C---:B------:R-:W-:Y:S08]  /*23320*/  HMMA.1688.F32.TF32 R208, R4.reuse, R50, R132 ;  /* 0x0000003204d0723c */ /* 0x040ff00000081084 */
[C---:B------:R-:W-:Y:S01]  /*23330*/  HMMA.1688.F32.TF32 R212, R4.reuse, R46, R96 ;  /* 0x0000002e04d4723c */ /* 0x040fe20000081060 */
[----:B------:R-:W-:Y:S07]  /*23340*/  STL.64 [R1+0x2810], R234 ;  /* 0x002810ea01007387 */ /* 0x000fee0000100a00 */
[C---:B------:R-:W-:Y:S01]  /*23350*/  HMMA.1688.F32.TF32 R216, R4.reuse, R42, R216 ;  /* 0x0000002a04d8723c */ /* 0x040fe200000810d8 */
[----:B------:R1:W-:Y:S07]  /*23360*/  STL.64 [R1+0xe0], R8 ;  /* 0x0000e00801007387 */ /* 0x0003ee0000100a00 */
[C---:B------:R-:W-:Y:S01]  /*23370*/  HMMA.1688.F32.TF32 R220, R4.reuse, R38, R64 ;  /* 0x0000002604dc723c */ /* 0x040fe20000081040 */
[----:B------:R-:W-:Y:S07]  /*23380*/  STL.64 [R1+0xe8], R10 ;  /* 0x0000e80a01007387 */ /* 0x000fee0000100a00 */
[----:B------:R-:W-:Y:S01]  /*23390*/  HMMA.1688.F32.TF32 R248, R4, R250, R28 ;  /* 0x000000fa04f8723c */ /* 0x000fe2000008101c */
[C---:B-1----:R-:W-:Y:S01]  /*233a0*/  LOP3.LUT R8, R19.reuse, 0x7, RZ, 0xc0, !PT ;  /* 0x0000000713087812 */ /* 0x042fe200078ec0ff */
[----:B------:R1:W-:Y:S01]  /*233b0*/  STL.64 [R1+0x2808], R232 ;  /* 0x002808e801007387 */ /* 0x0003e20000100a00 */
[----:B------:R-:W-:-:S03]  /*233c0*/  IMAD.SHL.U32 R9, R19, 0x2, RZ ;  /* 0x0000000213097824 */ /* 0x000fc600078e00ff */
[----:B------:R-:W-:Y:S01]  /*233d0*/  STL.64 [R1+0x2820], R198 ;  /* 0x002820c601007387 */ /* 0x000fe20000100a00 */
[----:B------:R-:W-:-:S03]  /*233e0*/  IMAD R8, R8, 0x210, RZ ;  /* 0x0000021008087824 */ /* 0x000fc600078e02ff */
[----:B------:R-:W-:Y:S04]  /*233f0*/  STL.64 [R1+0x2818], R196 ;  /* 0x002818c401007387 */ /* 0x000fe80000100a00 */
[----:B------:R-:W-:Y:S01]  /*23400*/  STL.64 [R1+0x2830], R202 ;  /* 0x002830ca01007387 */ /* 0x000fe20000100a00 */
[----:B------:R-:W-:-:S03]  /*23410*/  LOP3.LUT R8, R8, 0x30, R9, 0x78, !PT ;  /* 0x0000003008087812 */ /* 0x000fc600078e7809 */
[----:B------:R-:W-:Y:S04]  /*23420*/  STL.64 [R1+0x2828], R200 ;  /* 0x002828c801007387 */ /* 0x000fe80000100a00 */
[----:B------:R-:W-:Y:S04]  /*23430*/  STL.64 [R1+0x2840], R206 ;  /* 0x002840ce01007387 */ /* 0x000fe80000100a00 */
[----:B------:R-:W-:Y:S01]  /*23440*/  STL.64 [R1+0x2838], R204 ;  /* 0x002838cc01007387 */ /* 0x000fe20000100a00 */
[----:B------:R-:W-:-:S03]  /*23450*/  IMAD.U32 R4, RZ, RZ, UR4 ;  /* 0x00000004ff047e24 */ /* 0x000fc6000f8e00ff */
[----:B------:R-:W-:Y:S01]  /*23460*/  STL.64 [R1+0x2850], R210 ;  /* 0x002850d201007387 */ /* 0x000fe20000100a00 */
[----:B------:R-:W-:-:S03]  /*23470*/  LOP3.LUT R8, R8, 0x40, RZ, 0x3c, !PT ;  /* 0x0000004008087812 */ /* 0x000fc600078e3cff */
[----:B------:R-:W-:Y:S04]  /*23480*/  STL.64 [R1+0x2848], R208 ;  /* 0x002848d001007387 */ /* 0x000fe80000100a00 */
[----:B------:R-:W-:Y:S04]  /*23490*/  STL.64 [R1+0x2860], R214 ;  /* 0x002860d601007387 */ /* 0x000fe80000100a00 */
[----:B------:R-:W-:Y:S04]  /*234a0*/  STL.64 [R1+0x2858], R212 ;  /* 0x002858d401007387 */ /* 0x000fe80000100a00 */
[----:B------:R-:W-:Y:S01]  /*234b0*/  STL.64 [R1+0x2870], R218 ;  /* 0x002870da01007387 */ /* 0x000fe20000100a00 */
[----:B------:R-:W-:-:S03]  /*234c0*/  LEA R12, R4, R8, 0xf ;  /* 0x00000008040c7211 */ /* 0x000fc600078e78ff */
[----:B------:R-:W-:Y:S04]  /*234d0*/  STL.64 [R1+0x2868], R216 ;  /* 0x002868d801007387 */ /* 0x000fe80000100a00 */
[----:B------:R-:W-:Y:S04]  /*234e0*/  STL.64 [R1+0x2880], R222 ;  /* 0x002880de01007387 */ /* 0x000fe80000100a00 */
[----:B------:R-:W-:Y:S04]  /*234f0*/  STL.64 [R1+0x2878], R220 ;  /* 0x002878dc01007387 */ /* 0x000fe80000100a00 */
[----:B------:R-:W-:Y:S04]  /*23500*/  STL.64 [R1+0x2890], R250 ;  /* 0x002890fa01007387 */ /* 0x000fe80000100a00 */
[----:B------:R-:W-:Y:S04]  /*23510*/  STL.64 [R1+0x2888], R248 ;  /* 0x002888f801007387 */ /* 0x000fe80000100a00 */
[----:B------:R-:W2:Y:S04]  /*23520*/  LDL.LU R40, [R1+0x29a4] ;  /* 0x0029a40001287983 */ /* 0x000ea80000300800 */
[----:B------:R-:W3:Y:S04]  /*23530*/  LDL.LU R41, [R1+0x29a0] ;  /* 0x0029a00001297983 */ /* 0x000ee80000300800 */
[----:B------:R-:W4:Y:S04]  /*23540*/  LDL.LU R60, [R1+0x299c] ;  /* 0x00299c00013c7983 */ /* 0x000f280000300800 */
[----:B------:R-:W-:Y:S04]  /*23550*/  STL [R1+0x394], R12 ;  /* 0x0003940c01007387 */ /* 0x000fe80000100800 */
[----:B------:R-:W4:Y:S04]  /*23560*/  LDL.LU R61, [R1+0x2998] ;  /* 0x00299800013d7983 */ /* 0x000f280000300800 */
        /* <DEDUP_REMOVED lines=12> */
[----:B------:R-:W1:Y:S04]  /*23630*/  LDSM.16.M88.4 R32, [R12+0x82000] ;  /* 0x082000000c20783b */ /* 0x000e680000000200 */
[----:B------:R-:W-:Y:S04]  /*23640*/  LDSM.16.M88.4 R20, [R12+0x85000] ;  /* 0x085000000c14783b */ /* 0x000fe80000000200 */
[----:B------:R-:W-:Y:S04]  /*23650*/  LDSM.16.M88.4 R28, [R12+0x83000] ;  /* 0x083000000c1c783b */ /* 0x000fe80000000200 */
[----:B------:R-:W-:Y:S04]  /*23660*/  LDSM.16.M88.4 R8, [R12+0x80000] ;  /* 0x080000000c08783b */ /* 0x000fe80000000200 */
[----:B------:R-:W-:Y:S04]  /*23670*/  LDSM.16.M88.4 R4, [R12+0x81000] ;  /* 0x081000000c04783b */ /* 0x000fe80000000200 */
[----:B------:R-:W-:Y:S04]  /*23680*/  LDSM.16.M88.4 R24, [R12+0x84000] ;  /* 0x084000000c18783b */ /* 0x000fe80000000200 */
[----:B------:R-:W-:Y:S04]  /*23690*/  LDSM.16.M88.4 R16, [R12+0x86000] ;  /* 0x086000000c10783b */ /* 0x000fe80000000200 */
[----:B------:R-:W-:Y:S01]  /*236a0*/  LDSM.16.M88.4 R12, [R12+0x87000] ;  /* 0x087000000c0c783b */ /* 0x000fe20000000200 */
[----:B--2---:R-:W-:Y:S01]  /*236b0*/  IMAD.MOV.U32 R85, RZ, RZ, R40 ;  /* 0x000000ffff557224 */ /* 0x004fe200078e0028 */
[----:B---3--:R-:W-:-:S02]  /*236c0*/  MOV R84, R41 ;  /* 0x0000002900547202 */ /* 0x008fc40000000f00 */
[----:B------:R-:W2:Y:S04]  /*236d0*/  LDL.LU R41, [R1+0x2964] ;  /* 0x0029640001297983 */ /* 0x000ea80000300800 */
[----:B------:R-:W3:Y:S04]  /*236e0*/  LDL.LU R40, [R1+0x2960] ;  /* 0x0029600001287983 */ /* 0x000ee80000300800 */
[----:B------:R-:W3:Y:S01]  /*236f0*/  LDL.LU R244, [R1+0x295c] ;  /* 0x00295c0001f47983 */ /* 0x000ee20000300800 */
[----:B----4-:R-:W-:Y:S01]  /*23700*/  IMAD.MOV.U32 R83, RZ, RZ, R60 ;  /* 0x000000ffff537224 */ /* 0x010fe200078e003c */
[----:B------:R-:W-:-:S02]  /*23710*/  MOV R82, R61 ;  /* 0x0000003d00527202 */ /* 0x000fc40000000f00 */
[----:B------:R-:W4:Y:S01]  /*23720*/  LDL.LU R245, [R1+0x2958] ;  /* 0x0029580001f57983 */ /* 0x000f220000300800 */
[----:B------:R-:W-:Y:S02]  /*23730*/  IMAD.MOV.U32 R81, RZ, RZ, R49 ;  /* 0x000000ffff517224 */ /* 0x000fe400078e0031 */
[----:B------:R-:W-:Y:S02]  /*23740*/  IMAD.MOV.U32 R80, RZ, RZ, R48 ;  /* 0x000000ffff507224 */ /* 0x000fe400078e0030 */
[----:B------:R-:W4:Y:S04]  /*23750*/  LDL.LU R48, [R1+0x2954] ;  /* 0x0029540001307983 */ /* 0x000f280000300800 */
[----:B------:R-:W4:Y:S04]  /*23760*/  LDL.LU R49, [R1+0x2950] ;  /* 0x0029500001317983 */ /* 0x000f280000300800 */
[----:B------:R-:W4:Y:S01]  /*23770*/  LDL.LU R61, [R1+0x294c] ;  /* 0x00294c00013d7983 */ /* 0x000f220000300800 */
[----:B------:R-:W-:-:S03]  /*23780*/  MOV R77, R57 ;  /* 0x00000039004d7202 */ /* 0x000fc60000000f00 */
[----:B------:R-:W4:Y:S01]  /*23790*/  LDL.LU R60, [R1+0x2948] ;  /* 0x00294800013c7983 */ /* 0x000f220000300800 */
[----:B------:R-:W-:-:S03]  /*237a0*/  IMAD.MOV.U32 R76, RZ, RZ, R56 ;  /* 0x000000ffff4c7224 */ /* 0x000fc600078e0038 */
[----:B------:R-:W4:Y:S04]  /*237b0*/  LDL.LU R56, [R1+0x2944] ;  /* 0x0029440001387983 */ /* 0x000f280000300800 */
[----:B------:R-:W4:Y:S01]  /*237c0*/  LDL.LU R57, [R1+0x2940] ;  /* 0x0029400001397983 */ /* 0x000f220000300800 */
[----:B------:R-:W-:Y:S02]  /*237d0*/  IMAD.MOV.U32 R78, RZ, RZ, R45 ;  /* 0x000000ffff4e7224 */ /* 0x000fe400078e002d */
[----:B------:R-:W-:Y:S01]  /*237e0*/  IMAD.MOV.U32 R79, RZ, RZ, R44 ;  /* 0x000000ffff4f7224 */ /* 0x000fe200078e002c */
[----:B------:R-:W4:Y:S01]  /*237f0*/  LDL.LU R45, [R1+0x293c] ;  /* 0x00293c00012d7983 */ /* 0x000f220000300800 */
[----:B------:R-:W-:Y:S02]  /*23800*/  IMAD.MOV.U32 R74, RZ, RZ, R36 ;  /* 0x000000ffff4a7224 */ /* 0x000fe400078e0024 */
[----:B------:R-:W-:Y:S01]  /*23810*/  IMAD.MOV.U32 R73, RZ, RZ, R247 ;  /* 0x000000ffff497224 */ /* 0x000fe200078e00f7 */
[----:B------:R-:W4:Y:S01]  /*23820*/  LDL.LU R44, [R1+0x2938] ;  /* 0x00293800012c7983 */ /* 0x000f220000300800 */
[----:B------:R-:W-:-:S03]  /*23830*/  MOV R72, R246 ;  /* 0x000000f600487202 */ /* 0x000fc60000000f00 */
[----:B------:R-:W4:Y:S01]  /*23840*/  LDL.LU R246, [R1+0x2934] ;  /* 0x0029340001f67983 */ /* 0x000f220000300800 */
[----:B------:R-:W-:-:S03]  /*23850*/  MOV R75, R37 ;  /* 0x00000025004b7202 */ /* 0x000fc60000000f00 */
[----:B------:R-:W4:Y:S04]  /*23860*/  LDL.LU R247, [R1+0x2930] ;  /* 0x0029300001f77983 */ /* 0x000f280000300800 */
[----:B------:R-:W4:Y:S01]  /*23870*/  LDL.LU R36, [R1+0x292c] ;  /* 0x00292c0001247983 */ /* 0x000f220000300800 */
[----:B------:R-:W-:-:S03]  /*23880*/  MOV R70, R53 ;  /* 0x0000003500467202 */ /* 0x000fc60000000f00 */
[----:B------:R-:W4:Y:S01]  /*23890*/  LDL.LU R37, [R1+0x2928] ;  /* 0x0029280001257983 */ /* 0x000f220000300800 */
[----:B------:R-:W-:Y:S02]  /*238a0*/  IMAD.MOV.U32 R71, RZ, RZ, R52 ;  /* 0x000000ffff477224 */ /* 0x000fe400078e0034 */
[----:B--2---:R-:W-:Y:S02]  /*238b0*/  IMAD.MOV.U32 R69, RZ, RZ, R41 ;  /* 0x000000ffff457224 */ /* 0x004fe400078e0029 */
[----:B---3--:R-:W-:Y:S02]  /*238c0*/  IMAD.MOV.U32 R68, RZ, RZ, R40 ;  /* 0x000000ffff447224 */ /* 0x008fe400078e0028 */
[----:B------:R-:W2:Y:S04]  /*238d0*/  LDL.LU R40, [R1+0x2924] ;  /* 0x0029240001287983 */ /* 0x000ea80000300800 */
[----:B------:R-:W3:Y:S04]  /*238e0*/  LDL.LU R41, [R1+0x2920] ;  /* 0x0029200001297983 */ /* 0x000ee80000300800 */
[----:B------:R-:W2:Y:S01]  /*238f0*/  LDL.LU R53, [R1+0x291c] ;  /* 0x00291c0001357983 */ /* 0x000ea20000300800 */
[----:B----4-:R-:W-:-:S03]  /*23900*/  IMAD.MOV.U32 R118, RZ, RZ, R245 ;  /* 0x000000ffff767224 */ /* 0x010fc600078e00f5 */
[----:B------:R-:W4:Y:S01]  /*23910*/  LDL.LU R52, [R1+0x2918] ;  /* 0x0029180001347983 */ /* 0x000f220000300800 */
[----:B------:R-:W-:Y:S01]  /*23920*/  MOV R117, R48 ;  /* 0x0000003000757202 */ /* 0x000fe20000000f00 */
[----:B------:R-:W-:Y:S02]  /*23930*/  IMAD.MOV.U32 R119, RZ, RZ, R244 ;  /* 0x000000ffff777224 */ /* 0x000fe400078e00f4 */
[----:B------:R-:W-:Y:S02]  /*23940*/  IMAD.MOV.U32 R116, RZ, RZ, R49 ;  /* 0x000000ffff747224 */ /* 0x000fe400078e0031 */
[----:B------:R-:W1:Y:S04]  /*23950*/  LDL.LU R49, [R1+0x2914] ;  /* 0x0029140001317983 */ /* 0x000e680000300800 */
[----:B------:R-:W3:Y:S04]  /*23960*/  LDL.LU R48, [R1+0x2910] ;  /* 0x0029100001307983 */ /* 0x000ee80000300800 */
[----:B------:R-:W3:Y:S01]  /*23970*/  LDL.LU R245, [R1+0x290c] ;  /* 0x00290c0001f57983 */ /* 0x000ee20000300800 */
[----:B------:R-:W-:-:S03]  /*23980*/  IMAD.MOV.U32 R125, RZ, RZ, R56 ;  /* 0x000000ffff7d7224 */ /* 0x000fc600078e0038 */
[----:B------:R-:W3:Y:S01]  /*23990*/  LDL.LU R244, [R1+0x2908] ;  /* 0x0029080001f47983 */ /* 0x000ee20000300800 */
[----:B------:R-:W-:-:S03]  /*239a0*/  MOV R124, R57 ;  /* 0x00000039007c7202 */ /* 0x000fc60000000f00 */
[----:B------:R-:W3:Y:S04]  /*239b0*/  LDL.LU R57, [R1+0x2904] ;  /* 0x0029040001397983 */ /* 0x000ee80000300800 */
[----:B------:R-:W3:Y:S01]  /*239c0*/  LDL.LU R56, [R1+0x2900] ;  /* 0x0029000001387983 */ /* 0x000ee20000300800 */
[----:B------:R-:W-:Y:S01]  /*239d0*/  IMAD.MOV.U32 R126, RZ, RZ, R60 ;  /* 0x000000ffff7e7224 */ /* 0x000fe200078e003c */
[----:B------:R-:W-:Y:S02]  /*239e0*/  MOV R127, R61 ;  /* 0x0000003d007f7202 */ /* 0x000fe40000000f00 */
[----:B------:R-:W3:Y:S01]  /*239f0*/  LDL.LU R60, [R1+0x28fc] ;  /* 0x0028fc00013c7983 */ /* 0x000ee20000300800 */
[----:B------:R-:W-:Y:S01]  /*23a00*/  MOV R130, R44 ;  /* 0x0000002c00827202 */ /* 0x000fe20000000f00 */
[----:B------:R-:W-:-:S02]  /*23a10*/  IMAD.MOV.U32 R129, RZ, RZ, R246 ;  /* 0x000000ffff817224 */ /* 0x000fc400078e00f6 */
[----:B------:R-:W3:Y:S01]  /*23a20*/  LDL.LU R61, [R1+0x28f8] ;  /* 0x0028f800013d7983 */ /* 0x000ee20000300800 */
[----:B------:R-:W-:-:S03]  /*23a30*/  IMAD.MOV.U32 R128, RZ, RZ, R247 ;  /* 0x000000ffff807224 */ /* 0x000fc600078e00f7 */
[----:B------:R-:W3:Y:S01]  /*23a40*/  LDL.LU R247, [R1+0x28f4] ;  /* 0x0028f40001f77983 */ /* 0x000ee20000300800 */
[----:B------:R-:W-:-:S03]  /*23a50*/  IMAD.MOV.U32 R131, RZ, RZ, R45 ;  /* 0x000000ffff837224 */ /* 0x000fc600078e002d */
[----:B------:R-:W3:Y:S04]  /*23a60*/  LDL.LU R246, [R1+0x28f0] ;  /* 0x0028f00001f67983 */ /* 0x000ee80000300800 */
[----:B------:R-:W3:Y:S04]  /*23a70*/  LDL.LU R44, [R1+0x28ec] ;  /* 0x0028ec00012c7983 */ /* 0x000ee80000300800 */
[----:B------:R-:W3:Y:S01]  /*23a80*/  LDL.LU R45, [R1+0x28e8] ;  /* 0x0028e800012d7983 */ /* 0x000ee20000300800 */
[----:B--2---:R-:W-:Y:S02]  /*23a90*/  IMAD.MOV.U32 R235, RZ, RZ, R53 ;  /* 0x000000ffffeb7224 */ /* 0x004fe400078e0035 */
[----:B----4-:R-:W-:Y:S01]  /*23aa0*/  IMAD.MOV.U32 R234, RZ, RZ, R52 ;  /* 0x000000ffffea7224 */ /* 0x010fe200078e0034 */
[----:B-1----:R-:W-:Y:S01]  /*23ab0*/  MOV R233, R49 ;  /* 0x0000003100e97202 */ /* 0x002fe20000000f00 */
[----:B---3--:R-:W-:-:S02]  /*23ac0*/  IMAD.MOV.U32 R232, RZ, RZ, R48 ;  /* 0x000000ffffe87224 */ /* 0x008fc400078e0030 */
[----:B------:R-:W2:Y:S04]  /*23ad0*/  LDL.LU R48, [R1+0x28e4] ;  /* 0x0028e40001307983 */ /* 0x000ea80000300800 */
[----:B------:R-:W3:Y:S04]  /*23ae0*/  LDL.LU R49, [R1+0x28e0] ;  /* 0x0028e00001317983 */ /* 0x000ee80000300800 */
[----:B------:R-:W4:Y:S01]  /*23af0*/  LDL.LU R52, [R1+0x28dc] ;  /* 0x0028dc0001347983 */ /* 0x000f220000300800 */
[----:B------:R-:W-:-:S03]  /*23b00*/  IMAD.MOV.U32 R141, RZ, RZ, R57 ;  /* 0x000000ffff8d7224 */ /* 0x000fc600078e0039 */
[----:B------:R-:W2:Y:S01]  /*23b10*/  LDL.LU R53, [R1+0x28d8] ;  /* 0x0028d80001357983 */ /* 0x000ea20000300800 */
[----:B------:R-:W-:-:S03]  /*23b20*/  MOV R140, R56 ;  /* 0x00000038008c7202 */ /* 0x000fc60000000f00 */
[----:B------:R-:W2:Y:S04]  /*23b30*/  LDL.LU R56, [R1+0x28d4] ;  /* 0x0028d40001387983 */ /* 0x000ea80000300800 */
[----:B------:R-:W3:Y:S01]  /*23b40*/  LDL.LU R57, [R1+0x28d0] ;  /* 0x0028d00001397983 */ /* 0x000ee20000300800 */
[----:B------:R-:W-:Y:S01]  /*23b50*/  HMMA.1688.F32.TF32 R100, R120, R32, R100 ;  /* 0x000000207864723c */ /* 0x000fe20000081064 */
[----:B------:R-:W-:Y:S01]  /*23b60*/  IMAD.MOV.U32 R142, RZ, RZ, R244 ;  /* 0x000000ffff8e7224 */ /* 0x000fe200078e00f4 */
[----:B------:R-:W-:Y:S01]  /*23b70*/  MOV R143, R245 ;  /* 0x000000f5008f7202 */ /* 0x000fe20000000f00 */
[----:B------:R-:W4:Y:S01]  /*23b80*/  LDL.LU R244, [R1+0x28cc] ;  /* 0x0028cc0001f47983 */ /* 0x000f220000300800 */
[----:B------:R-:W-:-:S03]  /*23b90*/  IMAD.MOV.U32 R197, RZ, RZ, R247 ;  /* 0x000000ffffc57224 */ /* 0x000fc600078e00f7 */
[----:B------:R-:W4:Y:S01]  /*23ba0*/  LDL.LU R245, [R1+0x28c8] ;  /* 0x0028c80001f57983 */ /* 0x000f220000300800 */
[----:B------:R-:W-:-:S03]  /*23bb0*/  IMAD.MOV.U32 R196, RZ, RZ, R246 ;  /* 0x000000ffffc47224 */ /* 0x000fc600078e00f6 */
[----:B------:R-:W4:Y:S01]  /*23bc0*/  LDL.LU R246, [R1+0x28c4] ;  /* 0x0028c40001f67983 */ /* 0x000f220000300800 */
[----:B------:R-:W-:Y:S01]  /*23bd0*/  MOV R198, R61 ;  /* 0x0000003d00c67202 */ /* 0x000fe20000000f00 */
[----:B------:R-:W-:Y:S02]  /*23be0*/  IMAD.MOV.U32 R199, RZ, RZ, R60 ;  /* 0x000000ffffc77224 */ /* 0x000fe400078e003c */
[----:B------:R-:W4:Y:S01]  /*23bf0*/  LDL.LU R247, [R1+0x28c0] ;  /* 0x0028c00001f77983 */ /* 0x000f220000300800 */
[----:B------:R-:W-:Y:S02]  /*23c00*/  IMAD.MOV.U32 R136, RZ, RZ, R41 ;  /* 0x000000ffff887224 */ /* 0x000fe400078e0029 */
[----:B------:R-:W-:-:S05]  /*23c10*/  IMAD.MOV.U32 R137, RZ, RZ, R40 ;  /* 0x000000ffff897224 */ /* 0x000fca00078e0028 */
[----:B------:R-:W-:Y:S01]  /*23c20*/  STL [R1+0x2804], R103 ;  /* 0x0028046701007387 */ /* 0x000fe20000100800 */
[----:B--2---:R-:W-:-:S03]  /*23c30*/  MOV R241, R56 ;  /* 0x0000003800f17202 */ /* 0x004fc60000000f00 */
[----:B------:R-:W-:Y:S01]  /*23c40*/  LDS R56, [R3+0x8000] ;  /* 0x0080000003387984 */ /* 0x000fe20000000800 */
[----:B---3--:R-:W-:-:S03]  /*23c50*/  IMAD.MOV.U32 R240, RZ, RZ, R57 ;  /* 0x000000fffff07224 */ /* 0x008fc600078e0039 */
[----:B------:R-:W1:Y:S01]  /*23c60*/  LDS R57, [R0+0x8000] ;  /* 0x0080000000397984 */ /* 0x000e620000000800 */
[----:B------:R-:W-:Y:S01]  /*23c70*/  MOV R160, R49 ;  /* 0x0000003100a07202 */ /* 0x000fe20000000f00 */
[----:B------:R-:W-:Y:S02]  /*23c80*/  IMAD.MOV.U32 R161, RZ, RZ, R48 ;  /* 0x000000ffffa17224 */ /* 0x000fe400078e0030 */
[C---:B-1----:R-:W-:Y:S07]  /*23c90*/  HMMA.1688.F32.TF32 R48, R56.reuse, R20, R232 ;  /* 0x000000143830723c */ /* 0x042fee00000810e8 */
[----:B------:R-:W-:Y:S01]  /*23ca0*/  IMAD.MOV.U32 R232, RZ, RZ, R228 ;  /* 0x000000ffffe87224 */ /* 0x000fe200078e00e4 */
[----:B------:R-:W-:Y:S01]  /*23cb0*/  MOV R233, R229 ;  /* 0x000000e500e97202 */ /* 0x000fe20000000f00 */
[----:B------:R-:W2:Y:S01]  /*23cc0*/  LDL.LU R228, [R1+0x28bc] ;  /* 0x0028bc0001e47983 */ /* 0x000ea20000300800 */
[----:B------:R-:W-:Y:S01]  /*23cd0*/  IMAD.MOV.U32 R234, RZ, RZ, R230 ;  /* 0x000000ffffea7224 */ /* 0x000fe200078e00e6 */
[----:B------:R-:W-:Y:S01]  /*23ce0*/  HMMA.1688.F32.TF32 R40, R56, R28, R196 ;  /* 0x0000001c3828723c */ /* 0x000fe200000810c4 */
[----:B------:R-:W-:Y:S01]  /*23cf0*/  IMAD.MOV.U32 R235, RZ, RZ, R236 ;  /* 0x000000ffffeb7224 */ /* 0x000fe200078e00ec */
[----:B------:R-:W2:Y:S04]  /*23d00*/  LDL.LU R229, [R1+0x28b8] ;  /* 0x0028b80001e57983 */ /* 0x000ea80000300800 */
[----:B------:R-:W2:Y:S01]  /*23d10*/  LDL.LU R230, [R1+0x28b4] ;  /* 0x0028b40001e67983 */ /* 0x000ea20000300800 */
[----:B------:R-:W-:Y:S01]  /*23d20*/  MOV R196, R237 ;  /* 0x000000ed00c47202 */ /* 0x000fe20000000f00 */
[----:B------:R-:W-:-:S02]  /*23d30*/  IMAD.MOV.U32 R197, RZ, RZ, R238 ;  /* 0x000000ffffc57224 */ /* 0x000fc400078e00ee */
[----:B------:R-:W3:Y:S01]  /*23d40*/  LDL.LU R236, [R1+0x28b0] ;  /* 0x0028b00001ec7983 */ /* 0x000ee20000300800 */
[----:B------:R-:W-:-:S03]  /*23d50*/  IMAD.MOV.U32 R198, RZ, RZ, R239 ;  /* 0x000000ffffc67224 */ /* 0x000fc600078e00ef */
[----:B------:R-:W3:Y:S04]  /*23d60*/  LDL.LU R237, [R1+0x28ac] ;  /* 0x0028ac0001ed7983 */ /* 0x000ee80000300800 */
[----:B------:R-:W3:Y:S01]  /*23d70*/  LDL.LU R238, [R1+0x28a8] ;  /* 0x0028a80001ee7983 */ /* 0x000ee20000300800 */
[----:B------:R-:W-:-:S03]  /*23d80*/  MOV R199, R231 ;  /* 0x000000e700c77202 */ /* 0x000fc60000000f00 */
[----:B------:R-:W3:Y:S04]  /*23d90*/  LDL.LU R239, [R1+0x28a4] ;  /* 0x0028a40001ef7983 */ /* 0x000ee80000300800 */
[----:B------:R-:W2:Y:S01]  /*23da0*/  LDL.LU R231, [R1+0x28a0] ;  /* 0x0028a00001e77983 */ /* 0x000ea20000300800 */
[----:B------:R-:W-:Y:S01]  /*23db0*/  IMAD.MOV.U32 R112, RZ, RZ, R243 ;  /* 0x000000ffff707224 */ /* 0x000fe200078e00f3 */
[----:B------:R-:W-:Y:S01]  /*23dc0*/  MOV R113, R242 ;  /* 0x000000f200717202 */ /* 0x000fe20000000f00 */
[----:B------:R-:W-:Y:S01]  /*23dd0*/  IMAD.MOV.U32 R242, RZ, RZ, R53 ;  /* 0x000000fffff27224 */ /* 0x000fe200078e0035 */
[----:B------:R-:W-:Y:S01]  /*23de0*/  MOV R163, R44 ;  /* 0x0000002c00a37202 */ /* 0x000fe20000000f00 */
[----:B----4-:R-:W-:Y:S01]  /*23df0*/  IMAD.MOV.U32 R243, RZ, RZ, R52 ;  /* 0x000000fffff37224 */ /* 0x010fe200078e0034 */
[----:B------:R-:W-:Y:S01]  /*23e00*/  MOV R138, R37 ;  /* 0x00000025008a7202 */ /* 0x000fe20000000f00 */
[----:B------:R-:W-:-:S02]  /*23e10*/  IMAD.MOV.U32 R162, RZ, RZ, R45 ;  /* 0x000000ffffa27224 */ /* 0x000fc400078e002d */
[----:B------:R-:W-:Y:S01]  /*23e20*/  IMAD.MOV.U32 R139, RZ, RZ, R36 ;  /* 0x000000ffff8b7224 */ /* 0x000fe200078e0024 */
[C---:B------:R-:W-:Y:S08]  /*23e30*/  HMMA.1688.F32.TF32 R244, R56.reuse, R8, R244 ;  /* 0x0000000838f4723c */ /* 0x040ff000000810f4 */
[C---:B------:R-:W-:Y:S08]  /*23e40*/  HMMA.1688.F32.TF32 R240, R56.reuse, R4, R240 ;  /* 0x0000000438f0723c */ /* 0x040ff000000810f0 */
[C---:B------:R-:W-:Y:S01]  /*23e50*/  HMMA.1688.F32.TF32 R36, R56.reuse, R32, R160 ;  /* 0x000000203824723c */ /* 0x040fe200000810a0 */
[----:B------:R-:W-:Y:S01]  /*23e60*/  IMAD.MOV.U32 R200, RZ, RZ, R227 ;  /* 0x000000ffffc87224 */ /* 0x000fe200078e00e3 */
[----:B------:R-:W-:Y:S01]  /*23e70*/  MOV R202, R225 ;  /* 0x000000e100ca7202 */ /* 0x000fe20000000f00 */
[----:B------:R-:W-:Y:S01]  /*23e80*/  IMAD.MOV.U32 R201, RZ, RZ, R226 ;  /* 0x000000ffffc97224 */ /* 0x000fe200078e00e2 */
[----:B------:R-:W-:Y:S04]  /*23e90*/  LDS R160, [R3+0x8500] ;  /* 0x0085000003a07984 */ /* 0x000fe80000000800 */
[C---:B------:R-:W-:Y:S01]  /*23ea0*/  HMMA.1688.F32.TF32 R44, R56.reuse, R24, R140 ;  /* 0x00000018382c723c */ /* 0x040fe2000008108c */
[----:B------:R-:W-:Y:S01]  /*23eb0*/  IMAD.MOV.U32 R203, RZ, RZ, R224 ;  /* 0x000000ffffcb7224 */ /* 0x000fe200078e00e0 */
[----:B------:R-:W-:Y:S04]  /*23ec0*/  LDS R162, [R3+0xa500] ;  /* 0x00a5000003a27984 */ /* 0x000fe80000000800 */
[----:B------:R-:W-:Y:S02]  /*23ed0*/  LDS R161, [R0+0x8500] ;  /* 0x0085000000a17984 */ /* 0x000fe40000000800 */
[C---:B------:R-:W-:Y:S02]  /*23ee0*/  HMMA.1688.F32.TF32 R52, R56.reuse, R16, R136 ;  /* 0x000000103834723c */ /* 0x040fe40000081088 */
[----:B------:R-:W-:Y:S04]  /*23ef0*/  LDS R163, [R0+0xa500] ;  /* 0x00a5000000a37984 */ /* 0x000fe80000000800 */
[----:B------:R-:W-:Y:S02]  /*23f00*/  LDS R224, [R3+0x8700] ;  /* 0x0087000003e07984 */ /* 0x000fe40000000800 */
[----:B------:R-:W-:Y:S02]  /*23f10*/  HMMA.1688.F32.TF32 R56, R56, R12, R128 ;  /* 0x0000000c3838723c */ /* 0x000fe40000081080 */
[----:B------:R-:W-:Y:S04]  /*23f20*/  LDS R226, [R3+0xa700] ;  /* 0x00a7000003e27984 */ /* 0x000fe80000000800 */
[----:B------:R-:W-:Y:S02]  /*23f30*/  LDS R225, [R0+0x8700] ;  /* 0x0087000000e17984 */ /* 0x000fe40000000800 */
[-C--:B------:R-:W-:Y:S02]  /*23f40*/  HMMA.1688.F32.TF32 R60, R88, R8.reuse, R124 ;  /* 0x00000008583c723c */ /* 0x080fe4000008107c */
[----:B------:R-:W-:Y:S06]  /*23f50*/  LDS R227, [R0+0xa700] ;  /* 0x00a7000000e37984 */ /* 0x000fec0000000800 */
[C---:B------:R-:W-:Y:S08]  /*23f60*/  HMMA.1688.F32.TF32 R124, R156.reuse, R8, R184 ;  /* 0x000000089c7c723c */ /* 0x040ff000000810b8 */
[C---:B------:R-:W-:Y:S08]  /*23f70*/  HMMA.1688.F32.TF32 R128, R156.reuse, R4, R180 ;  /* 0x000000049c80723c */ /* 0x040ff000000810b4 */
        /* <DEDUP_REMOVED lines=9> */
[----:B------:R-:W1:Y:S01]  /*24010*/  LDS R159, [R0+0xa400] ;  /* 0x00a40000009f7984 */ /* 0x000e620000000800 */
[C---:B------:R-:W-:Y:S08]  /*24020*/  HMMA.1688.F32.TF32 R104, R120.reuse, R28, R104 ;  /* 0x0000001c7868723c */ /* 0x040ff00000081068 */
[-C--:B------:R-:W-:Y:S08]  /*24030*/  HMMA.1688.F32.TF32 R96, R120, R4.reuse, R108 ;  /* 0x000000047860723c */ /* 0x080ff0000008106c */
[C---:B------:R-:W-:Y:S08]  /*24040*/  HMMA.1688.F32.TF32 R64, R88.reuse, R4, R116 ;  /* 0x000000045840723c */ /* 0x040ff00000081074 */
[C---:B------:R-:W-:Y:S08]  /*24050*/  HMMA.1688.F32.TF32 R68, R88.reuse, R32, R68 ;  /* 0x000000205844723c */ /* 0x040ff00000081044 */
[C---:B------:R-:W-:Y:S08]  /*24060*/  HMMA.1688.F32.TF32 R72, R88.reuse, R28, R72 ;  /* 0x0000001c5848723c */ /* 0x040ff00000081048 */
[C---:B------:R-:W-:Y:S08]  /*24070*/  HMMA.1688.F32.TF32 R76, R88.reuse, R24, R76 ;  /* 0x00000018584c723c */ /* 0x040ff0000008104c */
[C---:B------:R-:W-:Y:S08]  /*24080*/  HMMA.1688.F32.TF32 R80, R88.reuse, R20, R80 ;  /* 0x000000145850723c */ /* 0x040ff00000081050 */
[C---:B------:R-:W-:Y:S08]  /*24090*/  HMMA.1688.F32.TF32 R84, R88.reuse, R16, R84 ;  /* 0x000000105854723c */ /* 0x040ff00000081054 */
[----:B------:R-:W-:Y:S01]  /*240a0*/  HMMA.1688.F32.TF32 R88, R88, R12, R112 ;  /* 0x0000000c5858723c */ /* 0x000fe20000081070 */
[----:B------:R-:W-:Y:S04]  /*240b0*/  STL [R1+0x27d4], R104 ;  /* 0x0027d46801007387 */ /* 0x000fe80000100800 */
[----:B------:R-:W-:Y:S04]  /*240c0*/  STL [R1+0x27d0], R105 ;  /* 0x0027d06901007387 */ /* 0x000fe80000100800 */
[----:B------:R-:W-:Y:S01]  /*240d0*/  STL [R1+0x27cc], R106 ;  /* 0x0027cc6a01007387 */ /* 0x000fe20000100800 */
[C---:B------:R-:W-:Y:S03]  /*240e0*/  HMMA.1688.F32.TF32 R116, R120.reuse, R16, R188 ;  /* 0x000000107874723c */ /* 0x040fe600000810bc */
[----:B------:R1:W-:Y:S05]  /*240f0*/  STL [R1+0x27c8], R107 ;  /* 0x0027c86b01007387 */ /* 0x0003ea0000100800 */
[----:B------:R-:W-:Y:S08]  /*24100*/  HMMA.1688.F32.TF32 R92, R120, R8, R92 ;  /* 0x00000008785c723c */ /* 0x000ff0000008105c */
[----:B-1----:R-:W-:Y:S08]  /*24110*/  HMMA.1688.F32.TF32 R104, R156, R4, R196 ;  /* 0x000000049c68723c */ /* 0x002ff000000810c4 */
[C---:B---3--:R-:W-:Y:S08]  /*24120*/  HMMA.1688.F32.TF32 R108, R120.reuse, R24, R236 ;  /* 0x00000018786c723c */ /* 0x048ff000000810ec */
[C---:B--2---:R-:W-:Y:S08]  /*24130*/  HMMA.1688.F32.TF32 R112, R120.reuse, R20, R228 ;  /* 0x000000147870723c */ /* 0x044ff000000810e4 */
[----:B------:R-:W-:Y:S07]  /*24140*/  HMMA.1688.F32.TF32 R120, R120, R12, R192 ;  /* 0x0000000c7878723c */ /* 0x000fee00000810c0 */
[----:B------:R-:W-:Y:S04]  /*24150*/  STL [R1+0x27c4], R108 ;  /* 0x0027c46c01007387 */ /* 0x000fe80000100800 */
[----:B------:R-:W-:Y:S04]  /*24160*/  STL [R1+0x27c0], R109 ;  /* 0x0027c06d01007387 */ /* 0x000fe80000100800 */
[----:B------:R-:W-:Y:S04]  /*24170*/  STL [R1+0x27bc], R110 ;  /* 0x0027bc6e01007387 */ /* 0x000fe80000100800 */
[----:B------:R-:W-:Y:S04]  /*24180*/  STL [R1+0x27b8], R111 ;  /* 0x0027b86f01007387 */ /* 0x000fe80000100800 */
[----:B------:R-:W-:Y:S04]  /*24190*/  STL [R1+0x27e4], R112 ;  /* 0x0027e47001007387 */ /* 0x000fe80000100800 */
[----:B------:R-:W-:Y:S04]  /*241a0*/  STL [R1+0x27e0], R113 ;  /* 0x0027e07101007387 */ /* 0x000fe80000100800 */
[----:B------:R-:W-:Y:S04]  /*241b0*/  STL [R1+0x27dc], R114 ;  /* 0x0027dc7201007387 */ /* 0x000fe80000100800 */
[----:B------:R1:W-:Y:S01]  /*241c0*/  STL [R1+0x27d8], R115 ;  /* 0x0027d87301007387 */ /* 0x0003e20000100800 */
[----:B------:R-:W-:-:S02]  /*241d0*/  IMAD.MOV.U32 R230, RZ, RZ, R2 ;  /* 0x000000ffffe67224 */ /* 0x000fc400078e0002 */
[----:B------:R-:W-:Y:S01]  /*241e0*/  IMAD.MOV.U32 R231, RZ, RZ, R252 ;  /* 0x000000ffffe77224 */ /* 0x000fe200078e00fc */
[----:B------:R-:W-:Y:S04]  /*241f0*/  LDS R192, [R3+0x8600] ;  /* 0x0086000003c07984 */ /* 0x000fe80000000800 */
[----:B------:R-:W-:Y:S01]  /*24200*/  LDS R194, [R3+0xa600] ;  /* 0x00a6000003c27984 */ /* 0x000fe20000000800 */
[C---:B-1----:R-:W-:Y:S03]  /*24210*/  HMMA.1688.F32.TF32 R112, R156.reuse, R8, R200 ;  /* 0x000000089c70723c */ /* 0x042fe600000810c8 */
[----:B------:R-:W-:Y:S04]  /*24220*/  STL [R1+0x27f4], R116 ;  /* 0x0027f47401007387 */ /* 0x000fe80000100800 */
[----:B------:R-:W-:Y:S04]  /*24230*/  STL [R1+0x27f0], R117 ;  /* 0x0027f07501007387 */ /* 0x000fe80000100800 */
[----:B------:R-:W-:Y:S04]  /*24240*/  STL [R1+0x27ec], R118 ;  /* 0x0027ec7601007387 */ /* 0x000fe80000100800 */
[----:B------:R-:W-:Y:S04]  /*24250*/  STL [R1+0x27e8], R119 ;  /* 0x0027e87701007387 */ /* 0x000fe80000100800 */
[----:B------:R-:W-:Y:S04]  /*24260*/  STL [R1+0x2800], R121 ;  /* 0x0028007901007387 */ /* 0x000fe80000100800 */
[----:B------:R-:W-:Y:S04]  /*24270*/  STL [R1+0x27fc], R122 ;  /* 0x0027fc7a01007387 */ /* 0x000fe80000100800 */
[----:B------:R-:W-:Y:S04]  /*24280*/  STL [R1+0x27f8], R123 ;  /* 0x0027f87b01007387 */ /* 0x000fe80000100800 */
[----:B------:R-:W-:Y:S04]  /*24290*/  STL.64 [R1+0xd0], R112 ;  /* 0x0000d07001007387 */ /* 0x000fe80000100a00 */
[----:B------:R1:W-:Y:S04]  /*242a0*/  STL.64 [R1+0xd8], R114 ;  /* 0x0000d87201007387 */ /* 0x0003e80000100a00 */
[----:B------:R-:W2:Y:S04]  /*242b0*/  LDL.LU R236, [R1+0xe0] ;  /* 0x0000e00001ec7983 */ /* 0x000ea80000300800 */
[----:B------:R-:W2:Y:S04]  /*242c0*/  LDL.LU R237, [R1+0xe4] ;  /* 0x0000e40001ed7983 */ /* 0x000ea80000300800 */
[----:B------:R-:W2:Y:S04]  /*242d0*/  LDL.LU R238, [R1+0xe8] ;  /* 0x0000e80001ee7983 */ /* 0x000ea80000300800 */
[----:B------:R-:W2:Y:S04]  /*242e0*/  LDL.LU R239, [R1+0xec] ;  /* 0x0000ec0001ef7983 */ /* 0x000ea80000300800 */
[----:B------:R-:W3:Y:S04]  /*242f0*/  LDL.LU R188, [R1+0x100] ;  /* 0x0001000001bc7983 */ /* 0x000ee80000300800 */
[----:B------:R-:W3:Y:S04]  /*24300*/  LDL.LU R189, [R1+0x104] ;  /* 0x0001040001bd7983 */ /* 0x000ee80000300800 */
[----:B------:R-:W3:Y:S04]  /*24310*/  LDL.LU R190, [R1+0x108] ;  /* 0x0001080001be7983 */ /* 0x000ee80000300800 */
[----:B------:R-:W3:Y:S04]  /*24320*/  LDL.LU R191, [R1+0x10c] ;  /* 0x00010c0001bf7983 */ /* 0x000ee80000300800 */
[----:B------:R-:W4:Y:S04]  /*24330*/  LDL.LU R184, [R1+0x110] ;  /* 0x0001100001b87983 */ /* 0x000f280000300800 */
[----:B------:R-:W4:Y:S04]  /*24340*/  LDL.LU R185, [R1+0x114] ;  /* 0x0001140001b97983 */ /* 0x000f280000300800 */
[----:B------:R-:W4:Y:S04]  /*24350*/  LDL.LU R186, [R1+0x118] ;  /* 0x0001180001ba7983 */ /* 0x000f280000300800 */
[----:B------:R-:W4:Y:S01]  /*24360*/  LDL.LU R187, [R1+0x11c] ;  /* 0x00011c0001bb7983 */ /* 0x000f220000300800 */
[----:B-1----:R-:W-:Y:S03]  /*24370*/  HMMA.1688.F32.TF32 R112, R156, R32, R232 ;  /* 0x000000209c70723c */ /* 0x002fe600000810e8 */
[----:B------:R-:W2:Y:S04]  /*24380*/  LDL.LU R180, [R1+0x120] ;  /* 0x0001200001b47983 */ /* 0x000ea80000300800 */
        /* <DEDUP_REMOVED lines=21> */
[----:B------:R-:W2:Y:S01]  /*244e0*/  LDL.LU R198, [R1+0x198] ;  /* 0x0001980001c67983 */ /* 0x000ea20000300800 */
[----:B------:R-:W-:-:S03]  /*244f0*/  IMAD.MOV.U32 R108, RZ, RZ, R104 ;  /* 0x000000ffff6c7224 */ /* 0x000fc600078e0068 */
[----:B------:R-:W2:Y:S01]  /*24500*/  LDL.LU R199, [R1+0x19c] ;  /* 0x00019c0001c77983 */ /* 0x000ea20000300800 */
[----:B------:R-:W-:-:S03]  /*24510*/  MOV R109, R105 ;  /* 0x00000069006d7202 */ /* 0x000fc60000000f00 */
[----:B------:R-:W3:Y:S01]  /*24520*/  LDL.LU R200, [R1+0x1a0] ;  /* 0x0001a00001c87983 */ /* 0x000ee20000300800 */
[----:B------:R-:W-:-:S03]  /*24530*/  MOV R104, R112 ;  /* 0x0000007000687202 */ /* 0x000fc60000000f00 */
[----:B------:R-:W3:Y:S01]  /*24540*/  LDL.LU R201, [R1+0x1a4] ;  /* 0x0001a40001c97983 */ /* 0x000ee20000300800 */
[----:B------:R-:W-:-:S03]  /*24550*/  IMAD.MOV.U32 R110, RZ, RZ, R106 ;  /* 0x000000ffff6e7224 */ /* 0x000fc600078e006a */
[----:B------:R-:W3:Y:S01]  /*24560*/  LDL.LU R202, [R1+0x1a8] ;  /* 0x0001a80001ca7983 */ /* 0x000ee20000300800 */
[----:B------:R-:W-:-:S03]  /*24570*/  IMAD.MOV.U32 R105, RZ, RZ, R113 ;  /* 0x000000ffff697224 */ /* 0x000fc600078e0071 */
[----:B------:R-:W3:Y:S01]  /*24580*/  LDL.LU R203, [R1+0x1ac] ;  /* 0x0001ac0001cb7983 */ /* 0x000ee20000300800 */
[----:B------:R-:W-:Y:S01]  /*24590*/  IMAD.MOV.U32 R111, RZ, RZ, R107 ;  /* 0x000000ffff6f7224 */ /* 0x000fe200078e006b */
[----:B------:R-:W-:Y:S01]  /*245a0*/  MOV R107, R115 ;  /* 0x00000073006b7202 */ /* 0x000fe20000000f00 */
[----:B------:R-:W-:Y:S01]  /*245b0*/  IMAD.MOV.U32 R106, RZ, RZ, R114 ;  /* 0x000000ffff6a7224 */ /* 0x000fe200078e0072 */
[----:B------:R-:W3:Y:S04]  /*245c0*/  LDL.LU R112, [R1+0x200] ;  /* 0x0002000001707983 */ /* 0x000ee80000300800 */
[----:B------:R-:W3:Y:S04]  /*245d0*/  LDL.LU R113, [R1+0x204] ;  /* 0x0002040001717983 */ /* 0x000ee80000300800 */
[----:B------:R-:W3:Y:S04]  /*245e0*/  LDL.LU R114, [R1+0x208] ;  /* 0x0002080001727983 */ /* 0x000ee80000300800 */
[----:B------:R-:W3:Y:S04]  /*245f0*/  LDL.LU R115, [R1+0x20c] ;  /* 0x00020c0001737983 */ /* 0x000ee80000300800 */
        /* <DEDUP_REMOVED lines=32> */
[----:B------:R-:W-:Y:S04]  /*24800*/  LDS R193, [R0+0x8600] ;  /* 0x0086000000c17984 */ /* 0x000fe80000000800 */
[----:B------:R-:W-:Y:S01]  /*24810*/  LDS R195, [R0+0xa600] ;  /* 0x00a6000000c37984 */ /* 0x000fe20000000800 */
[-C--:B--2---:R-:W-:Y:S08]  /*24820*/  HMMA.1688.F32.TF32 R196, R160, R28.reuse, R196 ;  /* 0x0000001ca0c4723c */ /* 0x084ff000000810c4 */
[C---:B---3--:R-:W-:Y:S08]  /*24830*/  HMMA.1688.F32.TF32 R116, R156.reuse, R28, R112 ;  /* 0x0000001c9c74723c */ /* 0x048ff00000081070 */
[C---:B----4-:R-:W-:Y:S11]  /*24840*/  HMMA.1688.F32.TF32 R248, R156.reuse, R24, R248 ;  /* 0x000000189cf8723c */ /* 0x050ff600000810f8 */
[----:B------:R-:W-:Y:S05]  /*24850*/  @!UPT UIADD3 URZ, URZ, URZ, URZ ;  /* 0x0000003f3f3ff290 */ /* 0x000fea000fffe03f */
[----:B------:R-:W-:Y:S01]  /*24860*/  IMAD.MOV.U32 R114, RZ, RZ, R118 ;  /* 0x000000ffff727224 */ /* 0x000fe200078e0076 */
[----:B------:R-:W-:Y:S01]  /*24870*/  MOV R115, R119 ;  /* 0x0000007700737202 */ /* 0x000fe20000000f00 */
[----:B------:R-:W-:Y:S01]  /*24880*/  IMAD.MOV.U32 R113, RZ, RZ, R117 ;  /* 0x000000ffff717224 */ /* 0x000fe200078e0075 */
[C---:B------:R-:W-:Y:S08]  /*24890*/  HMMA.1688.F32.TF32 R220, R156.reuse, R20, R220 ;  /* 0x000000149cdc723c */ /* 0x040ff000000810dc */
[C---:B------:R-:W-:Y:S08]  /*248a0*/  HMMA.1688.F32.TF32 R216, R156.reuse, R16, R216 ;  /* 0x000000109cd8723c */ /* 0x040ff000000810d8 */
[----:B------:R-:W-:Y:S08]  /*248b0*/  HMMA.1688.F32.TF32 R156, R156, R12, R212 ;  /* 0x0000000c9c9c723c */ /* 0x000ff000000810d4 */
[----:B------:R-:W-:Y:S01]  /*248c0*/  HMMA.1688.F32.TF32 R208, R160, R8, R208 ;  /* 0x00000008a0d0723c */ /* 0x000fe200000810d0 */
[----:B------:R-:W-:Y:S01]  /*248d0*/  MOV R112, R116 ;  /* 0x0000007400707202 */ /* 0x000fe20000000f00 */
[----:B------:R-:W-:Y:S01]  /*248e0*/  IMAD.MOV.U32 R119, RZ, RZ, R251 ;  /* 0x000000ffff777224 */ /* 0x000fe200078e00fb */
[----:B------:R-:W-:Y:S01]  /*248f0*/  MOV R118, R250 ;  /* 0x000000fa00767202 */ /* 0x000fe20000000f00 */
[----:B------:R-:W-:Y:S01]  /*24900*/  IMAD.MOV.U32 R116, RZ, RZ, R248 ;  /* 0x000000ffff747224 */ /* 0x000fe200078e00f8 */
[----:B------:R-:W2:Y:S01]  /*24910*/  LDL.LU.64 R250, [R1+0x2890] ;  /* 0x0028900001fa7983 */ /* 0x000ea20000300a00 */
[----:B------:R-:W-:-:S02]  /*24920*/  IMAD.MOV.U32 R117, RZ, RZ, R249 ;  /* 0x000000ffff757224 */ /* 0x000fc400078e00f9 */
[----:B------:R-:W-:Y:S01]  /*24930*/  HMMA.1688.F32.TF32 R200, R160, R32, R200 ;  /* 0x00000020a0c8723c */ /* 0x000fe200000810c8 */
[----:B------:R-:W2:Y:S01]  /*24940*/  LDL.LU.64 R248, [R1+0x2888] ;  /* 0x0028880001f87983 */ /* 0x000ea20000300a00 */
[----:B------:R-:W-:-:S06]  /*24950*/  IMAD.MOV.U32 R122, RZ, RZ, R222 ;  /* 0x000000ffff7a7224 */ /* 0x000fcc00078e00de */
[C---:B------:R-:W-:Y:S01]  /*24960*/  HMMA.1688.F32.TF32 R204, R160.reuse, R4, R204 ;  /* 0x00000004a0cc723c */ /* 0x040fe200000810cc */
[----:B------:R-:W-:Y:S01]  /*24970*/  IMAD.MOV.U32 R123, RZ, RZ, R223 ;  /* 0x000000ffff7b7224 */ /* 0x000fe200078e00df */
[----:B------:R-:W-:Y:S01]  /*24980*/  MOV R121, R221 ;  /* 0x000000dd00797202 */ /* 0x000fe20000000f00 */
[----:B------:R-:W-:Y:S01]  /*24990*/  IMAD.MOV.U32 R103, RZ, RZ, R220 ;  /* 0x000000ffff677224 */ /* 0x000fe200078e00dc */
[----:B------:R-:W3:Y:S04]  /*249a0*/  LDL.LU.64 R222, [R1+0x2880] ;  /* 0x0028800001de7983 */ /* 0x000ee80000300a00 */
[----:B------:R-:W3:Y:S04]  /*249b0*/  LDL.LU.64 R220, [R1+0x2878] ;  /* 0x0028780001dc7983 */ /* 0x000ee80000300a00 */
[----:B------:R-:W-:Y:S04]  /*249c0*/  STL.64 [R1+0x70], R216 ;  /* 0x000070d801007387 */ /* 0x000fe80000100a00 */
[----:B------:R1:W-:Y:S04]  /*249d0*/  STL.64 [R1+0x78], R218 ;  /* 0x000078da01007387 */ /* 0x0003e80000100a00 */
[----:B-1----:R-:W4:Y:S04]  /*249e0*/  LDL.LU.64 R218, [R1+0x2870] ;  /* 0x0028700001da7983 */ /* 0x002f280000300a00 */
[----:B------:R-:W4:Y:S04]  /*249f0*/  LDL.LU.64 R216, [R1+0x2868] ;  /* 0x0028680001d87983 */ /* 0x000f280000300a00 */
[----:B------:R-:W4:Y:S04]  /*24a00*/  LDL.LU.64 R214, [R1+0x2860] ;  /* 0x0028600001d67983 */ /* 0x000f280000300a00 */
[----:B------:R-:W4:Y:S04]  /*24a10*/  LDL.LU.64 R212, [R1+0x2858] ;  /* 0x0028580001d47983 */ /* 0x000f280000300a00 */
[----:B------:R1:W-:Y:S04]  /*24a20*/  STL.64 [R1+0x60], R156 ;  /* 0x0000609c01007387 */ /* 0x0003e80000100a00 */
[----:B------:R-:W-:Y:S04]  /*24a30*/  STL.64 [R1+0x68], R158 ;  /* 0x0000689e01007387 */ /* 0x000fe80000100a00 */
[----:B-1----:R-:W4:Y:S04]  /*24a40*/  LDL.LU R156, [R1+0x170] ;  /* 0x00017000019c7983 */ /* 0x002f280000300800 */
[----:B------:R-:W4:Y:S04]  /*24a50*/  LDL.LU R157, [R1+0x174] ;  /* 0x00017400019d7983 */ /* 0x000f280000300800 */
[----:B------:R-:W-:Y:S04]  /*24a60*/  STL.64 [R1+0x50], R208 ;  /* 0x000050d001007387 */ /* 0x000fe80000100a00 */
[----:B------:R1:W-:Y:S04]  /*24a70*/  STL.64 [R1+0x58], R210 ;  /* 0x000058d201007387 */ /* 0x0003e80000100a00 */
[----:B-1----:R-:W4:Y:S04]  /*24a80*/  LDL.LU.64 R210, [R1+0x2850] ;  /* 0x0028500001d27983 */ /* 0x002f280000300a00 */
[----:B------:R-:W4:Y:S04]  /*24a90*/  LDL.LU.64 R208, [R1+0x2848] ;  /* 0x0028480001d07983 */ /* 0x000f280000300a00 */
        /* <DEDUP_REMOVED lines=11> */
[----:B------:R-:W4:Y:S01]  /*24b50*/  LDL.LU.64 R196, [R1+0x2818] ;  /* 0x0028180001c47983 */ /* 0x000f220000300a00 */
[----:B------:R-:W-:Y:S11]  /*24b60*/  HMMA.1688.F32.TF32 R232, R160, R24, R232 ;  /* 0x00000018a0e8723c */ /* 0x000ff600000810e8 */
[----:B------:R-:W-:Y:S11]  /*24b70*/  @!UPT UIADD3 URZ, URZ, URZ, URZ ;  /* 0x0000003f3f3ff290 */ /* 0x000ff6000fffe03f */
[----:B------:R-:W-:Y:S01]  /*24b80*/  @!UPT UIADD3 URZ, URZ, URZ, URZ ;  /* 0x0000003f3f3ff290 */ /* 0x000fe2000fffe03f */
[----:B------:R-:W-:Y:S04]  /*24b90*/  STL.64 [R1+0x10], R232 ;  /* 0x000010e801007387 */ /* 0x000fe80000100a00 */
[----:B------:R1:W-:Y:S04]  /*24ba0*/  STL.64 [R1+0x18], R234 ;  /* 0x000018ea01007387 */ /* 0x0003e80000100a00 */
[----:B-1----:R-:W4:Y:S04]  /*24bb0*/  LDL.LU.64 R234, [R1+0x2810] ;  /* 0x0028100001ea7983 */ /* 0x002f280000300a00 */
[----:B------:R-:W4:Y:S01]  /*24bc0*/  LDL.LU.64 R232, [R1+0x2808] ;  /* 0x0028080001e87983 */ /* 0x000f220000300a00 */
[----:B------:R-:W-:Y:S01]  /*24bd0*/  MOV R158, R252 ;  /* 0x000000fc009e7202 */ /* 0x000fe20000000f00 */
[----:B------:R-:W-:Y:S01]  /*24be0*/  IMAD.MOV.U32 R159, RZ, RZ, R2 ;  /* 0x000000ffff9f7224 */ /* 0x000fe200078e0002 */
[C---:B--2---:R-:W-:Y:S08]  /*24bf0*/  HMMA.1688.F32.TF32 R248, R224.reuse, R12, R248 ;  /* 0x0000000ce0f8723c */ /* 0x044ff000000810f8 */
[C---:B---3--:R-:W-:Y:S08]  /*24c00*/  HMMA.1688.F32.TF32 R220, R224.reuse, R16, R220 ;  /* 0x00000010e0dc723c */ /* 0x048ff000000810dc */
[C---:B----4-:R-:W-:Y:S08]  /*24c10*/  HMMA.1688.F32.TF32 R216, R224.reuse, R20, R216 ;  /* 0x00000014e0d8723c */ /* 0x050ff000000810d8 */
        /* <DEDUP_REMOVED lines=9> */
[----:B------:R-:W-:Y:S08]  /*24cb0*/  HMMA.1688.F32.TF32 R156, R160, R20, R156 ;  /* 0x00000014a09c723c */ /* 0x000ff0000008109c */
[----:B-1----:R-:W-:Y:S11]  /*24cc0*/  HMMA.1688.F32.TF32 R244, R224, R10, R244 ;  /* 0x0000000ae0f4723c */ /* 0x002ff600000810f4 */
[----:B------:R-:W-:Y:S04]  /*24cd0*/  @!UPT UIADD3 URZ, URZ, URZ, URZ ;  /* 0x0000003f3f3ff290 */ /* 0x000fe8000fffe03f */
[----:B------:R-:W-:Y:S04]  /*24ce0*/  STL.64 [R1], R156 ;  /* 0x0000009c01007387 */ /* 0x000fe80000100a00 */
[----:B------:R1:W-:Y:S04]  /*24cf0*/  STL.64 [R1+0x8], R158 ;  /* 0x0000089e01007387 */ /* 0x0003e80000100a00 */
[----:B------:R-:W-:Y:S04]  /*24d00*/  STL.64 [R1+0x250], R244 ;  /* 0x000250f401007387 */ /* 0x000fe80000100a00 */
[----:B------:R2:W-:Y:S01]  /*24d10*/  STL.64 [R1+0x258], R246 ;  /* 0x000258f601007387 */ /* 0x0005e20000100a00 */
[----:B-1----:R-:W-:Y:S08]  /*24d20*/  HMMA.1688.F32.TF32 R156, R160, R16, R168 ;  /* 0x00000010a09c723c */ /* 0x002ff000000810a8 */
[C---:B--2---:R-:W-:Y:S08]  /*24d30*/  HMMA.1688.F32.TF32 R244, R224.reuse, R6, R240 ;  /* 0x00000006e0f4723c */ /* 0x044ff000000810f0 */
[C---:B------:R-:W-:Y:S08]  /*24d40*/  HMMA.1688.F32.TF32 R240, R224.reuse, R34, R36 ;  /* 0x00000022e0f0723c */ /* 0x040ff00000081024 */
[----:B------:R-:W-:Y:S08]  /*24d50*/  HMMA.1688.F32.TF32 R36, R224, R30, R40 ;  /* 0x0000001ee024723c */ /* 0x000ff00000081028 */
[C---:B------:R-:W-:Y:S08]  /*24d60*/  HMMA.1688.F32.TF32 R168, R192.reuse, R4, R176 ;  /* 0x00000004c0a8723c */ /* 0x040ff000000810b0 */
[C---:B------:R-:W-:Y:S08]  /*24d70*/  HMMA.1688.F32.TF32 R176, R192.reuse, R28, R184 ;  /* 0x0000001cc0b0723c */ /* 0x040ff000000810b8 */
[----:B------:R-:W-:Y:S01]  /*24d80*/  HMMA.1688.F32.TF32 R184, R192, R20, R228 ;  /* 0x00000014c0b8723c */ /* 0x000fe200000810e4 */
[----:B------:R-:W-:Y:S04]  /*24d90*/  LDS R228, [R3+0xc100] ;  /* 0x00c1000003e47984 */ /* 0x000fe80000000800 */
[----:B------:R-:W-:Y:S04]  /*24da0*/  LDS R230, [R3+0xe100] ;  /* 0x00e1000003e67984 */ /* 0x000fe80000000800 */
[----:B------:R-:W-:Y:S04]  /*24db0*/  LDS R229, [R0+0xc100] ;  /* 0x00c1000000e57984 */ /* 0x000fe80000000800 */
[----:B------:R-:W1:Y:S01]  /*24dc0*/  LDS R231, [R0+0xe100] ;  /* 0x00e1000000e77984 */ /* 0x000e620000000800 */
[C---:B------:R-:W-:Y:S03]  /*24dd0*/  HMMA.1688.F32.TF32 R44, R224.reuse, R26, R44 ;  /* 0x0000001ae02c723c */ /* 0x040fe6000008102c */
[----:B------:R-:W-:Y:S04]  /*24de0*/  STL.64 [R1+0x240], R244 ;  /* 0x000240f401007387 */ /* 0x000fe80000100a00 */
[----:B------:R-:W-:Y:S01]  /*24df0*/  STL.64 [R1+0x248], R246 ;  /* 0x000248f601007387 */ /* 0x000fe20000100a00 */
[C---:B------:R-:W-:Y:S03]  /*24e00*/  HMMA.1688.F32.TF32 R40, R224.reuse, R22, R48 ;  /* 0x00000016e028723c */ /* 0x040fe60000081030 */
[----:B------:R-:W-:Y:S04]  /*24e10*/  STL.64 [R1+0x230], R240 ;  /* 0x000230f001007387 */ /* 0x000fe80000100a00 */
[----:B------:R-:W-:Y:S04]  /*24e20*/  STL.64 [R1+0x238], R242 ;  /* 0x000238f201007387 */ /* 0x000fe80000100a00 */
[----:B------:R-:W-:Y:S04]  /*24e30*/  STL.64 [R1+0x220], R36 ;  /* 0x0002202401007387 */ /* 0x000fe80000100a00 */
[----:B------:R2:W-:Y:S02]  /*24e40*/  STL.64 [R1+0x228], R38 ;  /* 0x0002282601007387 */ /* 0x0005e40000100a00 */
[C---:B--2---:R-:W-:Y:S02]  /*24e50*/  HMMA.1688.F32.TF32 R36, R224.reuse, R18, R52 ;  /* 0x00000012e024723c */ /* 0x044fe40000081034 */
[----:B------:R-:W-:Y:S04]  /*24e60*/  STL.64 [R1+0x210], R44 ;  /* 0x0002102c01007387 */ /* 0x000fe80000100a00 */
[----:B------:R2:W-:Y:S04]  /*24e70*/  STL.64 [R1+0x218], R46 ;  /* 0x0002182e01007387 */ /* 0x0005e80000100a00 */
[----:B------:R-:W-:Y:S04]  /*24e80*/  STL.64 [R1+0x200], R40 ;  /* 0x0002002801007387 */ /* 0x000fe80000100a00 */
[----:B------:R1:W-:Y:S01]  /*24e90*/  STL.64 [R1+0x208], R42 ;  /* 0x0002082a01007387 */ /* 0x0003e20000100a00 */
[----:B--2---:R-:W-:Y:S08]  /*24ea0*/  HMMA.1688.F32.TF32 R44, R224, R14, R56 ;  /* 0x0000000ee02c723c */ /* 0x004ff00000081038 */
[----:B------:R-:W-:Y:S01]  /*24eb0*/  HMMA.1688.F32.TF32 R160, R160, R12, R172 ;  /* 0x0000000ca0a0723c */ /* 0x000fe200000810ac */
[----:B------:R-:W-:Y:S04]  /*24ec0*/  STL.64 [R1+0x1f0], R36 ;  /* 0x0001f02401007387 */ /* 0x000fe80000100a00 */
[----:B------:R2:W-:Y:S03]  /*24ed0*/  STL.64 [R1+0x1f8], R38 ;  /* 0x0001f82601007387 */ /* 0x0005e60000100a00 */
[----:B-1----:R-:W-:Y:S08]  /*24ee0*/  HMMA.1688.F32.TF32 R40, R228, R10, R60 ;  /* 0x0000000ae428723c */ /* 0x002ff0000008103c */
[----:B------:R-:W-:Y:S01]  /*24ef0*/  HMMA.1688.F32.TF32 R164, R192, R8, R164 ;  /* 0x00000008c0a4723c */ /* 0x000fe200000810a4 */
[----:B------:R-:W-:Y:S01]  /*24f00*/  MOV R244, R112 ;  /* 0x0000007000f47202 */ /* 0x000fe20000000f00 */
[----:B------:R-:W-:Y:S01]  /*24f10*/  IMAD.MOV.U32 R245, RZ, RZ, R113 ;  /* 0x000000fffff57224 */ /* 0x000fe200078e0071 */
[----:B------:R-:W-:Y:S01]  /*24f20*/  MOV R247, R115 ;  /* 0x0000007300f77202 */ /* 0x000fe20000000f00 */
[----:B------:R-:W-:Y:S01]  /*24f30*/  IMAD.MOV.U32 R246, RZ, RZ, R114 ;  /* 0x000000fffff67224 */ /* 0x000fe200078e0072 */
[----:B------:R-:W-:Y:S03]  /*24f40*/  LDS R224, [R3+0xc700] ;  /* 0x00c7000003e07984 */ /* 0x000fe60000000800 */
[----:B--2---:R-:W-:Y:S01]  /*24f50*/  HMMA.1688.F32.TF32 R36, R228, R6, R64 ;  /* 0x00000006e424723c */ /* 0x004fe20000081040 */
[----:B------:R-:W-:Y:S04]  /*24f60*/  LDS R226, [R3+0xe700] ;  /* 0x00e7000003e27984 */ /* 0x000fe80000000800 */
[----:B------:R-:W-:Y:S03]  /*24f70*/  LDS R225, [R0+0xc700] ;  /* 0x00c7000000e17984 */ /* 0x000fe60000000800 */
[C---:B------:R-:W-:Y:S01]  /*24f80*/  HMMA.1688.F32.TF32 R172, R192.reuse, R32, R180 ;  /* 0x00000020c0ac723c */ /* 0x040fe200000810b4 */
[----:B------:R-:W-:Y:S04]  /*24f90*/  STL.64 [R1+0x170], R44 ;  /* 0x0001702c01007387 */ /* 0x000fe80000100a00 */
[----:B------:R-:W-:Y:S03]  /*24fa0*/  LDS R227, [R0+0xe700] ;  /* 0x00e7000000e37984 */ /* 0x000fe60000000800 */
[C---:B------:R-:W-:Y:S01]  /*24fb0*/  HMMA.1688.F32.TF32 R180, R192.reuse, R24, R188 ;  /* 0x00000018c0b4723c */ /* 0x040fe200000810bc */
[----:B------:R-:W-:Y:S04]  /*24fc0*/  LDS R32, [R3+0x10000] ;  /* 0x0100000003207984 */ /* 0x000fe80000000800 */
[----:B------:R-:W-:Y:S03]  /*24fd0*/  LDS R33, [R0+0x10000] ;  /* 0x0100000000217984 */ /* 0x000fe60000000800 */
[C---:B------:R-:W-:Y:S01]  /*24fe0*/  HMMA.1688.F32.TF32 R188, R192.reuse, R16, R236 ;  /* 0x00000010c0bc723c */ /* 0x040fe200000810ec */
[----:B------:R1:W-:Y:S07]  /*24ff0*/  STL.64 [R1+0x178], R46 ;  /* 0x0001782e01007387 */ /* 0x0003ee0000100a00 */
[----:B------:R-:W-:Y:S01]  /*25000*/  HMMA.1688.F32.TF32 R192, R192, R12, R232 ;  /* 0x0000000cc0c0723c */ /* 0x000fe200000810e8 */
[----:B------:R-:W-:Y:S04]  /*25010*/  LDS R232, [R3+0xc200] ;  /* 0x00c2000003e87984 */ /* 0x000fe80000000800 */
[----:B------:R-:W-:Y:S04]  /*25020*/  LDS R234, [R3+0xe200] ;  /* 0x00e2000003ea7984 */ /* 0x000fe80000000800 */
[----:B------:R-:W-:Y:S04]  /*25030*/  LDS R233, [R0+0xc200] ;  /* 0x00c2000000e97984 */ /* 0x000fe80000000800 */
[----:B------:R-:W2:Y:S01]  /*25040*/  LDS R235, [R0+0xe200] ;  /* 0x00e2000000eb7984 */ /* 0x000ea20000000800 */
[C---:B-1----:R-:W-:Y:S03]  /*25050*/  HMMA.1688.F32.TF32 R44, R228.reuse, R34, R68 ;  /* 0x00000022e42c723c */ /* 0x042fe60000081044 */
[----:B------:R-:W-:Y:S04]  /*25060*/  STL.64 [R1+0x160], R40 ;  /* 0x0001602801007387 */ /* 0x000fe80000100a00 */
[----:B------:R1:W-:Y:S04]  /*25070*/  STL.64 [R1+0x168], R42 ;  /* 0x0001682a01007387 */ /* 0x0003e80000100a00 */
[----:B------:R-:W-:Y:S04]  /*25080*/  STL.64 [R1+0x150], R36 ;  /* 0x0001502401007387 */ /* 0x000fe80000100a00 */
[----:B------:R3:W-:Y:S01]  /*25090*/  STL.64 [R1+0x158], R38 ;  /* 0x0001582601007387 */ /* 0x0007e20000100a00 */
[C---:B-1----:R-:W-:Y:S03]  /*250a0*/  HMMA.1688.F32.TF32 R40, R228.reuse, R30, R72 ;  /* 0x0000001ee428723c */ /* 0x042fe60000081048 */
[----:B------:R-:W-:Y:S04]  /*250b0*/  LDS R236, [R3+0xc300] ;  /* 0x00c3000003ec7984 */ /* 0x000fe80000000800 */
[----:B------:R-:W-:Y:S01]  /*250c0*/  LDS R238, [R3+0xe300] ;  /* 0x00e3000003ee7984 */ /* 0x000fe20000000800 */
[C---:B---3--:R-:W-:Y:S03]  /*250d0*/  HMMA.1688.F32.TF32 R36, R228.reuse, R26, R76 ;  /* 0x0000001ae424723c */ /* 0x048fe6000008104c */
[----:B------:R-:W-:Y:S04]  /*250e0*/  STL.64 [R1+0x140], R44 ;  /* 0x0001402c01007387 */ /* 0x000fe80000100a00 */
[----:B------:R1:W-:Y:S04]  /*250f0*/  STL.64 [R1+0x148], R46 ;  /* 0x0001482e01007387 */ /* 0x0003e80000100a00 */
[----:B------:R-:W-:Y:S04]  /*25100*/  LDS R237, [R0+0xc300] ;  /* 0x00c3000000ed7984 */ /* 0x000fe80000000800 */
[----:B------:R-:W3:Y:S01]  /*25110*/  LDS R239, [R0+0xe300] ;  /* 0x00e3000000ef7984 */ /* 0x000ee20000000800 */
[----:B-1----:R-:W-:Y:S03]  /*25120*/  HMMA.1688.F32.TF32 R44, R228, R22, R80 ;  /* 0x00000016e42c723c */ /* 0x002fe60000081050 */
[----:B------:R-:W-:Y:S04]  /*25130*/  STL.64 [R1+0x130], R40 ;  /* 0x0001302801007387 */ /* 0x000fe80000100a00 */
[----:B------:R1:W-:Y:S04]  /*25140*/  STL.64 [R1+0x138], R42 ;  /* 0x0001382a01007387 */ /* 0x0003e80000100a00 */
[----:B------:R-:W-:Y:S01]  /*25150*/  STL.64 [R1+0x120], R36 ;  /* 0x0001202401007387 */ /* 0x000fe20000100a00 */
[----:B--2---:R-:W-:Y:S03]  /*25160*/  HMMA.1688.F32.TF32 R240, R232, R10, R92 ;  /* 0x0000000ae8f0723c */ /* 0x004fe6000008105c */
[----:B------:R2:W-:Y:S04]  /*25170*/  STL.64 [R1+0x128], R38 ;  /* 0x0001282601007387 */ /* 0x0005e80000100a00 */
[----:B------:R-:W-:Y:S01]  /*25180*/  LDS R92, [R3+0xc400] ;  /* 0x00c40000035c7984 */ /* 0x000fe20000000800 */
[C---:B-1----:R-:W-:Y:S03]  /*25190*/  HMMA.1688.F32.TF32 R40, R228.reuse, R18, R84 ;  /* 0x00000012e428723c */ /* 0x042fe60000081054 */
[----:B------:R-:W-:Y:S04]  /*251a0*/  LDS R94, [R3+0xe400] ;  /* 0x00e40000035e7984 */ /* 0x000fe80000000800 */
[----:B------:R-:W-:Y:S01]  /*251b0*/  LDS R93, [R0+0xc400] ;  /* 0x00c40000005d7984 */ /* 0x000fe20000000800 */
[----:B--2---:R-:W-:Y:S03]  /*251c0*/  HMMA.1688.F32.TF32 R36, R228, R14, R88 ;  /* 0x0000000ee424723c */ /* 0x004fe60000081058 */
[----:B------:R-:W-:Y:S04]  /*251d0*/  STL.64 [R1+0x110], R44 ;  /* 0x0001102c01007387 */ /* 0x000fe80000100a00 */
[----:B------:R-:W-:Y:S01]  /*251e0*/  STL.64 [R1+0x118], R46 ;  /* 0x0001182e01007387 */ /* 0x000fe20000100a00 */
[----:B------:R-:W-:Y:S03]  /*251f0*/  HMMA.1688.F32.TF32 R96, R232, R6, R96 ;  /* 0x00000006e860723c */ /* 0x000fe60000081060 */
[----:B------:R-:W1:Y:S04]  /*25200*/  LDS R95, [R0+0xe400] ;  /* 0x00e40000005f7984 */ /* 0x000e680000000800 */
[----:B------:R-:W-:Y:S04]  /*25210*/  STL.64 [R1+0x100], R40 ;  /* 0x0001002801007387 */ /* 0x000fe80000100a00 */
[----:B------:R-:W-:Y:S04]  /*25220*/  STL.64 [R1+0x108], R42 ;  /* 0x0001082a01007387 */ /* 0x000fe80000100a00 */
[----:B------:R-:W-:Y:S04]  /*25230*/  STL.64 [R1+0xe0], R36 ;  /* 0x0000e02401007387 */ /* 0x000fe80000100a00 */
[----:B------:R2:W-:Y:S04]  /*25240*/  STL [R1+0x2798], R240 ;  /* 0x002798f001007387 */ /* 0x0005e80000100800 */
[----:B------:R4:W-:Y:S04]  /*25250*/  STL [R1+0x2794], R241 ;  /* 0x002794f101007387 */ /* 0x0009e80000100800 */
[----:B------:R3:W-:Y:S01]  /*25260*/  STL [R1+0x2790], R242 ;  /* 0x002790f201007387 */ /* 0x0007e20000100800 */
[----:B--2---:R-:W-:-:S03]  /*25270*/  IMAD.MOV.U32 R240, RZ, RZ, R103 ;  /* 0x000000fffff07224 */ /* 0x004fc600078e0067 */
[----:B------:R3:W-:Y:S04]  /*25280*/  STL [R1+0x278c], R243 ;  /* 0x00278cf301007387 */ /* 0x0007e80000100800 */
[----:B------:R-:W2:Y:S01]  /*25290*/  LDL.LU R103, [R1+0x2804] ;  /* 0x0028040001677983 */ /* 0x000ea20000300800 */
[----:B----4-:R-:W-:Y:S01]  /*252a0*/  IMAD.MOV.U32 R241, RZ, RZ, R121 ;  /* 0x000000fffff17224 */ /* 0x010fe200078e0079 */
[----:B---3--:R-:W-:Y:S02]  /*252b0*/  MOV R242, R122 ;  /* 0x0000007a00f27202 */ /* 0x008fe40000000f00 */
[----:B------:R-:W3:Y:S01]  /*252c0*/  LDL.LU R121, [R1+0x2800] ;  /* 0x0028000001797983 */ /* 0x000ee20000300800 */
[----:B------:R-:W-:-:S03]  /*252d0*/  IMAD.MOV.U32 R243, RZ, RZ, R123 ;  /* 0x000000fffff37224 */ /* 0x000fc600078e007b */
[----:B------:R-:W3:Y:S01]  /*252e0*/  LDL.LU R122, [R1+0x27fc] ;  /* 0x0027fc00017a7983 */ /* 0x000ee20000300800 */
[----:B------:R-:W-:Y:S01]  /*252f0*/  IMAD.MOV.U32 R252, RZ, RZ, R38 ;  /* 0x000000fffffc7224 */ /* 0x000fe200078e0026 */
[----:B------:R-:W-:Y:S02]  /*25300*/  MOV R2, R39 ;  /* 0x0000002700027202 */ /* 0x000fe40000000f00 */
[----:B------:R-:W3:Y:S04]  /*25310*/  LDL.LU R123, [R1+0x27f8] ;  /* 0x0027f800017b7983 */ /* 0x000ee80000300800 */
[----:B------:R4:W-:Y:S04]  /*25320*/  STL [R1+0x2778], R96 ;  /* 0x0027786001007387 */ /* 0x0009e80000100800 */
[----:B------:R1:W-:Y:S04]  /*25330*/  STL [R1+0x2774], R97 ;  /* 0x0027746101007387 */ /* 0x0003e80000100800 */
[----:B------:R1:W-:Y:S04]  /*25340*/  STL [R1+0x2770], R98 ;  /* 0x0027706201007387 */ /* 0x0003e80000100800 */
[----:B------:R1:W-:Y:S01]  /*25350*/  STL [R1+0x276c], R99 ;  /* 0x00276c6301007387 */ /* 0x0003e20000100800 */
[----:B----4-:R-:W-:-:S02]  /*25360*/  IMAD.MOV.U32 R96, RZ, RZ, R104 ;  /* 0x000000ffff607224 */ /* 0x010fc400078e0068 */
[----:B-1----:R-:W-:Y:S01]  /*25370*/  IMAD.MOV.U32 R97, RZ, RZ, R105 ;  /* 0x000000ffff617224 */ /* 0x002fe200078e0069 */
[----:B------:R-:W-:Y:S01]  /*25380*/  HMMA.1688.F32.TF32 R68, R236, R34, R132 ;  /* 0x00000022ec44723c */ /* 0x000fe20000081084 */
[----:B------:R-:W-:Y:S01]  /*25390*/  LDS R228, [R3+0xc600] ;  /* 0x00c6000003e47984 */ /* 0x000fe20000000800 */
[----:B------:R-:W-:-:S03]  /*253a0*/  MOV R98, R106 ;  /* 0x0000006a00627202 */ /* 0x000fc60000000f00 */
[----:B------:R-:W-:Y:S01]  /*253b0*/  LDS R230, [R3+0xe600] ;  /* 0x00e6000003e67984 */ /* 0x000fe20000000800 */
[----:B------:R-:W-:Y:S02]  /*253c0*/  IMAD.MOV.U32 R99, RZ, RZ, R107 ;  /* 0x000000ffff637224 */ /* 0x000fe400078e006b */
[----:B------:R-:W-:Y:S01]  /*253d0*/  HMMA.1688.F32.TF32 R60, R236, R10, R124 ;  /* 0x0000000aec3c723c */ /* 0x000fe2000008107c */
[----:B------:R-:W-:Y:S04]  /*253e0*/  LDS R229, [R0+0xc600] ;  /* 0x00c6000000e57984 */ /* 0x000fe80000000800 */
[----:B------:R-:W-:Y:S03]  /*253f0*/  LDS R231, [R0+0xe600] ;  /* 0x00e6000000e77984 */ /* 0x000fe60000000800 */
        /* <DEDUP_REMOVED lines=8> */
[----:B------:R-:W2:Y:S04]  /*25480*/  LDL.LU R119, [R1+0x27e8] ;  /* 0x0027e80001777983 */ /* 0x000ea80000300800 */
[----:B------:R-:W4:Y:S04]  /*25490*/  LDL.LU R112, [R1+0x27e4] ;  /* 0x0027e40001707983 */ /* 0x000f280000300800 */
[----:B------:R-:W4:Y:S04]  /*254a0*/  LDL.LU R113, [R1+0x27e0] ;  /* 0x0027e00001717983 */ /* 0x000f280000300800 */
[----:B------:R-:W4:Y:S04]  /*254b0*/  LDL.LU R114, [R1+0x27dc] ;  /* 0x0027dc0001727983 */ /* 0x000f280000300800 */
[----:B------:R-:W4:Y:S04]  /*254c0*/  LDL.LU R115, [R1+0x27d8] ;  /* 0x0027d80001737983 */ /* 0x000f280000300800 */
[----:B------:R-:W2:Y:S04]  /*254d0*/  LDL.LU R104, [R1+0x27d4] ;  /* 0x0027d40001687983 */ /* 0x000ea80000300800 */
[----:B------:R-:W2:Y:S04]  /*254e0*/  LDL.LU R105, [R1+0x27d0] ;  /* 0x0027d00001697983 */ /* 0x000ea80000300800 */
[----:B------:R-:W2:Y:S04]  /*254f0*/  LDL.LU R106, [R1+0x27cc] ;  /* 0x0027cc00016a7983 */ /* 0x000ea80000300800 */
[----:B------:R-:W2:Y:S04]  /*25500*/  LDL.LU R107, [R1+0x27c8] ;  /* 0x0027c800016b7983 */ /* 0x000ea80000300800 */
[----:B------:R1:W-:Y:S04]  /*25510*/  STL [R1+0x2764], R36 ;  /* 0x0027642401007387 */ /* 0x0003e80000100800 */
[----:B------:R3:W-:Y:S04]  /*25520*/  STL [R1+0x2760], R37 ;  /* 0x0027602501007387 */ /* 0x0007e80000100800 */
[----:B------:R3:W-:Y:S01]  /*25530*/  STL [R1+0x275c], R38 ;  /* 0x00275c2601007387 */ /* 0x0007e20000100800 */
[----:B-1----:R-:W-:-:S03]  /*25540*/  IMAD.MOV.U32 R36, RZ, RZ, R108 ;  /* 0x000000ffff247224 */ /* 0x002fc600078e006c */
[----:B------:R1:W-:Y:S01]  /*25550*/  STL [R1+0x2758], R39 ;  /* 0x0027582701007387 */ /* 0x0003e20000100800 */
[----:B---3--:R-:W-:-:S03]  /*25560*/  MOV R37, R109 ;  /* 0x0000006d00257202 */ /* 0x008fc60000000f00 */
[----:B------:R-:W3:Y:S01]  /*25570*/  LDL.LU R108, [R1+0x27c4] ;  /* 0x0027c400016c7983 */ /* 0x000ee20000300800 */
[----:B------:R-:W-:-:S03]  /*25580*/  IMAD.MOV.U32 R38, RZ, RZ, R110 ;  /* 0x000000ffff267224 */ /* 0x000fc600078e006e */
[----:B------:R-:W3:Y:S01]  /*25590*/  LDL.LU R109, [R1+0x27c0] ;  /* 0x0027c000016d7983 */ /* 0x000ee20000300800 */
[----:B-1----:R-:W-:-:S03]  /*255a0*/  IMAD.MOV.U32 R39, RZ, RZ, R111 ;  /* 0x000000ffff277224 */ /* 0x002fc600078e006f */
[----:B------:R-:W3:Y:S04]  /*255b0*/  LDL.LU R110, [R1+0x27bc] ;  /* 0x0027bc00016e7983 */ /* 0x000ee80000300800 */
[----:B------:R-:W3:Y:S01]  /*255c0*/  LDL.LU R111, [R1+0x27b8] ;  /* 0x0027b800016f7983 */ /* 0x000ee20000300800 */
[C---:B--2---:R-:W-:Y:S03]  /*255d0*/  HMMA.1688.F32.TF32 R40, R232.reuse, R30, R104 ;  /* 0x0000001ee828723c */ /* 0x044fe60000081068 */
[----:B------:R-:W2:Y:S04]  /*255e0*/  LDL.LU R104, [R1+0xd0] ;  /* 0x0000d00001687983 */ /* 0x000ea80000300800 */
[----:B------:R-:W2:Y:S04]  /*255f0*/  LDL.LU R105, [R1+0xd4] ;  /* 0x0000d40001697983 */ /* 0x000ea80000300800 */
[----:B------:R-:W2:Y:S04]  /*25600*/  LDL.LU R106, [R1+0xd8] ;  /* 0x0000d800016a7983 */ /* 0x000ea80000300800 */
[----:B------:R-:W2:Y:S08]  /*25610*/  LDL.LU R107, [R1+0xdc] ;  /* 0x0000dc00016b7983 */ /* 0x000eb00000300800 */
[----:B------:R-:W-:Y:S04]  /*25620*/  STL [R1+0x2784], R40 ;  /* 0x0027842801007387 */ /* 0x000fe80000100800 */
[----:B------:R-:W-:Y:S04]  /*25630*/  STL [R1+0x2780], R41 ;  /* 0x0027802901007387 */ /* 0x000fe80000100800 */
[----:B------:R-:W-:Y:S04]  /*25640*/  STL [R1+0x277c], R42 ;  /* 0x00277c2a01007387 */ /* 0x000fe80000100800 */
[----:B------:R2:W-:Y:S01]  /*25650*/  STL [R1+0x2768], R43 ;  /* 0x0027682b01007387 */ /* 0x0005e20000100800 */
[C---:B---3--:R-:W-:Y:S08]  /*25660*/  HMMA.1688.F32.TF32 R44, R232.reuse, R26, R108 ;  /* 0x0000001ae82c723c */ /* 0x048ff0000008106c */
[----:B----4-:R-:W-:Y:S08]  /*25670*/  HMMA.1688.F32.TF32 R48, R232, R22, R112 ;  /* 0x00000016e830723c */ /* 0x010ff00000081070 */
[----:B------:R-:W-:Y:S07]  /*25680*/  HMMA.1688.F32.TF32 R36, R92, R6, R36 ;  /* 0x000000065c24723c */ /* 0x000fee0000081024 */
[----:B------:R-:W-:Y:S04]  /*25690*/  STL [R1+0x27a4], R44 ;  /* 0x0027a42c01007387 */ /* 0x000fe80000100800 */
[----:B------:R-:W-:Y:S04]  /*256a0*/  STL [R1+0x27a0], R45 ;  /* 0x0027a02d01007387 */ /* 0x000fe80000100800 */
[----:B------:R-:W-:Y:S04]  /*256b0*/  STL [R1+0x279c], R46 ;  /* 0x00279c2e01007387 */ /* 0x000fe80000100800 */
[----:B------:R-:W-:Y:S04]  /*256c0*/  STL [R1+0x2788], R47 ;  /* 0x0027882f01007387 */ /* 0x000fe80000100800 */
[----:B------:R1:W-:Y:S01]  /*256d0*/  STL [R1+0x27b4], R48 ;  /* 0x0027b43001007387 */ /* 0x0003e20000100800 */
[----:B------:R-:W-:Y:S01]  /*256e0*/  IMAD.MOV.U32 R135, RZ, RZ, R36 ;  /* 0x000000ffff877224 */ /* 0x000fe200078e0024 */
[----:B------:R-:W-:Y:S01]  /*256f0*/  MOV R133, R38 ;  /* 0x0000002600857202 */ /* 0x000fe20000000f00 */
[----:B------:R-:W-:Y:S01]  /*25700*/  IMAD.MOV.U32 R134, RZ, RZ, R37 ;  /* 0x000000ffff867224 */ /* 0x000fe200078e0025 */
[----:B------:R3:W-:Y:S01]  /*25710*/  STL [R1+0x27b0], R49 ;  /* 0x0027b03101007387 */ /* 0x0007e20000100800 */
[----:B------:R-:W-:-:S03]  /*25720*/  IMAD.MOV.U32 R132, RZ, RZ, R39 ;  /* 0x000000ffff847224 */ /* 0x000fc600078e0027 */
[----:B------:R4:W-:Y:S04]  /*25730*/  STL [R1+0x27ac], R50 ;  /* 0x0027ac3201007387 */ /* 0x0009e80000100800 */
[----:B------:R1:W-:Y:S01]  /*25740*/  STL [R1+0x27a8], R51 ;  /* 0x0027a83301007387 */ /* 0x0003e20000100800 */
[C---:B--2---:R-:W-:Y:S11]  /*25750*/  HMMA.1688.F32.TF32 R40, R92.reuse, R10, R104 ;  /* 0x0000000a5c28723c */ /* 0x044ff60000081068 */
[----:B------:R-:W-:Y:S11]  /*25760*/  @!UPT UIADD3 URZ, URZ, URZ, URZ ;  /* 0x0000003f3f3ff290 */ /* 0x000ff6000fffe03f */
[----:B------:R-:W-:Y:S02]  /*25770*/  @!UPT UIADD3 URZ, URZ, URZ, URZ ;  /* 0x0000003f3f3ff290 */ /* 0x000fe4000fffe03f */
[----:B------:R-:W-:Y:S01]  /*25780*/  MOV R107, R40 ;  /* 0x00000028006b7202 */ /* 0x000fe20000000f00 */
[----:B------:R-:W-:Y:S01]  /*25790*/  IMAD.MOV.U32 R106, RZ, RZ, R41 ;  /* 0x000000ffff6a7224 */ /* 0x000fe200078e0029 */
[----:B------:R-:W-:Y:S01]  /*257a0*/  MOV R104, R43 ;  /* 0x0000002b00687202 */ /* 0x000fe20000000f00 */
[----:B------:R-:W-:Y:S02]  /*257b0*/  IMAD.MOV.U32 R105, RZ, RZ, R42 ;  /* 0x000000ffff697224 */ /* 0x000fe400078e002a */
[C---:B------:R-:W-:Y:S11]  /*257c0*/  HMMA.1688.F32.TF32 R40, R92.reuse, R34, R96 ;  /* 0x000000225c28723c */ /* 0x040ff60000081060 */
[----:B------:R-:W-:Y:S11]  /*257d0*/  @!UPT UIADD3 URZ, URZ, URZ, URZ ;  /* 0x0000003f3f3ff290 */ /* 0x000ff6000fffe03f */
[----:B------:R-:W-:Y:S02]  /*257e0*/  @!UPT UIADD3 URZ, URZ, URZ, URZ ;  /* 0x0000003f3f3ff290 */ /* 0x000fe4000fffe03f */
[----:B------:R-:W-:Y:S01]  /*257f0*/  IMAD.MOV.U32 R36, RZ, RZ, R40 ;  /* 0x000000ffff247224 */ /* 0x000fe200078e0028 */
[----:B------:R-:W-:Y:S01]  /*25800*/  MOV R37, R41 ;  /* 0x0000002900257202 */ /* 0x000fe20000000f00 */
[----:B------:R-:W-:Y:S02]  /*25810*/  IMAD.MOV.U32 R38, RZ, RZ, R42 ;  /* 0x000000ffff267224 */ /* 0x000fe400078e002a */
[----:B------:R-:W-:Y:S02]  /*25820*/  IMAD.MOV.U32 R39, RZ, RZ, R43 ;  /* 0x000000ffff277224 */ /* 0x000fe400078e002b */
[----:B------:R-:W-:Y:S01]  /*25830*/  HMMA.1688.F32.TF32 R40, R92, R30, R244 ;  /* 0x0000001e5c28723c */ /* 0x000fe200000810f4 */
[----:B------:R-:W2:Y:S04]  /*25840*/  LDL.LU R244, [R1+0x70] ;  /* 0x0000700001f47983 */ /* 0x000ea80000300800 */
[----:B------:R-:W2:Y:S04]  /*25850*/  LDL.LU R245, [R1+0x74] ;  /* 0x0000740001f57983 */ /* 0x000ea80000300800 */
[----:B------:R-:W2:Y:S04]  /*25860*/  LDL.LU R246, [R1+0x78] ;  /* 0x0000780001f67983 */ /* 0x000ea80000300800 */
[----:B------:R-:W2:Y:S01]  /*25870*/  LDL.LU R247, [R1+0x7c] ;  /* 0x00007c0001f77983 */ /* 0x000ea20000300800 */
[C---:B------:R-:W-:Y:S03]  /*25880*/  HMMA.1688.F32.TF32 R56, R232.reuse, R14, R120 ;  /* 0x0000000ee838723c */ /* 0x040fe60000081078 */
[----:B-1----:R-:W2:Y:S04]  /*25890*/  LDL.LU R48, [R1+0x60] ;  /* 0x0000600001307983 */ /* 0x002ea80000300800 */
[----:B---3--:R-:W3:Y:S04]  /*258a0*/  LDL.LU R49, [R1+0x64] ;  /* 0x0000640001317983 */ /* 0x008ee80000300800 */
[----:B----4-:R-:W3:Y:S04]  /*258b0*/  LDL.LU R50, [R1+0x68] ;  /* 0x0000680001327983 */ /* 0x010ee80000300800 */
[----:B------:R-:W3:Y:S04]  /*258c0*/  LDL.LU R51, [R1+0x6c] ;  /* 0x00006c0001337983 */ /* 0x000ee80000300800 */
[----:B------:R-:W4:Y:S04]  /*258d0*/  LDL.LU R120, [R1+0x50] ;  /* 0x0000500001787983 */ /* 0x000f280000300800 */
[----:B------:R-:W4:Y:S04]  /*258e0*/  LDL.LU R121, [R1+0x54] ;  /* 0x0000540001797983 */ /* 0x000f280000300800 */
[----:B------:R-:W4:Y:S04]  /*258f0*/  LDL.LU R122, [R1+0x58] ;  /* 0x00005800017a7983 */ /* 0x000f280000300800 */
[----:B------:R-:W4:Y:S04]  /*25900*/  LDL.LU R123, [R1+0x5c] ;  /* 0x00005c00017b7983 */ /* 0x000f280000300800 */
[----:B------:R-:W3:Y:S04]  /*25910*/  LDL.LU R108, [R1+0x40] ;  /* 0x00004000016c7983 */ /* 0x000ee80000300800 */
[----:B------:R-:W3:Y:S04]  /*25920*/  LDL.LU R109, [R1+0x44] ;  /* 0x00004400016d7983 */ /* 0x000ee80000300800 */
[----:B------:R-:W3:Y:S04]  /*25930*/  LDL.LU R110, [R1+0x48] ;  /* 0x00004800016e7983 */ /* 0x000ee80000300800 */
[----:B------:R-:W3:Y:S01]  /*25940*/  LDL.LU R111, [R1+0x4c] ;  /* 0x00004c00016f7983 */ /* 0x000ee20000300800 */
[----:B------:R-:W-:Y:S03]  /*25950*/  HMMA.1688.F32.TF32 R52, R232, R18, R116 ;  /* 0x00000012e834723c */ /* 0x000fe60000081074 */
[----:B------:R-:W3:Y:S04]  /*25960*/  LDL.LU R112, [R1+0x30] ;  /* 0x0000300001707983 */ /* 0x000ee80000300800 */
[----:B------:R-:W3:Y:S04]  /*25970*/  LDL.LU R113, [R1+0x34] ;  /* 0x0000340001717983 */ /* 0x000ee80000300800 */
[----:B------:R-:W3:Y:S04]  /*25980*/  LDL.LU R114, [R1+0x38] ;  /* 0x0000380001727983 */ /* 0x000ee80000300800 */
[----:B------:R-:W3:Y:S01]  /*25990*/  LDL.LU R115, [R1+0x3c] ;  /* 0x00003c0001737983 */ /* 0x000ee20000300800 */
[C---:B------:R-:W-:Y:S03]  /*259a0*/  HMMA.1688.F32.TF32 R44, R92.reuse, R26, R100 ;  /* 0x0000001a5c2c723c */ /* 0x040fe60000081064 */
        /* <DEDUP_REMOVED lines=8> */
[----:B------:R-:W-:Y:S04]  /*25a30*/  LDS R232, [R3+0xc500] ;  /* 0x00c5000003e87984 */ /* 0x000fe80000000800 */
[----:B------:R-:W-:Y:S04]  /*25a40*/  LDS R234, [R3+0xe500] ;  /* 0x00e5000003ea7984 */ /* 0x000fe80000000800 */
[----:B------:R-:W-:Y:S04]  /*25a50*/  LDS R233, [R0+0xc500] ;  /* 0x00c5000000e97984 */ /* 0x000fe80000000800 */
[----:B------:R-:W4:Y:S01]  /*25a60*/  LDS R235, [R0+0xe500] ;  /* 0x00e5000000eb7984 */ /* 0x000f220000000800 */
[----:B--2---:R-:W-:Y:S03]  /*25a70*/  HMMA.1688.F32.TF32 R124, R92, R18, R244 ;  /* 0x000000125c7c723c */ /* 0x004fe600000810f4 */
[----:B------:R-:W2:Y:S04]  /*25a80*/  LDL.LU R244, [R1] ;  /* 0x0000000001f47983 */ /* 0x000ea80000300800 */
[----:B------:R-:W2:Y:S04]  /*25a90*/  LDL.LU R245, [R1+0x4] ;  /* 0x0000040001f57983 */ /* 0x000ea80000300800 */
[----:B------:R-:W2:Y:S04]  /*25aa0*/  LDL.LU R246, [R1+0x8] ;  /* 0x0000080001f67983 */ /* 0x000ea80000300800 */
[----:B------:R-:W2:Y:S01]  /*25ab0*/  LDL.LU R247, [R1+0xc] ;  /* 0x00000c0001f77983 */ /* 0x000ea20000300800 */
[----:B------:R-:W-:Y:S01]  /*25ac0*/  MOV R97, R40 ;  /* 0x0000002800617202 */ /* 0x000fe20000000f00 */
[----:B------:R-:W-:Y:S01]  /*25ad0*/  IMAD.MOV.U32 R98, RZ, RZ, R41 ;  /* 0x000000ffff627224 */ /* 0x000fe200078e0029 */
[----:B------:R-:W-:Y:S01]  /*25ae0*/  MOV R40, R44 ;  /* 0x0000002c00287202 */ /* 0x000fe20000000f00 */
[----:B------:R-:W-:Y:S01]  /*25af0*/  IMAD.MOV.U32 R99, RZ, RZ, R42 ;  /* 0x000000ffff637224 */ /* 0x000fe200078e002a */
[----:B------:R-:W-:Y:S01]  /*25b00*/  MOV R96, R47 ;  /* 0x0000002f00607202 */ /* 0x000fe20000000f00 */
[----:B------:R-:W-:-:S02]  /*25b10*/  IMAD.MOV.U32 R41, RZ, RZ, R45 ;  /* 0x000000ffff297224 */ /* 0x000fc400078e002d */
[----:B------:R-:W-:Y:S02]  /*25b20*/  IMAD.MOV.U32 R42, RZ, RZ, R46 ;  /* 0x000000ffff2a7224 */ /* 0x000fe400078e002e */
[----:B------:R-:W-:Y:S08]  /*25b30*/  HMMA.1688.F32.TF32 R44, R92, R22, R240 ;  /* 0x000000165c2c723c */ /* 0x000ff000000810f0 */
[C---:B------:R-:W-:Y:S08]  /*25b40*/  HMMA.1688.F32.TF32 R64, R236.reuse, R6, R128 ;  /* 0x00000006ec40723c */ /* 0x040ff00000081080 */
[C---:B------:R-:W-:Y:S08]  /*25b50*/  HMMA.1688.F32.TF32 R72, R236.reuse, R30, R136 ;  /* 0x0000001eec48723c */ /* 0x040ff00000081088 */
[C---:B------:R-:W-:Y:S08]  /*25b60*/  HMMA.1688.F32.TF32 R76, R236.reuse, R26, R140 ;  /* 0x0000001aec4c723c */ /* 0x040ff0000008108c */
[C---:B------:R-:W-:Y:S08]  /*25b70*/  HMMA.1688.F32.TF32 R80, R236.reuse, R22, R144 ;  /* 0x00000016ec50723c */ /* 0x040ff00000081090 */
[C---:B------:R-:W-:Y:S08]  /*25b80*/  HMMA.1688.F32.TF32 R84, R236.reuse, R18, R148 ;  /* 0x00000012ec54723c */ /* 0x040ff00000081094 */
[----:B------:R-:W-:Y:S08]  /*25b90*/  HMMA.1688.F32.TF32 R88, R236, R14, R152 ;  /* 0x0000000eec58723c */ /* 0x000ff00000081098 */
[C---:B----4-:R-:W-:Y:S08]  /*25ba0*/  HMMA.1688.F32.TF32 R236, R232.reuse, R10, R120 ;  /* 0x0000000ae8ec723c */ /* 0x050ff00000081078 */
[C---:B---3--:R-:W-:Y:S08]  /*25bb0*/  HMMA.1688.F32.TF32 R108, R232.reuse, R6, R108 ;  /* 0x00000006e86c723c */ /* 0x048ff0000008106c */
[----:B------:R-:W-:Y:S01]  /*25bc0*/  HMMA.1688.F32.TF32 R112, R232, R34, R112 ;  /* 0x00000022e870723c */ /* 0x000fe20000081070 */
[----:B------:R-:W-:-:S07]  /*25bd0*/  IMAD.MOV.U32 R241, RZ, RZ, R44 ;  /* 0x000000fffff17224 */ /* 0x000fce00078e002c */
[----:B------:R-:W-:Y:S01]  /*25be0*/  HMMA.1688.F32.TF32 R116, R232, R30, R116 ;  /* 0x0000001ee874723c */ /* 0x000fe20000081074 */
[----:B------:R-:W-:Y:S01]  /*25bf0*/  IMAD.MOV.U32 R242, RZ, RZ, R45 ;  /* 0x000000fffff27224 */ /* 0x000fe200078e002d */
[----:B------:R-:W-:Y:S01]  /*25c00*/  MOV R243, R46 ;  /* 0x0000002e00f37202 */ /* 0x000fe20000000f00 */
[----:B------:R-:W-:Y:S01]  /*25c10*/  IMAD.MOV.U32 R44, RZ, RZ, R124 ;  /* 0x000000ffff2c7224 */ /* 0x000fe200078e007c */
[----:B------:R-:W-:-:S04]  /*25c20*/  MOV R46, R126 ;  /* 0x0000007e002e7202 */ /* 0x000fc80000000f00 */
[C---:B------:R-:W-:Y:S01]  /*25c30*/  HMMA.1688.F32.TF32 R120, R232.reuse, R26, R100 ;  /* 0x0000001ae878723c */ /* 0x040fe20000081064 */
[----:B------:R-:W-:Y:S02]  /*25c40*/  IMAD.MOV.U32 R45, RZ, RZ, R125 ;  /* 0x000000ffff2d7224 */ /* 0x000fe400078e007d */
[----:B------:R-:W-:Y:S01]  /*25c50*/  IMAD.MOV.U32 R240, RZ, RZ, R127 ;  /* 0x000000fffff07224 */ /* 0x000fe200078e007f */
[----:B------:R-:W-:Y:S04]  /*25c60*/  STL [R1+0x26b0], R236 ;  /* 0x0026b0ec01007387 */ /* 0x000fe80000100800 */
[----:B------:R-:W-:Y:S01]  /*25c70*/  STL [R1+0x26ac], R237 ;  /* 0x0026aced01007387 */ /* 0x000fe20000100800 */
[----:B------:R-:W-:Y:S03]  /*25c80*/  HMMA.1688.F32.TF32 R128, R232, R18, R156 ;  /* 0x00000012e880723c */ /* 0x000fe6000008109c */
[----:B------:R-:W-:Y:S04]  /*25c90*/  STL [R1+0x26a8], R238 ;  /* 0x0026a8ee01007387 */ /* 0x000fe80000100800 */
[----:B------:R-:W-:Y:S04]  /*25ca0*/  STL [R1+0x26a4], R239 ;  /* 0x0026a4ef01007387 */ /* 0x000fe80000100800 */
[----:B------:R-:W-:Y:S04]  /*25cb0*/  STL [R1+0x26c0], R108 ;  /* 0x0026c06c01007387 */ /* 0x000fe80000100800 */
[----:B------:R-:W-:Y:S04]  /*25cc0*/  STL [R1+0x26bc], R109 ;  /* 0x0026bc6d01007387 */ /* 0x000fe80000100800 */
[----:B------:R-:W-:Y:S01]  /*25cd0*/  STL [R1+0x26b8], R110 ;  /* 0x0026b86e01007387 */ /* 0x000fe20000100800 */
[C---:B------:R-:W-:Y:S03]  /*25ce0*/  HMMA.1688.F32.TF32 R136, R228.reuse, R10, R164 ;  /* 0x0000000ae488723c */ /* 0x040fe600000810a4 */
[----:B------:R-:W-:Y:S04]  /*25cf0*/  STL [R1+0x26b4], R111 ;  /* 0x0026b46f01007387 */ /* 0x000fe80000100800 */
[----:B------:R1:W-:Y:S04]  /*25d00*/  STL [R1+0x26cc], R112 ;  /* 0x0026cc7001007387 */ /* 0x0003e80000100800 */
[----:B------:R3:W-:Y:S04]  /*25d10*/  STL [R1+0x26c8], R113 ;  /* 0x0026c87101007387 */ /* 0x0007e80000100800 */
[----:B------:R2:W-:Y:S01]  /*25d20*/  STL [R1+0x26c4], R114 ;  /* 0x0026c47201007387 */ /* 0x0005e20000100800 */
[C---:B------:R-:W-:Y:S03]  /*25d30*/  HMMA.1688.F32.TF32 R140, R228.reuse, R6, R168 ;  /* 0x00000006e48c723c */ /* 0x040fe600000810a8 */
[----:B------:R1:W-:Y:S04]  /*25d40*/  STL [R1+0x26a0], R115 ;  /* 0x0026a07301007387 */ /* 0x0003e80000100800 */
[----:B------:R-:W-:Y:S04]  /*25d50*/  STL [R1+0x26dc], R116 ;  /* 0x0026dc7401007387 */ /* 0x000fe80000100800 */
[----:B------:R-:W-:Y:S04]  /*25d60*/  STL [R1+0x26d8], R117 ;  /* 0x0026d87501007387 */ /* 0x000fe80000100800 */
[----:B------:R-:W-:Y:S01]  /*25d70*/  STL [R1+0x26d4], R118 ;  /* 0x0026d47601007387 */ /* 0x000fe20000100800 */
[C---:B------:R-:W-:Y:S03]  /*25d80*/  HMMA.1688.F32.TF32 R144, R228.reuse, R34, R172 ;  /* 0x00000022e490723c */ /* 0x040fe600000810ac */
[----:B------:R-:W-:Y:S04]  /*25d90*/  STL [R1+0x26d0], R119 ;  /* 0x0026d07701007387 */ /* 0x000fe80000100800 */
[----:B------:R-:W-:Y:S04]  /*25da0*/  STL [R1+0x26e8], R120 ;  /* 0x0026e87801007387 */ /* 0x000fe80000100800 */
[----:B------:R-:W-:Y:S04]  /*25db0*/  STL [R1+0x26e4], R121 ;  /* 0x0026e47901007387 */ /* 0x000fe80000100800 */
[----:B------:R-:W-:Y:S01]  /*25dc0*/  STL [R1+0x26e0], R122 ;  /* 0x0026e07a01007387 */ /* 0x000fe20000100800 */
[----:B------:R-:W-:Y:S03]  /*25dd0*/  HMMA.1688.F32.TF32 R148, R228, R30, R176 ;  /* 0x0000001ee494723c */ /* 0x000fe600000810b0 */
[----:B------:R-:W-:Y:S04]  /*25de0*/  STL [R1+0x269c], R123 ;  /* 0x00269c7b01007387 */ /* 0x000fe80000100800 */
[----:B------:R-:W2:Y:S01]  /*25df0*/  LDL R103, [R1+0x390] ;  /* 0x0003900001677983 */ /* 0x000ea20000100800 */
[C---:B------:R-:W-:Y:S03]  /*25e00*/  HMMA.1688.F32.TF32 R216, R224.reuse, R22, R216 ;  /* 0x00000016e0d8723c */ /* 0x040fe600000810d8 */
[----:B------:R-:W-:Y:S04]  /*25e10*/  LDS R100, [R3+0x10200] ;  /* 0x0102000003647984 */ /* 0x000fe80000000800 */
[----:B------:R-:W-:Y:S01]  /*25e20*/  LDS R102, [R3+0x12200] ;  /* 0x0122000003667984 */ /* 0x000fe20000000800 */
[----:B------:R-:W-:Y:S03]  /*25e30*/  HMMA.1688.F32.TF32 R208, R224, R30, R208 ;  /* 0x0000001ee0d0723c */ /* 0x000fe600000810d0 */
[----:B------:R-:W-:Y:S05]  /*25e40*/  LDS R101, [R0+0x10200] ;  /* 0x0102000000657984 */ /* 0x000fea0000000800 */
[C---:B--2---:R-:W-:Y:S01]  /*25e50*/  HMMA.1688.F32.TF32 R124, R232.reuse, R22, R244 ;  /* 0x00000016e87c723c */ /* 0x044fe200000810f4 */
[----:B------:R-:W-:Y:S04]  /*25e60*/  LDS R244, [R3+0x10100] ;  /* 0x0101000003f47984 */ /* 0x000fe80000000800 */
[----:B------:R-:W-:Y:S03]  /*25e70*/  LDS R246, [R3+0x12100] ;  /* 0x0121000003f67984 */ /* 0x000fe60000000800 */
[----:B------:R-:W-:Y:S01]  /*25e80*/  HMMA.1688.F32.TF32 R232, R232, R14, R160 ;  /* 0x0000000ee8e8723c */ /* 0x000fe200000810a0 */
[----:B------:R-:W-:Y:S04]  /*25e90*/  LDS R245, [R0+0x10100] ;  /* 0x0101000000f57984 */ /* 0x000fe80000000800 */
[----:B------:R-:W-:Y:S10]  /*25ea0*/  LDS R247, [R0+0x12100] ;  /* 0x0121000000f77984 */ /* 0x000ff40000000800 */
[----:B------:R2:W-:Y:S04]  /*25eb0*/  STL [R1+0x26f8], R124 ;  /* 0x0026f87c01007387 */ /* 0x0005e80000100800 */
[----:B------:R1:W-:Y:S04]  /*25ec0*/  STL [R1+0x26f4], R125 ;  /* 0x0026f47d01007387 */ /* 0x0003e80000100800 */
[----:B------:R1:W-:Y:S04]  /*25ed0*/  STL [R1+0x26f0], R126 ;  /* 0x0026f07e01007387 */ /* 0x0003e80000100800 */
[----:B------:R1:W-:Y:S04]  /*25ee0*/  STL [R1+0x26ec], R127 ;  /* 0x0026ec7f01007387 */ /* 0x0003e80000100800 */
[----:B------:R-:W-:Y:S04]  /*25ef0*/  STL [R1+0x2704], R128 ;  /* 0x0027048001007387 */ /* 0x000fe80000100800 */
[----:B------:R-:W-:Y:S04]  /*25f00*/  STL [R1+0x2700], R129 ;  /* 0x0027008101007387 */ /* 0x000fe80000100800 */
[----:B------:R-:W-:Y:S04]  /*25f10*/  STL [R1+0x26fc], R130 ;  /* 0x0026fc8201007387 */ /* 0x000fe80000100800 */
[----:B------:R-:W-:Y:S04]  /*25f20*/  STL [R1+0x2698], R131 ;  /* 0x0026988301007387 */ /* 0x000fe80000100800 */
[----:B------:R1:W-:Y:S04]  /*25f30*/  STL [R1+0x2714], R232 ;  /* 0x002714e801007387 */ /* 0x0003e80000100800 */
[----:B------:R1:W-:Y:S04]  /*25f40*/  STL [R1+0x2710], R233 ;  /* 0x002710e901007387 */ /* 0x0003e80000100800 */
[----:B------:R1:W-:Y:S04]  /*25f50*/  STL [R1+0x270c], R234 ;  /* 0x00270cea01007387 */ /* 0x0003e80000100800 */
[----:B------:R1:W-:Y:S04]  /*25f60*/  STL [R1+0x2708], R235 ;  /* 0x002708eb01007387 */ /* 0x0003e80000100800 */
        /* <DEDUP_REMOVED lines=16> */
[----:B-1----:R-:W4:Y:S04]  /*26070*/  LDL.LU R112, [R1+0x250] ;  /* 0x0002500001707983 */ /* 0x002f280000300800 */
[----:B---3--:R-:W4:Y:S04]  /*26080*/  LDL.LU R113, [R1+0x254] ;  /* 0x0002540001717983 */ /* 0x008f280000300800 */
[----:B--2---:R-:W4:Y:S04]  /*26090*/  LDL.LU R114, [R1+0x258] ;  /* 0x0002580001727983 */ /* 0x004f280000300800 */
[----:B------:R-:W4:Y:S04]  /*260a0*/  LDL.LU R115, [R1+0x25c] ;  /* 0x00025c0001737983 */ /* 0x000f280000300800 */
        /* <DEDUP_REMOVED lines=28> */
[----:B------:R-:W-:Y:S03]  /*26270*/  HMMA.1688.F32.TF32 R156, R228, R22, R184 ;  /* 0x00000016e49c723c */ /* 0x000fe600000810b8 */
[----:B------:R-:W-:Y:S04]  /*26280*/  LDSM.16.M88.4 R20, [R103+0x80080] ;  /* 0x080080006714783b */ /* 0x000fe80000000200 */
[----:B------:R-:W-:Y:S01]  /*26290*/  LDSM.16.M88.4 R28, [R103+0x82080] ;  /* 0x08208000671c783b */ /* 0x000fe20000000200 */
[----:B------:R-:W-:Y:S03]  /*262a0*/  HMMA.1688.F32.TF32 R176, R224, R34, R204 ;  /* 0x00000022e0b0723c */ /* 0x000fe600000810cc */
[----:B------:R-:W-:Y:S04]  /*262b0*/  LDS R34, [R3+0x12000] ;  /* 0x0120000003227984 */ /* 0x000fe80000000800 */
[----:B------:R-:W4:Y:S04]  /*262c0*/  LDS R35, [R0+0x12000] ;  /* 0x0120000000237984 */ /* 0x000f280000000800 */
[----:B------:R-:W2:Y:S01]  /*262d0*/  LDSM.16.M88.4 R204, [R103+0x83080] ;  /* 0x0830800067cc783b */ /* 0x000ea20000000200 */
[C---:B------:R-:W-:Y:S08]  /*262e0*/  HMMA.1688.F32.TF32 R160, R228.reuse, R18, R188 ;  /* 0x00000012e4a0723c */ /* 0x040ff000000810bc */
[----:B------:R-:W-:Y:S08]  /*262f0*/  HMMA.1688.F32.TF32 R152, R228, R26, R180 ;  /* 0x0000001ae498723c */ /* 0x000ff000000810b4 */
[C---:B------:R-:W-:Y:S01]  /*26300*/  HMMA.1688.F32.TF32 R168, R224.reuse, R10, R196 ;  /* 0x0000000ae0a8723c */ /* 0x040fe200000810c4 */
[----:B------:R-:W-:Y:S07]  /*26310*/  LDSM.16.M88.4 R8, [R103+0x85080] ;  /* 0x085080006708783b */ /* 0x000fee0000000200 */
[C---:B------:R-:W-:Y:S01]  /*26320*/  HMMA.1688.F32.TF32 R172, R224.reuse, R6, R200 ;  /* 0x00000006e0ac723c */ /* 0x040fe200000810c8 */
[----:B------:R-:W-:Y:S07]  /*26330*/  LDSM.16.M88.4 R4, [R103+0x86080] ;  /* 0x086080006704783b */ /* 0x000fee0000000200 */
[C---:B------:R-:W-:Y:S01]  /*26340*/  HMMA.1688.F32.TF32 R212, R224.reuse, R26, R212 ;  /* 0x0000001ae0d4723c */ /* 0x040fe200000810d4 */
[----:B------:R-:W1:Y:S07]  /*26350*/  LDSM.16.M88.4 R24, [R103+0x81080] ;  /* 0x081080006718783b */ /* 0x000e6e0000000200 */
[----:B------:R-:W-:Y:S01]  /*26360*/  HMMA.1688.F32.TF32 R16, R224, R18, R220 ;  /* 0x00000012e010723c */ /* 0x000fe200000810dc */
[----:B------:R-:W-:Y:S07]  /*26370*/  LDSM.16.M88.4 R220, [R103+0x87080] ;  /* 0x0870800067dc783b */ /* 0x000fee0000000200 */
[-C--:B------:R-:W-:Y:S08]  /*26380*/  HMMA.1688.F32.TF32 R92, R92, R14.reuse, R48 ;  /* 0x0000000e5c5c723c */ /* 0x080ff00000081030 */
[----:B------:R-:W-:Y:S08]  /*26390*/  HMMA.1688.F32.TF32 R228, R228, R14, R192 ;  /* 0x0000000ee4e4723c */ /* 0x000ff000000810c0 */
[C---:B----4-:R-:W-:Y:S08]  /*263a0*/  HMMA.1688.F32.TF32 R112, R32.reuse, R20, R112 ;  /* 0x000000142070723c */ /* 0x050ff00000081070 */
[C---:B--2---:R-:W-:Y:S08]  /*263b0*/  HMMA.1688.F32.TF32 R136, R32.reuse, R204, R136 ;  /* 0x000000cc2088723c */ /* 0x044ff00000081088 */
[----:B------:R-:W-:Y:S01]  /*263c0*/  HMMA.1688.F32.TF32 R140, R32, R28, R108 ;  /* 0x0000001c208c723c */ /* 0x000fe2000008106c */
[----:B------:R-:W-:Y:S01]  /*263d0*/  IMAD.MOV.U32 R188, RZ, RZ, R44 ;  /* 0x000000ffffbc7224 */ /* 0x000fe200078e002c */
[----:B------:R-:W-:Y:S01]  /*263e0*/  MOV R189, R45 ;  /* 0x0000002d00bd7202 */ /* 0x000fe20000000f00 */
[----:B------:R-:W-:-:S02]  /*263f0*/  IMAD.MOV.U32 R190, RZ, RZ, R46 ;  /* 0x000000ffffbe7224 */ /* 0x000fc400078e002e */
[----:B------:R-:W-:Y:S01]  /*26400*/  IMAD.MOV.U32 R191, RZ, RZ, R240 ;  /* 0x000000ffffbf7224 */ /* 0x000fe200078e00f0 */
[----:B------:R-:W-:Y:S01]  /*26410*/  MOV R197, R106 ;  /* 0x0000006a00c57202 */ /* 0x000fe20000000f00 */
[----:B------:R-:W-:Y:S01]  /*26420*/  IMAD.MOV.U32 R196, RZ, RZ, R107 ;  /* 0x000000ffffc47224 */ /* 0x000fe200078e006b */
[----:B------:R-:W-:Y:S01]  /*26430*/  HMMA.1688.F32.TF32 R224, R224, R14, R248 ;  /* 0x0000000ee0e0723c */ /* 0x000fe200000810f8 */
[----:B------:R-:W3:Y:S01]  /*26440*/  LDSM.16.M88.4 R12, [R103+0x84080] ;  /* 0x08408000670c783b */ /* 0x000ee20000000200 */
[----:B------:R-:W-:Y:S01]  /*26450*/  IMAD.MOV.U32 R193, RZ, RZ, R114 ;  /* 0x000000ffffc17224 */ /* 0x000fe200078e0072 */
[----:B------:R-:W-:Y:S01]  /*26460*/  MOV R195, R112 ;  /* 0x0000007000c37202 */ /* 0x000fe20000000f00 */
[----:B------:R-:W-:Y:S01]  /*26470*/  IMAD.MOV.U32 R194, RZ, RZ, R113 ;  /* 0x000000ffffc27224 */ /* 0x000fe200078e0071 */
[----:B------:R-:W-:Y:S03]  /*26480*/  LDS R200, [R3+0x10700] ;  /* 0x0107000003c87984 */ /* 0x000fe60000000800 */
[----:B------:R-:W-:Y:S01]  /*26490*/  IMAD.MOV.U32 R114, RZ, RZ, R136 ;  /* 0x000000ffff727224 */ /* 0x000fe200078e0088 */
[----:B------:R-:W-:Y:S01]  /*264a0*/  MOV R108, R137 ;  /* 0x00000089006c7202 */ /* 0x000fe20000000f00 */
[----:B------:R-:W-:Y:S01]  /*264b0*/  IMAD.MOV.U32 R109, RZ, RZ, R138 ;  /* 0x000000ffff6d7224 */ /* 0x000fe200078e008a */
[----:B-1----:R-:W-:Y:S01]  /*264c0*/  HMMA.1688.F32.TF32 R128, R32, R24, R236 ;  /* 0x000000182080723c */ /* 0x002fe200000810ec */
[----:B------:R-:W-:Y:S01]  /*264d0*/  IMAD.MOV.U32 R110, RZ, RZ, R139 ;  /* 0x000000ffff6e7224 */ /* 0x000fe200078e008b */
[----:B------:R-:W-:Y:S01]  /*264e0*/  MOV R192, R115 ;  /* 0x0000007300c07202 */ /* 0x000fe20000000f00 */
[----:B------:R-:W-:Y:S01]  /*264f0*/  IMAD.MOV.U32 R48, RZ, RZ, R92 ;  /* 0x000000ffff307224 */ /* 0x000fe200078e005c */
[----:B------:R-:W-:Y:S01]  /*26500*/  MOV R49, R93 ;  /* 0x0000005d00317202 */ /* 0x000fe20000000f00 */
[----:B------:R-:W-:Y:S01]  /*26510*/  IMAD.MOV.U32 R111, RZ, RZ, R140 ;  /* 0x000000ffff6f7224 */ /* 0x000fe200078e008c */
[----:B------:R-:W1:Y:S01]  /*26520*/  LDS R103, [R0+0x12200] ;  /* 0x0122000000677984 */ /* 0x000e620000000800 */
[----:B------:R-:W-:Y:S01]  /*26530*/  IMAD.MOV.U32 R236, RZ, RZ, R141 ;  /* 0x000000ffffec7224 */ /* 0x000fe200078e008d */
[----:B------:R-:W-:Y:S01]  /*26540*/  MOV R237, R142 ;  /* 0x0000008e00ed7202 */ /* 0x000fe20000000f00 */
[----:B------:R-:W-:Y:S01]  /*26550*/  IMAD.MOV.U32 R238, RZ, RZ, R143 ;  /* 0x000000ffffee7224 */ /* 0x000fe200078e008f */
[----:B------:R-:W-:Y:S01]  /*26560*/  LDS R92, [R3+0x10300] ;  /* 0x01030000035c7984 */ /* 0x000fe20000000800 */
[----:B------:R-:W-:-:S02]  /*26570*/  IMAD.MOV.U32 R50, RZ, RZ, R94 ;  /* 0x000000ffff327224 */ /* 0x000fc400078e005e */
[----:B------:R-:W-:Y:S01]  /*26580*/  IMAD.MOV.U32 R51, RZ, RZ, R95 ;  /* 0x000000ffff337224 */ /* 0x000fe200078e005f */
[----:B------:R-:W-:Y:S04]  /*26590*/  LDS R94, [R3+0x12300] ;  /* 0x01230000035e7984 */ /* 0x000fe80000000800 */
[----:B------:R-:W-:Y:S04]  /*265a0*/  LDS R93, [R0+0x10300] ;  /* 0x01030000005d7984 */ /* 0x000fe80000000800 */
[----:B------:R-:W2:Y:S01]  /*265b0*/  LDS R95, [R0+0x12300] ;  /* 0x01230000005f7984 */ /* 0x000ea20000000800 */
[----:B------:R-:W-:-:S02]  /*265c0*/  IMAD.MOV.U32 R198, RZ, RZ, R105 ;  /* 0x000000ffffc67224 */ /* 0x000fc400078e0069 */
[----:B------:R-:W-:Y:S01]  /*265d0*/  IMAD.MOV.U32 R199, RZ, RZ, R104 ;  /* 0x000000ffffc77224 */ /* 0x000fe200078e0068 */
[----:B------:R-:W-:Y:S01]  /*265e0*/  MOV R123, R130 ;  /* 0x00000082007b7202 */ /* 0x000fe20000000f00 */
[----:B------:R-:W-:Y:S01]  /*265f0*/  LDS R106, [R3+0x12400] ;  /* 0x01240000036a7984 */ /* 0x000fe20000000800 */
[----:B---3--:R-:W-:Y:S01]  /*26600*/  HMMA.1688.F32.TF32 R136, R32, R12, R116 ;  /* 0x0000000c2088723c */ /* 0x008fe20000081074 */
[----:B------:R-:W-:Y:S02]  /*26610*/  IMAD.MOV.U32 R239, RZ, RZ, R128 ;  /* 0x000000ffffef7224 */ /* 0x000fe400078e0080 */
[----:B------:R-:W-:Y:S01]  /*26620*/  LDS R104, [R3+0x10400] ;  /* 0x0104000003687984 */ /* 0x000fe20000000800 */
[----:B------:R-:W-:-:S03]  /*26630*/  IMAD.MOV.U32 R115, RZ, RZ, R129 ;  /* 0x000000ffff737224 */ /* 0x000fc600078e0081 */
[----:B------:R-:W-:Y:S04]  /*26640*/  LDS R105, [R0+0x10400] ;  /* 0x0104000000697984 */ /* 0x000fe80000000800 */
[----:B------:R-:W3:Y:S04]  /*26650*/  LDS R107, [R0+0x12400] ;  /* 0x01240000006b7984 */ /* 0x000ee80000000800 */
[----:B------:R-:W-:Y:S04]  /*26660*/  LDS R202, [R3+0x12700] ;  /* 0x0127000003ca7984 */ /* 0x000fe80000000800 */
[----:B------:R-:W-:Y:S04]  /*26670*/  LDS R201, [R0+0x10700] ;  /* 0x0107000000c97984 */ /* 0x000fe80000000800 */
[----:B------:R-:W4:Y:S01]  /*26680*/  LDS R203, [R0+0x12700] ;  /* 0x0127000000cb7984 */ /* 0x000f220000000800 */
[----:B------:R-:W-:Y:S01]  /*26690*/  MOV R118, R136 ;  /* 0x0000008800767202 */ /* 0x000fe20000000f00 */
[----:B------:R-:W-:Y:S01]  /*266a0*/  IMAD.MOV.U32 R119, RZ, RZ, R137 ;  /* 0x000000ffff777224 */ /* 0x000fe200078e0089 */
[----:B------:R-:W-:Y:S01]  /*266b0*/  MOV R113, R139 ;  /* 0x0000008b00717202 */ /* 0x000fe20000000f00 */
[----:B------:R-:W-:-:S02]  /*266c0*/  IMAD.MOV.U32 R112, RZ, RZ, R138 ;  /* 0x000000ffff707224 */ /* 0x000fc400078e008a */
[----:B------:R-:W-:Y:S01]  /*266d0*/  HMMA.1688.F32.TF32 R136, R32, R8, R232 ;  /* 0x000000082088723c */ /* 0x000fe200000810e8 */
[----:B------:R-:W2:Y:S04]  /*266e0*/  LDL.LU R232, [R1+0x160] ;  /* 0x0001600001e87983 */ /* 0x000ea80000300800 */
[----:B------:R-:W2:Y:S04]  /*266f0*/  LDL.LU R233, [R1+0x164] ;  /* 0x0001640001e97983 */ /* 0x000ea80000300800 */
[----:B------:R-:W2:Y:S04]  /*26700*/  LDL.LU R234, [R1+0x168] ;  /* 0x0001680001ea7983 */ /* 0x000ea80000300800 */
[----:B------:R-:W2:Y:S11]  /*26710*/  LDL.LU R235, [R1+0x16c] ;  /* 0x00016c0001eb7983 */ /* 0x000eb60000300800 */
[----:B------:R-:W-:Y:S01]  /*26720*/  IMAD.MOV.U32 R121, RZ, RZ, R136 ;  /* 0x000000ffff797224 */ /* 0x000fe200078e0088 */
[----:B------:R-:W-:Y:S01]  /*26730*/  MOV R116, R138 ;  /* 0x0000008a00747202 */ /* 0x000fe20000000f00 */
[----:B------:R-:W-:-:S02]  /*26740*/  IMAD.MOV.U32 R122, RZ, RZ, R137 ;  /* 0x000000ffff7a7224 */ /* 0x000fc400078e0089 */
[----:B------:R-:W-:Y:S02]  /*26750*/  IMAD.MOV.U32 R117, RZ, RZ, R139 ;  /* 0x000000ffff757224 */ /* 0x000fe400078e008b */
[C---:B------:R-:W-:Y:S11]  /*26760*/  HMMA.1688.F32.TF32 R136, R32.reuse, R4, R124 ;  /* 0x000000042088723c */ /* 0x040ff6000008107c */
[----:B------:R-:W-:Y:S11]  /*26770*/  @!UPT UIADD3 URZ, URZ, URZ, URZ ;  /* 0x0000003f3f3ff290 */ /* 0x000ff6000fffe03f */
[----:B------:R-:W-:Y:S02]  /*26780*/  @!UPT UIADD3 URZ, URZ, URZ, URZ ;  /* 0x0000003f3f3ff290 */ /* 0x000fe4000fffe03f */
[----:B------:R-:W-:Y:S01]  /*26790*/  IMAD.MOV.U32 R125, RZ, RZ, R136 ;  /* 0x000000ffff7d7224 */ /* 0x000fe200078e0088 */
[----:B------:R-:W-:Y:S01]  /*267a0*/  MOV R126, R137 ;  /* 0x00000089007e7202 */ /* 0x000fe20000000f00 */
[----:B------:R-:W3:Y:S01]  /*267b0*/  LDL.LU R136, [R1+0x150] ;  /* 0x0001500001887983 */ /* 0x000ee20000300800 */
[----:B------:R-:W-:Y:S02]  /*267c0*/  IMAD.MOV.U32 R127, RZ, RZ, R138 ;  /* 0x000000ffff7f7224 */ /* 0x000fe400078e008a */
[----:B------:R-:W-:Y:S01]  /*267d0*/  IMAD.MOV.U32 R120, RZ, RZ, R139 ;  /* 0x000000ffff787224 */ /* 0x000fe200078e008b */
        /* <DEDUP_REMOVED lines=22> */
[----:B------:R-:W4:Y:S01]  /*26940*/  LDL.LU R183, [R1+0x10c] ;  /* 0x00010c0001b77983 */ /* 0x000f220000300800 */
[----:B------:R-:W-:Y:S03]  /*26950*/  HMMA.1688.F32.TF32 R32, R32, R220, R164 ;  /* 0x000000dc2020723c */ /* 0x000fe600000810a4 */
[----:B------:R-:W4:Y:S04]  /*26960*/  LDL.LU R164, [R1+0xe0] ;  /* 0x0000e00001a47983 */ /* 0x000f280000300800 */
[----:B------:R-:W4:Y:S11]  /*26970*/  LDL.LU R165, [R1+0xe4] ;  /* 0x0000e40001a57983 */ /* 0x000f360000300800 */
[----:B------:R-:W-:Y:S06]  /*26980*/  @!UPT UIADD3 URZ, URZ, URZ, URZ ;  /* 0x0000003f3f3ff290 */ /* 0x000fec000fffe03f */
[----:B------:R-:W-:Y:S01]  /*26990*/  MOV R128, R32 ;  /* 0x0000002000807202 */ /* 0x000fe20000000f00 */
[----:B------:R-:W-:Y:S01]  /*269a0*/  IMAD.MOV.U32 R129, RZ, RZ, R33 ;  /* 0x000000ffff817224 */ /* 0x000fe200078e0021 */
[----:B------:R-:W-:Y:S01]  /*269b0*/  MOV R124, R35 ;  /* 0x00000023007c7202 */ /* 0x000fe20000000f00 */
[----:B------:R-:W-:Y:S02]  /*269c0*/  IMAD.MOV.U32 R130, RZ, RZ, R34 ;  /* 0x000000ffff827224 */ /* 0x000fe400078e0022 */
[----:B------:R-:W-:Y:S02]  /*269d0*/  IMAD.MOV.U32 R166, RZ, RZ, R252 ;  /* 0x000000ffffa67224 */ /* 0x000fe400078e00fc */
[----:B------:R-:W-:Y:S01]  /*269e0*/  IMAD.MOV.U32 R167, RZ, RZ, R2 ;  /* 0x000000ffffa77224 */ /* 0x000fe200078e0002 */
[C---:B--2---:R-:W-:Y:S11]  /*269f0*/  HMMA.1688.F32.TF32 R32, R244.reuse, R20, R232 ;  /* 0x00000014f420723c */ /* 0x044ff600000810e8 */
[----:B------:R-:W-:Y:S11]  /*26a00*/  @!UPT UIADD3 URZ, URZ, URZ, URZ ;  /* 0x0000003f3f3ff290 */ /* 0x000ff6000fffe03f */
[----:B------:R-:W-:Y:S02]  /*26a10*/  @!UPT UIADD3 URZ, URZ, URZ, URZ ;  /* 0x0000003f3f3ff290 */ /* 0x000fe4000fffe03f */
[----:B------:R-:W-:Y:S01]  /*26a20*/  MOV R232, R32 ;  /* 0x0000002000e87202 */ /* 0x000fe20000000f00 */
[----:B------:R-:W-:Y:S01]  /*26a30*/  IMAD.MOV.U32 R233, RZ, RZ, R33 ;  /* 0x000000ffffe97224 */ /* 0x000fe200078e0021 */
[----:B------:R-:W-:Y:S01]  /*26a40*/  MOV R235, R35 ;  /* 0x0000002300eb7202 */ /* 0x000fe20000000f00 */
[----:B------:R-:W-:Y:S02]  /*26a50*/  IMAD.MOV.U32 R234, RZ, RZ, R34 ;  /* 0x000000ffffea7224 */ /* 0x000fe400078e0022 */
[C---:B---3--:R-:W-:Y:S11]  /*26a60*/  HMMA.1688.F32.TF32 R32, R244.reuse, R24, R136 ;  /* 0x00000018f420723c */ /* 0x048ff60000081088 */
[----:B------:R-:W-:Y:S11]  /*26a70*/  @!UPT UIADD3 URZ, URZ, URZ, URZ ;  /* 0x0000003f3f3ff290 */ /* 0x000ff6000fffe03f */
[----:B------:R-:W-:Y:S02]  /*26a80*/  @!UPT UIADD3 URZ, URZ, URZ, URZ ;  /* 0x0000003f3f3ff290 */ /* 0x000fe4000fffe03f */
[----:B------:R-:W-:Y:S01]  /*26a90*/  IMAD.MOV.U32 R136, RZ, RZ, R32 ;  /* 0x000000ffff887224 */ /* 0x000fe200078e0020 */
[----:B------:R-:W-:Y:S01]  /*26aa0*/  MOV R138, R34 ;  /* 0x00000022008a7202 */ /* 0x000fe20000000f00 */
[----:B------:R-:W-:Y:S02]  /*26ab0*/  IMAD.MOV.U32 R137, RZ, RZ, R33 ;  /* 0x000000ffff897224 */ /* 0x000fe400078e0021 */
[----:B------:R-:W-:Y:S02]  /*26ac0*/  IMAD.MOV.U32 R139, RZ, RZ, R35 ;  /* 0x000000ffff8b7224 */ /* 0x000fe400078e0023 */
[C---:B----4-:R-:W-:Y:S11]  /*26ad0*/  HMMA.1688.F32.TF32 R32, R244.reuse, R28, R140 ;  /* 0x0000001cf420723c */ /* 0x050ff6000008108c */
[----:B------:R-:W-:Y:S11]  /*26ae0*/  @!UPT UIADD3 URZ, URZ, URZ, URZ ;  /* 0x0000003f3f3ff290 */ /* 0x000ff6000fffe03f */
[----:B------:R-:W-:Y:S02]  /*26af0*/  @!UPT UIADD3 URZ, URZ, URZ, URZ ;  /* 0x0000003f3f3ff290 */ /* 0x000fe4000fffe03f */
[----:B------:R-:W-:Y:S01]  /*26b00*/  IMAD.MOV.U32 R140, RZ, RZ, R32 ;  /* 0x000000ffff8c7224 */ /* 0x000fe200078e0020 */
[----:B------:R-:W-:Y:S01]  /*26b10*/  MOV R141, R33 ;  /* 0x00000021008d7202 */ /* 0x000fe20000000f00 */
[----:B------:R-:W-:Y:S02]  /*26b20*/  IMAD.MOV.U32 R142, RZ, RZ, R34 ;  /* 0x000000ffff8e7224 */ /* 0x000fe400078e0022 */
[----:B------:R-:W-:Y:S02]  /*26b30*/  IMAD.MOV.U32 R143, RZ, RZ, R35 ;  /* 0x000000ffff8f7224 */ /* 0x000fe400078e0023 */
[C---:B------:R-:W-:Y:S11]  /*26b40*/  HMMA.1688.F32.TF32 R32, R244.reuse, R204, R144 ;  /* 0x000000ccf420723c */ /* 0x040ff60000081090 */
[----:B------:R-:W-:Y:S11]  /*26b50*/  @!UPT UIADD3 URZ, URZ, URZ, URZ ;  /* 0x0000003f3f3ff290 */ /* 0x000ff6000fffe03f */
[----:B------:R-:W-:Y:S02]  /*26b60*/  @!UPT UIADD3 URZ, URZ, URZ, URZ ;  /* 0x0000003f3f3ff290 */ /* 0x000fe4000fffe03f */
[----:B------:R-:W-:Y:S01]  /*26b70*/  MOV R144, R32 ;  /* 0x0000002000907202 */ /* 0x000fe20000000f00 */
[----:B------:R-:W-:Y:S01]  /*26b80*/  IMAD.MOV.U32 R145, RZ, RZ, R33 ;  /* 0x000000ffff917224 */ /* 0x000fe200078e0021 */
[----:B------:R-:W-:Y:S01]  /*26b90*/  MOV R147, R35 ;  /* 0x0000002300937202 */ /* 0x000fe20000000f00 */
[----:B------:R-:W-:Y:S02]  /*26ba0*/  IMAD.MOV.U32 R146, RZ, RZ, R34 ;  /* 0x000000ffff927224 */ /* 0x000fe400078e0022 */
[C---:B------:R-:W-:Y:S08]  /*26bb0*/  HMMA.1688.F32.TF32 R32, R244.reuse, R12, R148 ;  /* 0x0000000cf420723c */ /* 0x040ff00000081094 */
[C---:B------:R-:W-:Y:S11]  /*26bc0*/  HMMA.1688.F32.TF32 R248, R244.reuse, R4, R180 ;  /* 0x00000004f4f8723c */ /* 0x040ff600000810b4 */
[----:B------:R-:W-:Y:S05]  /*26bd0*/  @!UPT UIADD3 URZ, URZ, URZ, URZ ;  /* 0x0000003f3f3ff290 */ /* 0x000fea000fffe03f */
[----:B------:R-:W-:Y:S01]  /*26be0*/  IMAD.MOV.U32 R148, RZ, RZ, R32 ;  /* 0x000000ffff947224 */ /* 0x000fe200078e0020 */
[----:B------:R-:W-:Y:S01]  /*26bf0*/  MOV R150, R34 ;  /* 0x0000002200967202 */ /* 0x000fe20000000f00 */
[----:B------:R-:W-:Y:S02]  /*26c00*/  IMAD.MOV.U32 R149, RZ, RZ, R33 ;  /* 0x000000ffff957224 */ /* 0x000fe400078e0021 */
[----:B------:R-:W-:Y:S02]  /*26c10*/  IMAD.MOV.U32 R151, RZ, RZ, R35 ;  /* 0x000000ffff977224 */ /* 0x000fe400078e0023 */
[C---:B------:R-:W-:Y:S08]  /*26c20*/  HMMA.1688.F32.TF32 R32, R244.reuse, R8, R184 ;  /* 0x00000008f420723c */ /* 0x040ff000000810b8 */
[----:B------:R-:W-:Y:S01]  /*26c30*/  HMMA.1688.F32.TF32 R244, R244, R220, R164 ;  /* 0x000000dcf4f4723c */ /* 0x000fe200000810a4 */
[----:B------:R-:W-:Y:S01]  /*26c40*/  IMAD.MOV.U32 R184, RZ, RZ, R40 ;  /* 0x000000ffffb87224 */ /* 0x000fe200078e0028 */
[----:B------:R-:W-:Y:S01]  /*26c50*/  MOV R186, R42 ;  /* 0x0000002a00ba7202 */ /* 0x000fe20000000f00 */
[----:B------:R-:W-:Y:S01]  /*26c60*/  IMAD.MOV.U32 R185, RZ, RZ, R41 ;  /* 0x000000ffffb97224 */ /* 0x000fe200078e0029 */
[----:B------:R-:W-:Y:S01]  /*26c70*/  MOV R180, R36 ;  /* 0x0000002400b47202 */ /* 0x000fe20000000f00 */
[----:B------:R-:W-:-:S02]  /*26c80*/  IMAD.MOV.U32 R187, RZ, RZ, R96 ;  /* 0x000000ffffbb7224 */ /* 0x000fc400078e0060 */
[----:B------:R-:W-:Y:S01]  /*26c90*/  IMAD.MOV.U32 R181, RZ, RZ, R37 ;  /* 0x000000ffffb57224 */ /* 0x000fe200078e0025 */
[----:B------:R-:W-:Y:S01]  /*26ca0*/  MOV R183, R39 ;  /* 0x0000002700b77202 */ /* 0x000fe20000000f00 */
[----:B------:R-:W-:Y:S01]  /*26cb0*/  IMAD.MOV.U32 R182, RZ, RZ, R38 ;  /* 0x000000ffffb67224 */ /* 0x000fe200078e0026 */
[C---:B-1----:R-:W-:Y:S01]  /*26cc0*/  HMMA.1688.F32.TF32 R52, R100.reuse, R4, R52 ;  /* 0x000000046434723c */ /* 0x042fe20000081034 */
[----:B------:R-:W-:Y:S04]  /*26cd0*/  LDS R164, [R3+0x10600] ;  /* 0x0106000003a47984 */ /* 0x000fe80000000800 */
[----:B------:R-:W-:Y:S04]  /*26ce0*/  STL.64 [R1], R32 ;  /* 0x0000002001007387 */ /* 0x000fe80000100a00 */
[----:B------:R1:W-:Y:S04]  /*26cf0*/  STL.64 [R1+0x25d0], R250 ;  /* 0x0025d0fa01007387 */ /* 0x0003e80000100a00 */
[----:B------:R2:W-:Y:S01]  /*26d00*/  STL.64 [R1+0x25c8], R248 ;  /* 0x0025c8f801007387 */ /* 0x0005e20000100a00 */
[----:B------:R-:W-:Y:S01]  /*26d10*/  IMAD.MOV.U32 R252, RZ, RZ, R34 ;  /* 0x000000fffffc7224 */ /* 0x000fe200078e0022 */
[----:B------:R-:W-:Y:S01]  /*26d20*/  MOV R2, R35 ;  /* 0x0000002300027202 */ /* 0x000fe20000000f00 */
[----:B------:R-:W-:Y:S01]  /*26d30*/  HMMA.1688.F32.TF32 R56, R100, R220, R56 ;  /* 0x000000dc6438723c */ /* 0x000fe20000081038 */
[----:B------:R-:W-:Y:S01]  /*26d40*/  LDS R166, [R3+0x12600] ;  /* 0x0126000003a67984 */ /* 0x000fe20000000800 */
[----:B-1----:R-:W-:Y:S01]  /*26d50*/  MOV R250, R50 ;  /* 0x0000003200fa7202 */ /* 0x002fe20000000f00 */
[----:B------:R-:W-:-:S02]  /*26d60*/  IMAD.MOV.U32 R251, RZ, RZ, R51 ;  /* 0x000000fffffb7224 */ /* 0x000fc400078e0033 */
[----:B------:R-:W-:Y:S01]  /*26d70*/  LDS R165, [R0+0x10600] ;  /* 0x0106000000a57984 */ /* 0x000fe20000000800 */
[----:B--2---:R-:W-:-:S03]  /*26d80*/  IMAD.MOV.U32 R248, RZ, RZ, R48 ;  /* 0x000000fffff87224 */ /* 0x004fc600078e0030 */
[----:B------:R-:W2:Y:S01]  /*26d90*/  LDL.LU R48, [R1+0x27b4] ;  /* 0x0027b40001307983 */ /* 0x000ea20000300800 */
[----:B------:R-:W-:-:S03]  /*26da0*/  IMAD.MOV.U32 R249, RZ, RZ, R49 ;  /* 0x000000fffff97224 */ /* 0x000fc600078e0031 */
[----:B------:R-:W2:Y:S04]  /*26db0*/  LDL.LU R49, [R1+0x27b0] ;  /* 0x0027b00001317983 */ /* 0x000ea80000300800 */
[----:B------:R-:W2:Y:S04]  /*26dc0*/  LDL.LU R50, [R1+0x27ac] ;  /* 0x0027ac0001327983 */ /* 0x000ea80000300800 */
[----:B------:R-:W2:Y:S04]  /*26dd0*/  LDL.LU R51, [R1+0x27a8] ;  /* 0x0027a80001337983 */ /* 0x000ea80000300800 */
[----:B------:R-:W3:Y:S04]  /*26de0*/  LDL.LU R44, [R1+0x27a4] ;  /* 0x0027a400012c7983 */ /* 0x000ee80000300800 */
[----:B------:R-:W3:Y:S04]  /*26df0*/  LDL.LU R45, [R1+0x27a0] ;  /* 0x0027a000012d7983 */ /* 0x000ee80000300800 */
[----:B------:R-:W3:Y:S04]  /*26e00*/  LDL.LU R46, [R1+0x279c] ;  /* 0x00279c00012e7983 */ /* 0x000ee80000300800 */
[----:B------:R-:W4:Y:S04]  /*26e10*/  LDL.LU R240, [R1+0x2798] ;  /* 0x0027980001f07983 */ /* 0x000f280000300800 */
[----:B------:R1:W-:Y:S04]  /*26e20*/  STL.64 [R1+0x25e0], R246 ;  /* 0x0025e0f601007387 */ /* 0x0003e80000100a00 */
[----:B------:R1:W-:Y:S01]  /*26e30*/  STL.64 [R1+0x25d8], R244 ;  /* 0x0025d8f401007387 */ /* 0x0003e20000100a00 */
[----:B------:R-:W-:Y:S03]  /*26e40*/  HMMA.1688.F32.TF32 R60, R92, R20, R60 ;  /* 0x000000145c3c723c */ /* 0x000fe6000008103c */
[----:B------:R-:W2:Y:S01]  /*26e50*/  LDS R167, [R0+0x12600] ;  /* 0x0126000000a77984 */ /* 0x000ea20000000800 */
[----:B-1----:R-:W-:Y:S01]  /*26e60*/  IMAD.MOV.U32 R246, RZ, RZ, R243 ;  /* 0x000000fffff67224 */ /* 0x002fe200078e00f3 */
[----:B------:R-:W-:Y:S01]  /*26e70*/  MOV R244, R241 ;  /* 0x000000f100f47202 */ /* 0x000fe20000000f00 */
[----:B------:R-:W-:Y:S01]  /*26e80*/  IMAD.MOV.U32 R245, RZ, RZ, R242 ;  /* 0x000000fffff57224 */ /* 0x000fe200078e00f2 */
[----:B------:R-:W4:Y:S04]  /*26e90*/  LDL.LU R241, [R1+0x2794] ;  /* 0x0027940001f17983 */ /* 0x000f280000300800 */
[----:B------:R-:W4:Y:S04]  /*26ea0*/  LDL.LU R242, [R1+0x2790] ;  /* 0x0027900001f27983 */ /* 0x000f280000300800 */
[----:B------:R-:W4:Y:S01]  /*26eb0*/  LDL.LU R243, [R1+0x278c] ;  /* 0x00278c0001f37983 */ /* 0x000f220000300800 */
[----:B------:R-:W-:-:S03]  /*26ec0*/  MOV R247, R47 ;  /* 0x0000002f00f77202 */ /* 0x000fc60000000f00 */
[----:B------:R-:W3:Y:S04]  /*26ed0*/  LDL.LU R47, [R1+0x2788] ;  /* 0x00278800012f7983 */ /* 0x000ee80000300800 */
[----:B------:R-:W2:Y:S04]  /*26ee0*/  LDL.LU R40, [R1+0x2784] ;  /* 0x0027840001287983 */ /* 0x000ea80000300800 */
[----:B------:R-:W2:Y:S04]  /*26ef0*/  LDL.LU R41, [R1+0x2780] ;  /* 0x0027800001297983 */ /* 0x000ea80000300800 */
[----:B------:R-:W2:Y:S04]  /*26f00*/  LDL.LU R42, [R1+0x277c] ;  /* 0x00277c00012a7983 */ /* 0x000ea80000300800 */
[----:B------:R-:W2:Y:S01]  /*26f10*/  LDL.LU R96, [R1+0x2778] ;  /* 0x0027780001607983 */ /* 0x000ea20000300800 */
[----:B----4-:R-:W-:Y:S11]  /*26f20*/  HMMA.1688.F32.TF32 R240, R100, R20, R240 ;  /* 0x0000001464f0723c */ /* 0x010ff600000810f0 */
[----:B------:R-:W-:Y:S11]  /*26f30*/  @!UPT UIADD3 URZ, URZ, URZ, URZ ;  /* 0x0000003f3f3ff290 */ /* 0x000ff6000fffe03f */
[----:B------:R-:W-:Y:S01]  /*26f40*/  @!UPT UIADD3 URZ, URZ, URZ, URZ ;  /* 0x0000003f3f3ff290 */ /* 0x000fe2000fffe03f */
[----:B------:R1:W-:Y:S04]  /*26f50*/  STL.64 [R1+0x25f0], R242 ;  /* 0x0025f0f201007387 */ /* 0x0003e80000100a00 */
[----:B------:R4:W-:Y:S01]  /*26f60*/  STL.64 [R1+0x25e8], R240 ;  /* 0x0025e8f001007387 */ /* 0x0009e20000100a00 */
[----:B-1----:R-:W-:Y:S02]  /*26f70*/  IMAD.MOV.U32 R242, RZ, RZ, R99 ;  /* 0x000000fffff27224 */ /* 0x002fe400078e0063 */
[----:B----4-:R-:W-:Y:S01]  /*26f80*/  IMAD.MOV.U32 R240, RZ, RZ, R97 ;  /* 0x000000fffff07224 */ /* 0x010fe200078e0061 */
[----:B------:R-:W-:Y:S01]  /*26f90*/  MOV R241, R98 ;  /* 0x0000006200f17202 */ /* 0x000fe20000000f00 */
[----:B------:R-:W4:Y:S01]  /*26fa0*/  LDL.LU R97, [R1+0x2774] ;  /* 0x0027740001617983 */ /* 0x000f220000300800 */
[----:B------:R-:W-:-:S03]  /*26fb0*/  IMAD.MOV.U32 R243, RZ, RZ, R43 ;  /* 0x000000fffff37224 */ /* 0x000fc600078e002b */
[----:B------:R-:W4:Y:S04]  /*26fc0*/  LDL.LU R98, [R1+0x2770] ;  /* 0x0027700001627983 */ /* 0x000f280000300800 */
[----:B------:R-:W4:Y:S04]  /*26fd0*/  LDL.LU R99, [R1+0x276c] ;  /* 0x00276c0001637983 */ /* 0x000f280000300800 */
[----:B------:R-:W4:Y:S04]  /*26fe0*/  LDL.LU R43, [R1+0x2768] ;  /* 0x00276800012b7983 */ /* 0x000f280000300800 */
[----:B------:R-:W4:Y:S04]  /*26ff0*/  LDL.LU R36, [R1+0x2764] ;  /* 0x0027640001247983 */ /* 0x000f280000300800 */
[----:B------:R-:W4:Y:S04]  /*27000*/  LDL.LU R37, [R1+0x2760] ;  /* 0x0027600001257983 */ /* 0x000f280000300800 */
[----:B------:R-:W4:Y:S04]  /*27010*/  LDL.LU R38, [R1+0x275c] ;  /* 0x00275c0001267983 */ /* 0x000f280000300800 */
[----:B------:R-:W4:Y:S01]  /*27020*/  LDL.LU R39, [R1+0x2758] ;  /* 0x0027580001277983 */ /* 0x000f220000300800 */
[C---:B---3--:R-:W-:Y:S08]  /*27030*/  HMMA.1688.F32.TF32 R44, R100.reuse, R12, R44 ;  /* 0x0000000c642c723c */ /* 0x048ff0000008102c */
[----:B--2---:R-:W-:Y:S08]  /*27040*/  HMMA.1688.F32.TF32 R48, R100, R8, R48 ;  /* 0x000000086430723c */ /* 0x004ff00000081030 */
[C---:B------:R-:W-:Y:S08]  /*27050*/  HMMA.1688.F32.TF32 R64, R92.reuse, R24, R64 ;  /* 0x000000185c40723c */ /* 0x040ff00000081040 */
[C---:B------:R-:W-:Y:S08]  /*27060*/  HMMA.1688.F32.TF32 R68, R92.reuse, R28, R68 ;  /* 0x0000001c5c44723c */ /* 0x040ff00000081044 */
[C---:B------:R-:W-:Y:S08]  /*27070*/  HMMA.1688.F32.TF32 R72, R92.reuse, R204, R72 ;  /* 0x000000cc5c48723c */ /* 0x040ff00000081048 */
[C---:B------:R-:W-:Y:S08]  /*27080*/  HMMA.1688.F32.TF32 R76, R92.reuse, R12, R76 ;  /* 0x0000000c5c4c723c */ /* 0x040ff0000008104c */
[C---:B------:R-:W-:Y:S08]  /*27090*/  HMMA.1688.F32.TF32 R80, R92.reuse, R8, R80 ;  /* 0x000000085c50723c */ /* 0x040ff00000081050 */
[C---:B------:R-:W-:Y:S08]  /*270a0*/  HMMA.1688.F32.TF32 R84, R92.reuse, R4, R84 ;  /* 0x000000045c54723c */ /* 0x040ff00000081054 */
[----:B------:R-:W-:Y:S08]  /*270b0*/  HMMA.1688.F32.TF32 R88, R92, R220, R88 ;  /* 0x000000dc5c58723c */ /* 0x000ff00000081058 */
[C---:B------:R-:W-:Y:S08]  /*270c0*/  HMMA.1688.F32.TF32 R196, R104.reuse, R20, R196 ;  /* 0x0000001468c4723c */ /* 0x040ff000000810c4 */
[C---:B------:R-:W-:Y:S08]  /*270d0*/  HMMA.1688.F32.TF32 R180, R104.reuse, R28, R180 ;  /* 0x0000001c68b4723c */ /* 0x040ff000000810b4 */
[C---:B------:R-:W-:Y:S08]  /*270e0*/  HMMA.1688.F32.TF32 R184, R104.reuse, R12, R184 ;  /* 0x0000000c68b8723c */ /* 0x040ff000000810b8 */
[----:B------:R-:W-:Y:S08]  /*270f0*/  HMMA.1688.F32.TF32 R188, R104, R4, R188 ;  /* 0x0000000468bc723c */ /* 0x000ff000000810bc */
[C---:B----4-:R-:W-:Y:S08]  /*27100*/  HMMA.1688.F32.TF32 R32, R100.reuse, R24, R96 ;  /* 0x000000186420723c */ /* 0x050ff00000081060 */
[C---:B------:R-:W-:Y:S08]  /*27110*/  HMMA.1688.F32.TF32 R40, R100.reuse, R204, R40 ;  /* 0x000000cc6428723c */ /* 0x040ff00000081028 */
[----:B------:R-:W-:Y:S07]  /*27120*/  HMMA.1688.F32.TF32 R36, R100, R28, R36 ;  /* 0x0000001c6424723c */ /* 0x000fee0000081024 */
[----:B------:R1:W-:Y:S04]  /*27130*/  STL.64 [R1+0x2600], R34 ;  /* 0x0026002201007387 */ /* 0x0003e80000100a00 */
[----:B------:R2:W-:Y:S01]  /*27140*/  STL.64 [R1+0x25f8], R32 ;  /* 0x0025f82001007387 */ /* 0x0005e20000100a00 */
[----:B------:R-:W-:Y:S01]  /*27150*/  IMAD.MOV.U32 R96, RZ, RZ, R135 ;  /* 0x000000ffff607224 */ /* 0x000fe200078e0087 */
[----:B------:R-:W-:Y:S01]  /*27160*/  MOV R98, R133 ;  /* 0x0000008500627202 */ /* 0x000fe20000000f00 */
[----:B------:R-:W-:-:S02]  /*27170*/  IMAD.MOV.U32 R97, RZ, RZ, R134 ;  /* 0x000000ffff617224 */ /* 0x000fc400078e0086 */
[----:B------:R-:W-:Y:S01]  /*27180*/  IMAD.MOV.U32 R99, RZ, RZ, R132 ;  /* 0x000000ffff637224 */ /* 0x000fe200078e0084 */
[C---:B------:R-:W-:Y:S01]  /*27190*/  HMMA.1688.F32.TF32 R100, R104.reuse, R8, R244 ;  /* 0x000000086864723c */ /* 0x040fe200000810f4 */
[----:B------:R-:W-:Y:S01]  /*271a0*/  LDS R132, [R3+0x10500] ;  /* 0x0105000003847984 */ /* 0x000fe20000000800 */
[----:B-1----:R-:W-:Y:S01]  /*271b0*/  IMAD.MOV.U32 R34, RZ, RZ, R138 ;  /* 0x000000ffff227224 */ /* 0x002fe200078e008a */
[----:B------:R-:W-:Y:S02]  /*271c0*/  MOV R35, R139 ;  /* 0x0000008b00237202 */ /* 0x000fe40000000f00 */
[----:B------:R-:W-:Y:S04]  /*271d0*/  LDS R134, [R3+0x12500] ;  /* 0x0125000003867984 */ /* 0x000fe80000000800 */
[----:B------:R-:W-:Y:S04]  /*271e0*/  STL.64 [R1+0x2610], R38 ;  /* 0x0026102601007387 */ /* 0x000fe80000100a00 */
[----:B------:R1:W-:Y:S04]  /*271f0*/  STL.64 [R1+0x2608], R36 ;  /* 0x0026082401007387 */ /* 0x0003e80000100a00 */
[----:B------:R-:W-:Y:S04]  /*27200*/  STL.64 [R1+0x2620], R42 ;  /* 0x0026202a01007387 */ /* 0x000fe80000100a00 */
[----:B------:R-:W-:Y:S04]  /*27210*/  STL.64 [R1+0x2618], R40 ;  /* 0x0026182801007387 */ /* 0x000fe80000100a00 */
[----:B------:R-:W-:Y:S04]  /*27220*/  STL.64 [R1+0x2630], R46 ;  /* 0x0026302e01007387 */ /* 0x000fe80000100a00 */
[----:B------:R-:W-:Y:S04]  /*27230*/  STL.64 [R1+0x2628], R44 ;  /* 0x0026282c01007387 */ /* 0x000fe80000100a00 */
[----:B------:R-:W-:Y:S04]  /*27240*/  STL.64 [R1+0x2640], R50 ;  /* 0x0026403201007387 */ /* 0x000fe80000100a00 */
[----:B------:R-:W-:Y:S04]  /*27250*/  STL.64 [R1+0x2638], R48 ;  /* 0x0026383001007387 */ /* 0x000fe80000100a00 */
[----:B------:R-:W-:Y:S04]  /*27260*/  STL.64 [R1+0x2650], R54 ;  /* 0x0026503601007387 */ /* 0x000fe80000100a00 */
[----:B------:R-:W-:Y:S04]  /*27270*/  STL.64 [R1+0x2648], R52 ;  /* 0x0026483401007387 */ /* 0x000fe80000100a00 */
[----:B------:R-:W-:Y:S01]  /*27280*/  STL.64 [R1+0x2660], R58 ;  /* 0x0026603a01007387 */ /* 0x000fe20000100a00 */
[C---:B------:R-:W-:Y:S03]  /*27290*/  HMMA.1688.F32.TF32 R92, R104.reuse, R24, R96 ;  /* 0x00000018685c723c */ /* 0x040fe60000081060 */
[----:B------:R-:W-:Y:S04]  /*272a0*/  STL.64 [R1+0x2658], R56 ;  /* 0x0026583801007387 */ /* 0x000fe80000100a00 */
[----:B------:R-:W-:Y:S01]  /*272b0*/  STL.64 [R1+0x2670], R62 ;  /* 0x0026703e01007387 */ /* 0x000fe20000100a00 */
[C---:B------:R-:W-:Y:S03]  /*272c0*/  HMMA.1688.F32.TF32 R96, R104.reuse, R204, R240 ;  /* 0x000000cc6860723c */ /* 0x040fe600000810f0 */
[----:B------:R-:W-:Y:S04]  /*272d0*/  STL.64 [R1+0x2668], R60 ;  /* 0x0026683c01007387 */ /* 0x000fe80000100a00 */
[----:B------:R-:W-:Y:S01]  /*272e0*/  STL.64 [R1+0x2680], R66 ;  /* 0x0026804201007387 */ /* 0x000fe20000100a00 */
[----:B------:R-:W-:Y:S03]  /*272f0*/  HMMA.1688.F32.TF32 R104, R104, R220, R248 ;  /* 0x000000dc6868723c */ /* 0x000fe600000810f8 */
[----:B------:R-:W-:Y:S04]  /*27300*/  STL.64 [R1+0x2678], R64 ;  /* 0x0026784001007387 */ /* 0x000fe80000100a00 */
[----:B------:R-:W-:Y:S01]  /*27310*/  STL.64 [R1+0x2690], R70 ;  /* 0x0026904601007387 */ /* 0x000fe20000100a00 */
[----:B------:R-:W-:Y:S01]  /*27320*/  MOV R248, R148 ;  /* 0x0000009400f87202 */ /* 0x000fe20000000f00 */
[----:B------:R-:W-:-:S02]  /*27330*/  IMAD.MOV.U32 R249, RZ, RZ, R149 ;  /* 0x000000fffff97224 */ /* 0x000fc400078e0095 */
[----:B------:R3:W-:Y:S01]  /*27340*/  STL.64 [R1+0x2688], R68 ;  /* 0x0026884401007387 */ /* 0x0007e20000100a00 */
[----:B------:R-:W-:Y:S01]  /*27350*/  IMAD.MOV.U32 R250, RZ, RZ, R150 ;  /* 0x000000fffffa7224 */ /* 0x000fe200078e0096 */
[----:B------:R-:W-:Y:S02]  /*27360*/  MOV R251, R151 ;  /* 0x0000009700fb7202 */ /* 0x000fe40000000f00 */
[----:B------:R-:W4:Y:S01]  /*27370*/  LDL.LU R148, [R1+0x2754] ;  /* 0x0027540001947983 */ /* 0x000f220000300800 */
[----:B------:R-:W-:-:S03]  /*27380*/  IMAD.MOV.U32 R244, RZ, RZ, R144 ;  /* 0x000000fffff47224 */ /* 0x000fc600078e0090 */
[----:B------:R-:W4:Y:S01]  /*27390*/  LDL.LU R149, [R1+0x2750] ;  /* 0x0027500001957983 */ /* 0x000f220000300800 */
[----:B------:R-:W-:-:S03]  /*273a0*/  IMAD.MOV.U32 R245, RZ, RZ, R145 ;  /* 0x000000fffff57224 */ /* 0x000fc600078e0091 */
[----:B------:R-:W4:Y:S01]  /*273b0*/  LDL.LU R150, [R1+0x274c] ;  /* 0x00274c0001967983 */ /* 0x000f220000300800 */
[----:B------:R-:W-:-:S03]  /*273c0*/  MOV R246, R146 ;  /* 0x0000009200f67202 */ /* 0x000fc60000000f00 */
        /* <DEDUP_REMOVED lines=11> */
[----:B--2---:R-:W-:-:S03]  /*27480*/  MOV R32, R136 ;  /* 0x0000008800207202 */ /* 0x004fc60000000f00 */
[----:B------:R-:W2:Y:S01]  /*27490*/  LDL.LU R141, [R1+0x2730] ;  /* 0x00273000018d7983 */ /* 0x000ea20000300800 */
[----:B------:R-:W-:-:S03]  /*274a0*/  IMAD.MOV.U32 R33, RZ, RZ, R137 ;  /* 0x000000ffff217224 */ /* 0x000fc600078e0089 */
[----:B------:R-:W2:Y:S04]  /*274b0*/  LDL.LU R142, [R1+0x272c] ;  /* 0x00272c00018e7983 */ /* 0x000ea80000300800 */
[----:B------:R-:W2:Y:S04]  /*274c0*/  LDL.LU R143, [R1+0x2728] ;  /* 0x00272800018f7983 */ /* 0x000ea80000300800 */
[----:B------:R-:W2:Y:S04]  /*274d0*/  LDL.LU R136, [R1+0x2724] ;  /* 0x0027240001887983 */ /* 0x000ea80000300800 */
[----:B------:R-:W2:Y:S04]  /*274e0*/  LDL.LU R137, [R1+0x2720] ;  /* 0x0027200001897983 */ /* 0x000ea80000300800 */
[----:B------:R-:W2:Y:S04]  /*274f0*/  LDL.LU R138, [R1+0x271c] ;  /* 0x00271c00018a7983 */ /* 0x000ea80000300800 */
[----:B------:R-:W2:Y:S01]  /*27500*/  LDL.LU R139, [R1+0x2718] ;  /* 0x00271800018b7983 */ /* 0x000ea20000300800 */
        /* <DEDUP_REMOVED lines=12> */
[----:B-1----:R-:W-:Y:S01]  /*275d0*/  IMAD.MOV.U32 R36, RZ, RZ, R232 ;  /* 0x000000ffff247224 */ /* 0x002fe200078e00e8 */
[----:B------:R-:W-:Y:S01]  /*275e0*/  MOV R38, R234 ;  /* 0x000000ea00267202 */ /* 0x000fe20000000f00 */
[----:B------:R-:W-:Y:S01]  /*275f0*/  IMAD.MOV.U32 R37, RZ, RZ, R233 ;  /* 0x000000ffff257224 */ /* 0x000fe200078e00e9 */
[----:B------:R-:W2:Y:S01]  /*27600*/  LDL.LU R232, [R1+0x2714] ;  /* 0x0027140001e87983 */ /* 0x000ea20000300800 */
[C---:B------:R-:W-:Y:S01]  /*27610*/  HMMA.1688.F32.TF32 R152, R164.reuse, R12, R152 ;  /* 0x0000000ca498723c */ /* 0x040fe20000081098 */
[----:B------:R-:W-:Y:S01]  /*27620*/  IMAD.MOV.U32 R39, RZ, RZ, R235 ;  /* 0x000000ffff277224 */ /* 0x000fe200078e00eb */
[----:B---3--:R-:W-:Y:S01]  /*27630*/  MOV R68, R195 ;  /* 0x000000c300447202 */ /* 0x008fe20000000f00 */
[----:B------:R-:W3:Y:S01]  /*27640*/  LDL.LU R233, [R1+0x2710] ;  /* 0x0027100001e97983 */ /* 0x000ee20000300800 */
[----:B------:R-:W-:Y:S01]  /*27650*/  IMAD.MOV.U32 R69, RZ, RZ, R194 ;  /* 0x000000ffff457224 */ /* 0x000fe200078e00c2 */
[----:B------:R-:W-:Y:S01]  /*27660*/  MOV R71, R192 ;  /* 0x000000c000477202 */ /* 0x000fe20000000f00 */
[----:B------:R-:W-:Y:S01]  /*27670*/  IMAD.MOV.U32 R70, RZ, RZ, R193 ;  /* 0x000000ffff467224 */ /* 0x000fe200078e00c1 */
[----:B------:R-:W3:Y:S01]  /*27680*/  LDL.LU R234, [R1+0x270c] ;  /* 0x00270c0001ea7983 */ /* 0x000ee20000300800 */
[----:B------:R-:W-:Y:S01]  /*27690*/  HMMA.1688.F32.TF32 R156, R164, R8, R156 ;  /* 0x00000008a49c723c */ /* 0x000fe2000008109c */
[----:B------:R-:W-:Y:S01]  /*276a0*/  IMAD.MOV.U32 R40, RZ, RZ, R128 ;  /* 0x000000ffff287224 */ /* 0x000fe200078e0080 */
[----:B------:R-:W-:Y:S01]  /*276b0*/  MOV R41, R129 ;  /* 0x0000008100297202 */ /* 0x000fe20000000f00 */
[----:B------:R-:W3:Y:S01]  /*276c0*/  LDL.LU R235, [R1+0x2708] ;  /* 0x0027080001eb7983 */ /* 0x000ee20000300800 */
[----:B------:R-:W-:-:S04]  /*276d0*/  IMAD.MOV.U32 R42, RZ, RZ, R130 ;  /* 0x000000ffff2a7224 */ /* 0x000fc800078e0082 */
[----:B------:R-:W-:Y:S01]  /*276e0*/  HMMA.1688.F32.TF32 R160, R164, R4, R160 ;  /* 0x00000004a4a0723c */ /* 0x000fe200000810a0 */
[----:B------:R-:W3:Y:S01]  /*276f0*/  LDL.LU R128, [R1+0x2704] ;  /* 0x0027040001807983 */ /* 0x000ee20000300800 */
[----:B------:R-:W-:Y:S01]  /*27700*/  IMAD.MOV.U32 R43, RZ, RZ, R124 ;  /* 0x000000ffff2b7224 */ /* 0x000fe200078e007c */
[----:B------:R-:W-:Y:S01]  /*27710*/  MOV R65, R115 ;  /* 0x0000007300417202 */ /* 0x000fe20000000f00 */
[----:B------:R-:W-:Y:S01]  /*27720*/  IMAD.MOV.U32 R64, RZ, RZ, R239 ;  /* 0x000000ffff407224 */ /* 0x000fe200078e00ef */
[----:B------:R-:W3:Y:S01]  /*27730*/  LDL.LU R129, [R1+0x2700] ;  /* 0x0027000001817983 */ /* 0x000ee20000300800 */
[----:B------:R-:W-:Y:S01]  /*27740*/  IMAD.MOV.U32 R66, RZ, RZ, R123 ;  /* 0x000000ffff427224 */ /* 0x000fe200078e007b */
[----:B------:R-:W-:Y:S01]  /*27750*/  MOV R44, R125 ;  /* 0x0000007d002c7202 */ /* 0x000fe20000000f00 */
[----:B------:R-:W-:Y:S01]  /*27760*/  IMAD.MOV.U32 R67, RZ, RZ, R131 ;  /* 0x000000ffff437224 */ /* 0x000fe200078e0083 */
[----:B------:R-:W3:Y:S01]  /*27770*/  LDL.LU R130, [R1+0x26fc] ;  /* 0x0026fc0001827983 */ /* 0x000ee20000300800 */
[----:B------:R-:W-:-:S03]  /*27780*/  IMAD.MOV.U32 R45, RZ, RZ, R126 ;  /* 0x000000ffff2d7224 */ /* 0x000fc600078e007e */
[----:B------:R-:W3:Y:S01]  /*27790*/  LDL.LU R124, [R1+0x26f8] ;  /* 0x0026f800017c7983 */ /* 0x000ee20000300800 */
[----:B------:R-:W-:Y:S01]  /*277a0*/  IMAD.MOV.U32 R46, RZ, RZ, R127 ;  /* 0x000000ffff2e7224 */ /* 0x000fe200078e007f */
[----:B------:R-:W-:Y:S02]  /*277b0*/  MOV R47, R120 ;  /* 0x00000078002f7202 */ /* 0x000fe40000000f00 */
[----:B------:R-:W3:Y:S01]  /*277c0*/  LDL.LU R125, [R1+0x26f4] ;  /* 0x0026f400017d7983 */ /* 0x000ee20000300800 */
[----:B------:R-:W-:Y:S01]  /*277d0*/  IMAD.MOV.U32 R60, RZ, RZ, R111 ;  /* 0x000000ffff3c7224 */ /* 0x000fe200078e006f */
[----:B------:R-:W-:Y:S01]  /*277e0*/  HMMA.1688.F32.TF32 R68, R200, R22, R68 ;  /* 0x00000016c844723c */ /* 0x000fe20000081044 */
[----:B------:R-:W-:Y:S01]  /*277f0*/  IMAD.MOV.U32 R61, RZ, RZ, R236 ;  /* 0x000000ffff3d7224 */ /* 0x000fe200078e00ec */
[----:B------:R-:W3:Y:S01]  /*27800*/  LDL.LU R126, [R1+0x26f0] ;  /* 0x0026f000017e7983 */ /* 0x000ee20000300800 */
[----:B------:R-:W-:Y:S01]  /*27810*/  MOV R62, R237 ;  /* 0x000000ed003e7202 */ /* 0x000fe20000000f00 */
[----:B------:R-:W-:-:S02]  /*27820*/  IMAD.MOV.U32 R63, RZ, RZ, R238 ;  /* 0x000000ffff3f7224 */ /* 0x000fc400078e00ee */
[----:B------:R-:W3:Y:S01]  /*27830*/  LDL.LU R127, [R1+0x26ec] ;  /* 0x0026ec00017f7983 */ /* 0x000ee20000300800 */
[----:B------:R-:W-:Y:S01]  /*27840*/  IMAD.MOV.U32 R48, RZ, RZ, R121 ;  /* 0x000000ffff307224 */ /* 0x000fe200078e0079 */
[----:B------:R-:W-:Y:S01]  /*27850*/  MOV R50, R116 ;  /* 0x0000007400327202 */ /* 0x000fe20000000f00 */
[----:B------:R-:W-:Y:S01]  /*27860*/  IMAD.MOV.U32 R49, RZ, RZ, R122 ;  /* 0x000000ffff317224 */ /* 0x000fe200078e007a */
[----:B------:R-:W3:Y:S01]  /*27870*/  LDL.LU R120, [R1+0x26e8] ;  /* 0x0026e80001787983 */ /* 0x000ee20000300800 */
[C---:B------:R-:W-:Y:S01]  /*27880*/  HMMA.1688.F32.TF32 R64, R200.reuse, R26, R64 ;  /* 0x0000001ac840723c */ /* 0x040fe20000081040 */
[----:B------:R-:W-:Y:S02]  /*27890*/  IMAD.MOV.U32 R51, RZ, RZ, R117 ;  /* 0x000000ffff337224 */ /* 0x000fe400078e0075 */
[----:B------:R-:W3:Y:S01]  /*278a0*/  LDL.LU R121, [R1+0x26e4] ;  /* 0x0026e40001797983 */ /* 0x000ee20000300800 */
[----:B------:R-:W-:Y:S01]  /*278b0*/  MOV R56, R114 ;  /* 0x0000007200387202 */ /* 0x000fe20000000f00 */
[----:B------:R-:W-:Y:S01]  /*278c0*/  IMAD.MOV.U32 R57, RZ, RZ, R108 ;  /* 0x000000ffff397224 */ /* 0x000fe200078e006c */
[----:B------:R-:W-:Y:S01]  /*278d0*/  MOV R59, R110 ;  /* 0x0000006e003b7202 */ /* 0x000fe20000000f00 */
[----:B------:R-:W3:Y:S01]  /*278e0*/  LDL.LU R122, [R1+0x26e0] ;  /* 0x0026e000017a7983 */ /* 0x000ee20000300800 */
[----:B------:R-:W-:Y:S01]  /*278f0*/  IMAD.MOV.U32 R58, RZ, RZ, R109 ;  /* 0x000000ffff3a7224 */ /* 0x000fe200078e006d */
[----:B------:R-:W-:Y:S01]  /*27900*/  MOV R53, R119 ;  /* 0x0000007700357202 */ /* 0x000fe20000000f00 */
[----:B------:R-:W-:Y:S01]  /*27910*/  IMAD.MOV.U32 R52, RZ, RZ, R118 ;  /* 0x000000ffff347224 */ /* 0x000fe200078e0076 */
[----:B------:R-:W3:Y:S01]  /*27920*/  LDL.LU R116, [R1+0x26dc] ;  /* 0x0026dc0001747983 */ /* 0x000ee20000300800 */
[----:B------:R-:W-:Y:S01]  /*27930*/  IMAD.MOV.U32 R54, RZ, RZ, R112 ;  /* 0x000000ffff367224 */ /* 0x000fe200078e0070 */
[----:B------:R-:W-:Y:S02]  /*27940*/  HMMA.1688.F32.TF32 R60, R200, R30, R60 ;  /* 0x0000001ec83c723c */ /* 0x000fe4000008103c */
[----:B------:R-:W3:Y:S01]  /*27950*/  LDL.LU R117, [R1+0x26d8] ;  /* 0x0026d80001757983 */ /* 0x000ee20000300800 */
[----:B------:R-:W-:-:S03]  /*27960*/  IMAD.MOV.U32 R55, RZ, RZ, R113 ;  /* 0x000000ffff377224 */ /* 0x000fc600078e0071 */
[----:B------:R-:W3:Y:S04]  /*27970*/  LDL.LU R118, [R1+0x26d4] ;  /* 0x0026d40001767983 */ /* 0x000ee80000300800 */
[----:B------:R-:W3:Y:S01]  /*27980*/  LDL.LU R119, [R1+0x26d0] ;  /* 0x0026d00001777983 */ /* 0x000ee20000300800 */
[C---:B------:R-:W-:Y:S03]  /*27990*/  HMMA.1688.F32.TF32 R56, R200.reuse, R206, R56 ;  /* 0x000000cec838723c */ /* 0x040fe60000081038 */
        /* <DEDUP_REMOVED lines=17> */
[----:B------:R-:W-:Y:S04]  /*27ab0*/  STL.64 [R1+0x320], R68 ;  /* 0x0003204401007387 */ /* 0x000fe80000100a00 */
[----:B------:R1:W-:Y:S01]  /*27ac0*/  STL.64 [R1+0x328], R70 ;  /* 0x0003284601007387 */ /* 0x0003e20000100a00 */
[----:B------:R-:W-:Y:S03]  /*27ad0*/  HMMA.1688.F32.TF32 R200, R200, R222, R40 ;  /* 0x000000dec8c8723c */ /* 0x000fe60000081028 */
[----:B------:R-:W-:Y:S04]  /*27ae0*/  LDS R133, [R0+0x10500] ;  /* 0x0105000000857984 */ /* 0x000fe80000000800 */
[----:B------:R-:W-:Y:S04]  /*27af0*/  LDS R135, [R0+0x12500] ;  /* 0x0125000000877984 */ /* 0x000fe80000000800 */
[----:B-1----:R-:W3:Y:S04]  /*27b00*/  LDL.LU.64 R70, [R1+0x2690] ;  /* 0x0026900001467983 */ /* 0x002ee80000300a00 */
[----:B------:R-:W3:Y:S01]  /*27b10*/  LDL.LU.64 R68, [R1+0x2688] ;  /* 0x0026880001447983 */ /* 0x000ee20000300a00 */
[C---:B----4-:R-:W-:Y:S08]  /*27b20*/  HMMA.1688.F32.TF32 R148, R164.reuse, R204, R148 ;  /* 0x000000cca494723c */ /* 0x050ff00000081094 */
[C---:B------:R-:W-:Y:S08]  /*27b30*/  HMMA.1688.F32.TF32 R144, R164.reuse, R28, R144 ;  /* 0x0000001ca490723c */ /* 0x040ff00000081090 */
[C---:B--2---:R-:W-:Y:S08]  /*27b40*/  HMMA.1688.F32.TF32 R140, R164.reuse, R24, R140 ;  /* 0x00000018a48c723c */ /* 0x044ff0000008108c */
[C---:B------:R-:W-:Y:S08]  /*27b50*/  HMMA.1688.F32.TF32 R136, R164.reuse, R20, R136 ;  /* 0x00000014a488723c */ /* 0x040ff00000081088 */
[----:B------:R-:W-:Y:S01]  /*27b60*/  HMMA.1688.F32.TF32 R164, R164, R220, R228 ;  /* 0x000000dca4a4723c */ /* 0x000fe200000810e4 */
[----:B------:R-:W-:Y:S04]  /*27b70*/  LDS R228, [R3+0x14100] ;  /* 0x0141000003e47984 */ /* 0x000fe80000000800 */
[----:B------:R-:W-:Y:S04]  /*27b80*/  LDS R230, [R3+0x16100] ;  /* 0x0161000003e67984 */ /* 0x000fe80000000800 */
[----:B------:R-:W-:Y:S04]  /*27b90*/  LDS R229, [R0+0x14100] ;  /* 0x0141000000e57984 */ /* 0x000fe80000000800 */
[----:B------:R-:W1:Y:S04]  /*27ba0*/  LDS R231, [R0+0x16100] ;  /* 0x0161000000e77984 */ /* 0x000e680000000800 */
[----:B------:R-:W-:Y:S04]  /*27bb0*/  STL.64 [R1+0x310], R64 ;  /* 0x0003104001007387 */ /* 0x000fe80000100a00 */
[----:B------:R2:W-:Y:S04]  /*27bc0*/  STL.64 [R1+0x318], R66 ;  /* 0x0003184201007387 */ /* 0x0005e80000100a00 */
[----:B--2---:R-:W2:Y:S04]  /*27bd0*/  LDL.LU.64 R66, [R1+0x2680] ;  /* 0x0026800001427983 */ /* 0x004ea80000300a00 */
[----:B------:R-:W2:Y:S04]  /*27be0*/  LDL.LU.64 R64, [R1+0x2678] ;  /* 0x0026780001407983 */ /* 0x000ea80000300a00 */
[----:B------:R-:W-:Y:S04]  /*27bf0*/  STL.64 [R1+0x300], R60 ;  /* 0x0003003c01007387 */ /* 0x000fe80000100a00 */
[----:B------:R4:W-:Y:S01]  /*27c00*/  STL.64 [R1+0x308], R62 ;  /* 0x0003083e01007387 */ /* 0x0009e20000100a00 */
[C---:B-1----:R-:W-:Y:S03]  /*27c10*/  HMMA.1688.F32.TF32 R36, R228.reuse, R22, R36 ;  /* 0x00000016e424723c */ /* 0x042fe60000081024 */
[----:B----4-:R-:W4:Y:S04]  /*27c20*/  LDL.LU.64 R62, [R1+0x2670] ;  /* 0x00267000013e7983 */ /* 0x010f280000300a00 */
[----:B------:R-:W4:Y:S01]  /*27c30*/  LDL.LU.64 R60, [R1+0x2668] ;  /* 0x00266800013c7983 */ /* 0x000f220000300a00 */
[C---:B------:R-:W-:Y:S03]  /*27c40*/  HMMA.1688.F32.TF32 R32, R228.reuse, R26, R32 ;  /* 0x0000001ae420723c */ /* 0x040fe60000081020 */
[----:B------:R-:W-:Y:S04]  /*27c50*/  STL.64 [R1+0x2f0], R56 ;  /* 0x0002f03801007387 */ /* 0x000fe80000100a00 */
[----:B------:R1:W-:Y:S01]  /*27c60*/  STL.64 [R1+0x2f8], R58 ;  /* 0x0002f83a01007387 */ /* 0x0003e20000100a00 */
[C---:B------:R-:W-:Y:S03]  /*27c70*/  HMMA.1688.F32.TF32 R240, R228.reuse, R30, R240 ;  /* 0x0000001ee4f0723c */ /* 0x040fe600000810f0 */
[----:B-1----:R-:W2:Y:S04]  /*27c80*/  LDL.LU.64 R58, [R1+0x2660] ;  /* 0x00266000013a7983 */ /* 0x002ea80000300a00 */
[----:B------:R-:W2:Y:S04]  /*27c90*/  LDL.LU.64 R56, [R1+0x2658] ;  /* 0x0026580001387983 */ /* 0x000ea80000300a00 */
[----:B------:R-:W-:Y:S04]  /*27ca0*/  STL.64 [R1+0x2e0], R52 ;  /* 0x0002e03401007387 */ /* 0x000fe80000100a00 */
[----:B------:R1:W-:Y:S01]  /*27cb0*/  STL.64 [R1+0x2e8], R54 ;  /* 0x0002e83601007387 */ /* 0x0003e20000100a00 */
[C---:B------:R-:W-:Y:S03]  /*27cc0*/  HMMA.1688.F32.TF32 R244, R228.reuse, R206, R244 ;  /* 0x000000cee4f4723c */ /* 0x040fe600000810f4 */
[----:B-1----:R-:W2:Y:S04]  /*27cd0*/  LDL.LU.64 R54, [R1+0x2650] ;  /* 0x0026500001367983 */ /* 0x002ea80000300a00 */
[----:B------:R-:W2:Y:S04]  /*27ce0*/  LDL.LU.64 R52, [R1+0x2648] ;  /* 0x0026480001347983 */ /* 0x000ea80000300a00 */
[----:B------:R-:W-:Y:S04]  /*27cf0*/  STL.64 [R1+0x2d0], R48 ;  /* 0x0002d03001007387 */ /* 0x000fe80000100a00 */
[----:B------:R1:W-:Y:S01]  /*27d00*/  STL.64 [R1+0x2d8], R50 ;  /* 0x0002d83201007387 */ /* 0x0003e20000100a00 */
[----:B------:R-:W-:Y:S03]  /*27d10*/  HMMA.1688.F32.TF32 R248, R228, R14, R248 ;  /* 0x0000000ee4f8723c */ /* 0x000fe600000810f8 */
[----:B-1----:R-:W2:Y:S04]  /*27d20*/  LDL.LU.64 R50, [R1+0x2640] ;  /* 0x0026400001327983 */ /* 0x002ea80000300a00 */
[----:B------:R-:W2:Y:S04]  /*27d30*/  LDL.LU.64 R48, [R1+0x2638] ;  /* 0x0026380001307983 */ /* 0x000ea80000300a00 */
[----:B------:R-:W-:Y:S04]  /*27d40*/  STL.64 [R1+0x2c0], R44 ;  /* 0x0002c02c01007387 */ /* 0x000fe80000100a00 */
[----:B------:R1:W-:Y:S04]  /*27d50*/  STL.64 [R1+0x2c8], R46 ;  /* 0x0002c82e01007387 */ /* 0x0003e80000100a00 */
[----:B-1----:R-:W2:Y:S04]  /*27d60*/  LDL.LU.64 R46, [R1+0x2630] ;  /* 0x00263000012e7983 */ /* 0x002ea80000300a00 */
[----:B------:R-:W2:Y:S04]  /*27d70*/  LDL.LU.64 R44, [R1+0x2628] ;  /* 0x00262800012c7983 */ /* 0x000ea80000300a00 */
[----:B------:R-:W2:Y:S04]  /*27d80*/  LDL.LU.64 R42, [R1+0x2620] ;  /* 0x00262000012a7983 */ /* 0x000ea80000300a00 */
[----:B------:R-:W2:Y:S04]  /*27d90*/  LDL.LU.64 R40, [R1+0x2618] ;  /* 0x0026180001287983 */ /* 0x000ea80000300a00 */
[----:B------:R1:W-:Y:S04]  /*27da0*/  STL.64 [R1+0x240], R200 ;  /* 0x000240c801007387 */ /* 0x0003e80000100a00 */
[----:B------:R-:W-:Y:S04]  /*27db0*/  STL.64 [R1+0x248], R202 ;  /* 0x000248ca01007387 */ /* 0x000fe80000100a00 */
[----:B-1----:R-:W2:Y:S04]  /*27dc0*/  LDL.LU R200, [R1] ;  /* 0x0000000001c87983 */ /* 0x002ea80000300800 */
[----:B------:R-:W2:Y:S04]  /*27dd0*/  LDL.LU R201, [R1+0x4] ;  /* 0x0000040001c97983 */ /* 0x000ea80000300800 */
        /* <DEDUP_REMOVED lines=20> */
[C---:B---3--:R-:W-:Y:S08]  /*27f20*/  HMMA.1688.F32.TF32 R192, R132.reuse, R20, R236 ;  /* 0x0000001484c0723c */ /* 0x048ff000000810ec */
[C---:B------:R-:W-:Y:S08]  /*27f30*/  HMMA.1688.F32.TF32 R108, R132.reuse, R24, R108 ;  /* 0x00000018846c723c */ /* 0x040ff0000008106c */
[C---:B------:R-:W-:Y:S08]  /*27f40*/  HMMA.1688.F32.TF32 R112, R132.reuse, R28, R112 ;  /* 0x0000001c8470723c */ /* 0x040ff00000081070 */
[C---:B------:R-:W-:Y:S08]  /*27f50*/  HMMA.1688.F32.TF32 R116, R132.reuse, R204, R116 ;  /* 0x000000cc8474723c */ /* 0x040ff00000081074 */
[C---:B------:R-:W-:Y:S08]  /*27f60*/  HMMA.1688.F32.TF32 R120, R132.reuse, R12, R120 ;  /* 0x0000000c8478723c */ /* 0x040ff00000081078 */
[C---:B------:R-:W-:Y:S08]  /*27f70*/  HMMA.1688.F32.TF32 R124, R132.reuse, R8, R124 ;  /* 0x00000008847c723c */ /* 0x040ff0000008107c */
[----:B------:R-:W-:Y:S01]  /*27f80*/  HMMA.1688.F32.TF32 R128, R132, R4, R128 ;  /* 0x000000048480723c */ /* 0x000fe20000081080 */
[----:B------:R-:W-:Y:S01]  /*27f90*/  IMAD.MOV.U32 R202, RZ, RZ, R252 ;  /* 0x000000ffffca7224 */ /* 0x000fe200078e00fc */
[----:B------:R-:W-:Y:S01]  /*27fa0*/  LDS R236, [R3+0x14300] ;  /* 0x0143000003ec7984 */ /* 0x000fe20000000800 */
[----:B------:R-:W-:-:S03]  /*27fb0*/  IMAD.MOV.U32 R203, RZ, RZ, R2 ;  /* 0x000000ffffcb7224 */ /* 0x000fc600078e0002 */
[----:B------:R-:W-:Y:S02]  /*27fc0*/  LDS R238, [R3+0x16300] ;  /* 0x0163000003ee7984 */ /* 0x000fe40000000800 */
[----:B------:R-:W-:Y:S02]  /*27fd0*/  HMMA.1688.F32.TF32 R132, R132, R220, R232 ;  /* 0x000000dc8484723c */ /* 0x000fe400000810e8 */
[----:B------:R-:W-:Y:S04]  /*27fe0*/  LDS R232, [R3+0x14200] ;  /* 0x0142000003e87984 */ /* 0x000fe80000000800 */
[----:B------:R-:W-:Y:S04]  /*27ff0*/  LDS R234, [R3+0x16200] ;  /* 0x0162000003ea7984 */ /* 0x000fe80000000800 */
[----:B------:R-:W-:Y:S04]  /*28000*/  LDS R233, [R0+0x14200] ;  /* 0x0142000000e97984 */ /* 0x000fe80000000800 */
[----:B------:R-:W4:Y:S04]  /*28010*/  LDS R235, [R0+0x16200] ;  /* 0x0162000000eb7984 */ /* 0x000f280000000800 */
[----:B------:R-:W-:Y:S04]  /*28020*/  LDS R237, [R0+0x14300] ;  /* 0x0143000000ed7984 */ /* 0x000fe80000000800 */
[----:B------:R-:W1:Y:S01]  /*28030*/  LDS R239, [R0+0x16300] ;  /* 0x0163000000ef7984 */ /* 0x000e620000000800 */
[----:B--2---:R-:W-:Y:S11]  /*28040*/  HMMA.1688.F32.TF32 R200, R228, R10, R200 ;  /* 0x0000000ae4c8723c */ /* 0x004ff600000810c8 */
[----:B------:R-:W-:Y:S11]  /*28050*/  @!UPT UIADD3 URZ, URZ, URZ, URZ ;  /* 0x0000003f3f3ff290 */ /* 0x000ff6000fffe03f */
[----:B------:R-:W-:Y:S01]  /*28060*/  @!UPT UIADD3 URZ, URZ, URZ, URZ ;  /* 0x0000003f3f3ff290 */ /* 0x000fe2000fffe03f */
[----:B------:R-:W-:Y:S01]  /*28070*/  STL.64 [R1+0x1e0], R200 ;  /* 0x0001e0c801007387 */ /* 0x000fe20000100a00 */
[C---:B----4-:R-:W-:Y:S03]  /*28080*/  HMMA.1688.F32.TF32 R36, R232.reuse, R30, R36 ;  /* 0x0000001ee824723c */ /* 0x050fe60000081024 */
[----:B------:R-:W-:Y:S05]  /*28090*/  STL.64 [R1+0x1e8], R202 ;  /* 0x0001e8ca01007387 */ /* 0x000fea0000100a00 */
[----:B------:R-:W-:Y:S08]  /*280a0*/  HMMA.1688.F32.TF32 R32, R232, R26, R32 ;  /* 0x0000001ae820723c */ /* 0x000ff00000081020 */
[----:B------:R-:W-:Y:S11]  /*280b0*/  HMMA.1688.F32.TF32 R248, R228, R6, R248 ;  /* 0x00000006e4f8723c */ /* 0x000ff600000810f8 */
[----:B------:R-:W-:Y:S11]  /*280c0*/  @!UPT UIADD3 URZ, URZ, URZ, URZ ;  /* 0x0000003f3f3ff290 */ /* 0x000ff6000fffe03f */
[----:B------:R-:W-:Y:S01]  /*280d0*/  @!UPT UIADD3 URZ, URZ, URZ, URZ ;  /* 0x0000003f3f3ff290 */ /* 0x000fe2000fffe03f */
[----:B------:R2:W-:Y:S04]  /*280e0*/  STL.64 [R1+0x1d0], R248 ;  /* 0x0001d0f801007387 */ /* 0x0005e80000100a00 */
[----:B------:R3:W-:Y:S01]  /*280f0*/  STL.64 [R1+0x1d8], R250 ;  /* 0x0001d8fa01007387 */ /* 0x0007e20000100a00 */
[----:B--2---:R-:W-:Y:S02]  /*28100*/  IMAD.MOV.U32 R249, RZ, RZ, R34 ;  /* 0x000000fffff97224 */ /* 0x004fe400078e0022 */
[----:B------:R-:W-:Y:S02]  /*28110*/  IMAD.MOV.U32 R248, RZ, RZ, R35 ;  /* 0x000000fffff87224 */ /* 0x000fe400078e0023 */
[----:B---3--:R-:W-:Y:S01]  /*28120*/  IMAD.MOV.U32 R251, RZ, RZ, R32 ;  /* 0x000000fffffb7224 */ /* 0x008fe200078e0020 */
[----:B------:R-:W-:-:S02]  /*28130*/  MOV R250, R33 ;  /* 0x0000002100fa7202 */ /* 0x000fc40000000f00 */
[C---:B------:R-:W-:Y:S08]  /*28140*/  HMMA.1688.F32.TF32 R32, R232.reuse, R206, R40 ;  /* 0x000000cee820723c */ /* 0x040ff00000081028 */
[----:B------:R-:W-:Y:S01]  /*28150*/  HMMA.1688.F32.TF32 R40, R232, R14, R44 ;  /* 0x0000000ee828723c */ /* 0x000fe2000008102c */
[----:B------:R-:W-:Y:S04]  /*28160*/  STL.64 [R1+0xa0], R36 ;  /* 0x0000a02401007387 */ /* 0x000fe80000100a00 */
[----:B------:R2:W-:Y:S03]  /*28170*/  STL.64 [R1+0xa8], R38 ;  /* 0x0000a82601007387 */ /* 0x0005e60000100a00 */
[----:B------:R-:W-:Y:S01]  /*28180*/  HMMA.1688.F32.TF32 R200, R228, R222, R244 ;  /* 0x000000dee4c8723c */ /* 0x000fe200000810f4 */
[----:B------:R-:W-:Y:S04]  /*28190*/  LDS R44, [R3+0x14500] ;  /* 0x01450000032c7984 */ /* 0x000fe80000000800 */
[----:B------:R-:W-:Y:S03]  /*281a0*/  LDS R46, [R3+0x16500] ;  /* 0x01650000032e7984 */ /* 0x000fe60000000800 */
[C---:B--2---:R-:W-:Y:S01]  /*281b0*/  HMMA.1688.F32.TF32 R36, R232.reuse, R10, R48 ;  /* 0x0000000ae824723c */ /* 0x044fe20000081030 */
[----:B------:R-:W-:Y:S04]  /*281c0*/  STL.64 [R1+0x90], R32 ;  /* 0x0000902001007387 */ /* 0x000fe80000100a00 */
[----:B------:R2:W-:Y:S04]  /*281d0*/  STL.64 [R1+0x98], R34 ;  /* 0x0000982201007387 */ /* 0x0005e80000100a00 */
[----:B------:R-:W-:Y:S04]  /*281e0*/  STL.64 [R1+0x80], R40 ;  /* 0x0000802801007387 */ /* 0x000fe80000100a00 */
[----:B------:R3:W-:Y:S01]  /*281f0*/  STL.64 [R1+0x88], R42 ;  /* 0x0000882a01007387 */ /* 0x0007e20000100a00 */
[C---:B--2---:R-:W-:Y:S03]  /*28200*/  HMMA.1688.F32.TF32 R32, R232.reuse, R6, R52 ;  /* 0x00000006e820723c */ /* 0x044fe60000081034 */
[----:B------:R-:W-:Y:S04]  /*28210*/  LDS R45, [R0+0x14500] ;  /* 0x01450000002d7984 */ /* 0x000fe80000000800 */
[----:B------:R-:W-:Y:S01]  /*28220*/  LDS R47, [R0+0x16500] ;  /* 0x01650000002f7984 */ /* 0x000fe20000000800 */
[----:B---3--:R-:W-:Y:S03]  /*28230*/  HMMA.1688.F32.TF32 R40, R232, R222, R56 ;  /* 0x000000dee828723c */ /* 0x008fe60000081038 */
[----:B------:R-:W-:Y:S04]  /*28240*/  STL.64 [R1+0x70], R36 ;  /* 0x0000702401007387 */ /* 0x000fe80000100a00 */
[----:B------:R1:W-:Y:S08]  /*28250*/  STL.64 [R1+0x78], R38 ;  /* 0x0000782601007387 */ /* 0x0003f00000100a00 */
[----:B------:R-:W-:Y:S01]  /*28260*/  STL.64 [R1+0x60], R32 ;  /* 0x0000602001007387 */ /* 0x000fe20000100a00 */
[C---:B-1----:R-:W-:Y:S03]  /*28270*/  HMMA.1688.F32.TF32 R36, R236.reuse, R22, R60 ;  /* 0x00000016ec24723c */ /* 0x042fe6000008103c */
[----:B------:R1:W-:Y:S04]  /*28280*/  STL.64 [R1+0x68], R34 ;  /* 0x0000682201007387 */ /* 0x0003e80000100a00 */
[----:B------:R-:W-:Y:S04]  /*28290*/  STL.64 [R1+0x50], R40 ;  /* 0x0000502801007387 */ /* 0x000fe80000100a00 */
[----:B------:R2:W-:Y:S01]  /*282a0*/  STL.64 [R1+0x58], R42 ;  /* 0x0000582a01007387 */ /* 0x0005e20000100a00 */
[C---:B-1----:R-:W-:Y:S08]  /*282b0*/  HMMA.1688.F32.TF32 R32, R236.reuse, R26, R64 ;  /* 0x0000001aec20723c */ /* 0x042ff00000081040 */
[C---:B--2---:R-:W-:Y:S03]  /*282c0*/  HMMA.1688.F32.TF32 R40, R236.reuse, R30, R68 ;  /* 0x0000001eec28723c */ /* 0x044fe60000081044 */
[----:B------:R-:W-:Y:S04]  /*282d0*/  STL.64 [R1+0x40], R36 ;  /* 0x0000402401007387 */ /* 0x000fe80000100a00 */
[----:B------:R1:W-:Y:S08]  /*282e0*/  STL.64 [R1+0x48], R38 ;  /* 0x0000482601007387 */ /* 0x0003f00000100a00 */
[----:B------:R-:W-:Y:S04]  /*282f0*/  STL.64 [R1+0x30], R32 ;  /* 0x0000302001007387 */ /* 0x000fe80000100a00 */
[----:B------:R2:W-:Y:S04]  /*28300*/  STL.64 [R1+0x38], R34 ;  /* 0x0000382201007387 */ /* 0x0005e80000100a00 */
[----:B------:R-:W-:Y:S04]  /*28310*/  STL.64 [R1+0x20], R40 ;  /* 0x0000202801007387 */ /* 0x000fe80000100a00 */
[----:B------:R-:W-:Y:S04]  /*28320*/  STL.64 [R1+0x28], R42 ;  /* 0x0000282a01007387 */ /* 0x000fe80000100a00 */
[----:B------:R-:W-:Y:S04]  /*28330*/  LDS R40, [R3+0x14400] ;  /* 0x0144000003287984 */ /* 0x000fe80000000800 */
[----:B------:R-:W-:Y:S04]  /*28340*/  LDS R42, [R3+0x16400] ;  /* 0x01640000032a7984 */ /* 0x000fe80000000800 */
[----:B------:R-:W-:Y:S04]  /*28350*/  LDS R41, [R0+0x14400] ;  /* 0x0144000000297984 */ /* 0x000fe80000000800 */
[----:B------:R-:W3:Y:S01]  /*28360*/  LDS R43, [R0+0x16400] ;  /* 0x01640000002b7984 */ /* 0x000ee20000000800 */
[----:B------:R-:W-:Y:S01]  /*28370*/  MOV R247, R200 ;  /* 0x000000c800f77202 */ /* 0x000fe20000000f00 */
[----:B------:R-:W-:Y:S01]  /*28380*/  IMAD.MOV.U32 R246, RZ, RZ, R201 ;  /* 0x000000fffff67224 */ /* 0x000fe200078e00c9 */
[----:B------:R-:W-:Y:S01]  /*28390*/  MOV R244, R203 ;  /* 0x000000cb00f47202 */ /* 0x000fe20000000f00 */
[----:B------:R-:W-:Y:S01]  /*283a0*/  IMAD.MOV.U32 R245, RZ, RZ, R202 ;  /* 0x000000fffff57224 */ /* 0x000fe200078e00ca */
[----:B-1----:R-:W-:Y:S08]  /*283b0*/  HMMA.1688.F32.TF32 R36, R236, R206, R72 ;  /* 0x000000ceec24723c */ /* 0x002ff00000081048 */
[----:B------:R-:W-:Y:S08]  /*283c0*/  HMMA.1688.F32.TF32 R200, R232, R22, R240 ;  /* 0x00000016e8c8723c */ /* 0x000ff000000810f0 */
[C---:B------:R-:W-:Y:S08]  /*283d0*/  HMMA.1688.F32.TF32 R232, R236.reuse, R10, R80 ;  /* 0x0000000aece8723c */ /* 0x040ff00000081050 */
[C---:B--2---:R-:W-:Y:S08]  /*283e0*/  HMMA.1688.F32.TF32 R32, R236.reuse, R14, R76 ;  /* 0x0000000eec20723c */ /* 0x044ff0000008104c */
[----:B------:R-:W-:Y:S08]  /*283f0*/  HMMA.1688.F32.TF32 R228, R236, R6, R84 ;  /* 0x00000006ece4723c */ /* 0x000ff00000081054 */
[C---:B---3--:R-:W-:Y:S01]  /*28400*/  HMMA.1688.F32.TF32 R48, R40.reuse, R26, R92 ;  /* 0x0000001a2830723c */ /* 0x048fe2000008105c */
[----:B------:R-:W-:Y:S04]  /*28410*/  STL.64 [R1+0x10], R36 ;  /* 0x0000102401007387 */ /* 0x000fe80000100a00 */
[----:B------:R-:W-:Y:S04]  /*28420*/  STL.64 [R1+0x18], R38 ;  /* 0x0000182601007387 */ /* 0x000fe80000100a00 */
[----:B------:R1:W-:Y:S04]  /*28430*/  STL [R1+0x25c0], R232 ;  /* 0x0025c0e801007387 */ /* 0x0003e80000100800 */
[----:B------:R-:W-:Y:S04]  /*28440*/  STL.64 [R1], R32 ;  /* 0x0000002001007387 */ /* 0x000fe80000100a00 */
[----:B------:R-:W-:Y:S04]  /*28450*/  STL.64 [R1+0x8], R34 ;  /* 0x0000082201007387 */ /* 0x000fe80000100a00 */
[----:B------:R2:W-:Y:S01]  /*28460*/  STL [R1+0x25bc], R233 ;  /* 0x0025bce901007387 */ /* 0x0005e20000100800 */
[----:B------:R-:W-:Y:S03]  /*28470*/  HMMA.1688.F32.TF32 R52, R40, R22, R196 ;  /* 0x000000162834723c */ /* 0x000fe600000810c4 */
[----:B------:R3:W-:Y:S01]  /*28480*/  STL [R1+0x25b8], R234 ;  /* 0x0025b8ea01007387 */ /* 0x0007e20000100800 */
[----:B-1----:R-:W-:-:S03]  /*28490*/  IMAD.MOV.U32 R232, RZ, RZ, R49 ;  /* 0x000000ffffe87224 */ /* 0x002fc600078e0031 */
[----:B------:R-:W-:Y:S01]  /*284a0*/  STL [R1+0x25b4], R235 ;  /* 0x0025b4eb01007387 */ /* 0x000fe20000100800 */
[----:B--2---:R-:W-:-:S03]  /*284b0*/  IMAD.MOV.U32 R233, RZ, RZ, R50 ;  /* 0x000000ffffe97224 */ /* 0x004fc600078e0032 */
[----:B------:R1:W-:Y:S01]  /*284c0*/  STL [R1+0x25c4], R230 ;  /* 0x0025c4e601007387 */ /* 0x0003e20000100800 */
[----:B---3--:R-:W-:Y:S01]  /*284d0*/  MOV R234, R51 ;  /* 0x0000003300ea7202 */ /* 0x008fe20000000f00 */
[C---:B------:R-:W-:Y:S02]  /*284e0*/  HMMA.1688.F32.TF32 R56, R40.reuse, R14, R184 ;  /* 0x0000000e2838723c */ /* 0x040fe400000810b8 */
[----:B------:R-:W-:Y:S04]  /*284f0*/  LDS R36, [R3+0x14600] ;  /* 0x0146000003247984 */ /* 0x000fe80000000800 */
[----:B------:R-:W-:Y:S01]  /*28500*/  LDS R38, [R3+0x16600] ;  /* 0x0166000003267984 */ /* 0x000fe20000000800 */
[----:B-1----:R-:W-:Y:S02]  /*28510*/  MOV R230, R48 ;  /* 0x0000003000e67202 */ /* 0x002fe40000000f00 */
[----:B------:R-:W-:Y:S01]  /*28520*/  HMMA.1688.F32.TF32 R48, R40, R30, R180 ;  /* 0x0000001e2830723c */ /* 0x000fe200000810b4 */
[----:B------:R1:W-:Y:S04]  /*28530*/  STL [R1+0x25b0], R231 ;  /* 0x0025b0e701007387 */ /* 0x0003e80000100800 */
[----:B------:R-:W-:Y:S04]  /*28540*/  STL.64 [R1+0x2b0], R52 ;  /* 0x0002b03401007387 */ /* 0x000fe80000100a00 */
[----:B------:R-:W-:Y:S04]  /*28550*/  STL.64 [R1+0x2b8], R54 ;  /* 0x0002b83601007387 */ /* 0x000fe80000100a00 */
[----:B------:R-:W-:Y:S04]  /*28560*/  LDS R37, [R0+0x14600] ;  /* 0x0146000000257984 */ /* 0x000fe80000000800 */
[----:B------:R-:W2:Y:S04]  /*28570*/  LDS R39, [R0+0x16600] ;  /* 0x0166000000277984 */ /* 0x000ea80000000800 */
[----:B------:R-:W-:Y:S03]  /*28580*/  LDS R32, [R3+0x14700] ;  /* 0x0147000003207984 */ /* 0x000fe60000000800 */
[----:B------:R-:W-:Y:S01]  /*28590*/  IMAD.MOV.U32 R235, RZ, RZ, R48 ;  /* 0x000000ffffeb7224 */ /* 0x000fe200078e0030 */
[----:B------:R3:W-:Y:S01]  /*285a0*/  STL.64 [R1+0x298], R50 ;  /* 0x0002983201007387 */ /* 0x0007e20000100a00 */
[----:B-1----:R-:W-:-:S03]  /*285b0*/  IMAD.MOV.U32 R231, RZ, RZ, R49 ;  /* 0x000000ffffe77224 */ /* 0x002fc600078e0031 */
[----:B------:R-:W-:Y:S04]  /*285c0*/  LDS R34, [R3+0x16700] ;  /* 0x0167000003227984 */ /* 0x000fe80000000800 */
[----:B------:R-:W-:Y:S01]  /*285d0*/  LDS R33, [R0+0x14700] ;  /* 0x0147000000217984 */ /* 0x000fe20000000800 */
[C---:B---3--:R-:W-:Y:S03]  /*285e0*/  HMMA.1688.F32.TF32 R48, R40.reuse, R206, R96 ;  /* 0x000000ce2830723c */ /* 0x048fe60000081060 */
[----:B------:R-:W1:Y:S01]  /*285f0*/  LDS R35, [R0+0x16700] ;  /* 0x0167000000237984 */ /* 0x000e620000000800 */
[----:B------:R-:W-:Y:S01]  /*28600*/  IMAD.MOV.U32 R243, RZ, RZ, R200 ;  /* 0x000000fffff37224 */ /* 0x000fe200078e00c8 */
[----:B------:R-:W-:Y:S01]  /*28610*/  MOV R241, R202 ;  /* 0x000000ca00f17202 */ /* 0x000fe20000000f00 */
[----:B------:R-:W-:Y:S01]  /*28620*/  IMAD.MOV.U32 R242, RZ, RZ, R201 ;  /* 0x000000fffff27224 */ /* 0x000fe200078e00c9 */
[----:B------:R-:W-:Y:S01]  /*28630*/  LDS R84, [R3+0x18100] ;  /* 0x0181000003547984 */ /* 0x000fe20000000800 */
[----:B------:R-:W-:Y:S01]  /*28640*/  HMMA.1688.F32.TF32 R52, R40, R10, R100 ;  /* 0x0000000a2834723c */ /* 0x000fe20000081064 */
[----:B------:R-:W-:-:S02]  /*28650*/  IMAD.MOV.U32 R240, RZ, RZ, R203 ;  /* 0x000000fffff07224 */ /* 0x000fc400078e00cb */
[----:B------:R-:W-:Y:S04]  /*28660*/  LDS R86, [R3+0x1a100] ;  /* 0x01a1000003567984 */ /* 0x000fe80000000800 */
[----:B------:R-:W-:Y:S01]  /*28670*/  LDS R85, [R0+0x18100] ;  /* 0x0181000000557984 */ /* 0x000fe20000000800 */
[----:B------:R-:W-:Y:S03]  /*28680*/  HMMA.1688.F32.TF32 R236, R236, R222, R88 ;  /* 0x000000deecec723c */ /* 0x000fe60000081058 */
[----:B------:R-:W-:Y:S04]  /*28690*/  LDS R87, [R0+0x1a100] ;  /* 0x01a1000000577984 */ /* 0x000fe80000000800 */
[----:B------:R-:W-:Y:S04]  /*286a0*/  STL.64 [R1+0x280], R48 ;  /* 0x0002803001007387 */ /* 0x000fe80000100a00 */
[----:B------:R3:W-:Y:S02]  /*286b0*/  STL.64 [R1+0x288], R50 ;  /* 0x0002883201007387 */ /* 0x0007e40000100a00 */
[C---:B---3--:R-:W-:Y:S08]  /*286c0*/  HMMA.1688.F32.TF32 R48, R40.reuse, R6, R188 ;  /* 0x000000062830723c */ /* 0x048ff000000810bc */
[----:B------:R-:W-:Y:S01]  /*286d0*/  HMMA.1688.F32.TF32 R40, R40, R222, R104 ;  /* 0x000000de2828723c */ /* 0x000fe20000081068 */
[----:B------:R-:W-:Y:S04]  /*286e0*/  STL.64 [R1+0x270], R56 ;  /* 0x0002703801007387 */ /* 0x000fe80000100a00 */
[----:B------:R-:W-:Y:S04]  /*286f0*/  STL.64 [R1+0x278], R58 ;  /* 0x0002783a01007387 */ /* 0x000fe80000100a00 */
[----:B------:R-:W-:Y:S04]  /*28700*/  STL.64 [R1+0x260], R52 ;  /* 0x0002603401007387 */ /* 0x000fe80000100a00 */
[----:B------:R3:W-:Y:S04]  /*28710*/  STL.64 [R1+0x268], R54 ;  /* 0x0002683601007387 */ /* 0x0007e80000100a00 */
[----:B------:R-:W-:Y:S04]  /*28720*/  STL.64 [R1+0x250], R48 ;  /* 0x0002503001007387 */ /* 0x000fe80000100a00 */
[----:B------:R4:W-:Y:S01]  /*28730*/  STL.64 [R1+0x258], R50 ;  /* 0x0002583201007387 */ /* 0x0009e20000100a00 */
[C---:B---3--:R-:W-:Y:S03]  /*28740*/  HMMA.1688.F32.TF32 R52, R44.reuse, R22, R192 ;  /* 0x000000162c34723c */ /* 0x048fe600000810c0 */
[----:B------:R-:W-:Y:S04]  /*28750*/  STL.64 [R1+0x1c0], R40 ;  /* 0x0001c02801007387 */ /* 0x000fe80000100a00 */
[----:B------:R3:W-:Y:S01]  /*28760*/  STL.64 [R1+0x1c8], R42 ;  /* 0x0001c82a01007387 */ /* 0x0007e20000100a00 */
[C---:B----4-:R-:W-:Y:S08]  /*28770*/  HMMA.1688.F32.TF32 R48, R44.reuse, R26, R108 ;  /* 0x0000001a2c30723c */ /* 0x050ff0000008106c */
[C---:B---3--:R-:W-:Y:S07]  /*28780*/  HMMA.1688.F32.TF32 R40, R44.reuse, R30, R112 ;  /* 0x0000001e2c28723c */ /* 0x048fee0000081070 */
[----:B------:R-:W-:Y:S04]  /*28790*/  STL.64 [R1+0x1b0], R52 ;  /* 0x0001b03401007387 */ /* 0x000fe80000100a00 */
[----:B------:R3:W-:Y:S04]  /*287a0*/  STL.64 [R1+0x1b8], R54 ;  /* 0x0001b83601007387 */ /* 0x0007e80000100a00 */
[----:B------:R-:W-:Y:S04]  /*287b0*/  STL.64 [R1+0x1a0], R48 ;  /* 0x0001a03001007387 */ /* 0x000fe80000100a00 */
[----:B------:R4:W-:Y:S01]  /*287c0*/  STL.64 [R1+0x1a8], R50 ;  /* 0x0001a83201007387 */ /* 0x0009e20000100a00 */
[C---:B---3--:R-:W-:Y:S03]  /*287d0*/  HMMA.1688.F32.TF32 R52, R44.reuse, R206, R116 ;  /* 0x000000ce2c34723c */ /* 0x048fe60000081074 */
[----:B------:R-:W-:Y:S04]  /*287e0*/  STL.64 [R1+0x190], R40 ;  /* 0x0001902801007387 */ /* 0x000fe80000100a00 */
[----:B------:R3:W-:Y:S01]  /*287f0*/  STL.64 [R1+0x198], R42 ;  /* 0x0001982a01007387 */ /* 0x0007e20000100a00 */
[----:B----4-:R-:W-:Y:S08]  /*28800*/  HMMA.1688.F32.TF32 R48, R44, R14, R120 ;  /* 0x0000000e2c30723c */ /* 0x010ff00000081078 */
[C---:B--2---:R-:W-:Y:S08]  /*28810*/  HMMA.1688.F32.TF32 R180, R36.reuse, R10, R156 ;  /* 0x0000000a24b4723c */ /* 0x044ff0000008109c */
[----:B------:R-:W-:Y:S08]  /*28820*/  HMMA.1688.F32.TF32 R184, R36, R6, R160 ;  /* 0x0000000624b8723c */ /* 0x000ff000000810a0 */
[C---:B-1----:R-:W-:Y:S08]  /*28830*/  HMMA.1688.F32.TF32 R196, R32.reuse, R26, R172 ;  /* 0x0000001a20c4723c */ /* 0x042ff000000810ac */
[----:B------:R-:W-:Y:S01]  /*28840*/  HMMA.1688.F32.TF32 R200, R32, R30, R176 ;  /* 0x0000001e20c8723c */ /* 0x000fe200000810b0 */
[----:B------:R-:W-:Y:S01]  /*28850*/  MOV R191, R244 ;  /* 0x000000f400bf7202 */ /* 0x000fe20000000f00 */
[----:B------:R-:W-:Y:S01]  /*28860*/  IMAD.MOV.U32 R190, RZ, RZ, R245 ;  /* 0x000000ffffbe7224 */ /* 0x000fe200078e00f5 */
[----:B------:R-:W-:Y:S01]  /*28870*/  MOV R188, R247 ;  /* 0x000000f700bc7202 */ /* 0x000fe20000000f00 */
[----:B------:R-:W-:Y:S01]  /*28880*/  IMAD.MOV.U32 R189, RZ, RZ, R246 ;  /* 0x000000ffffbd7224 */ /* 0x000fe200078e00f6 */
[----:B------:R-:W-:Y:S01]  /*28890*/  MOV R94, R249 ;  /* 0x000000f9005e7202 */ /* 0x000fe20000000f00 */
[----:B------:R-:W-:-:S02]  /*288a0*/  IMAD.MOV.U32 R95, RZ, RZ, R248 ;  /* 0x000000ffff5f7224 */ /* 0x000fc400078e00f8 */
[----:B------:R-:W-:Y:S01]  /*288b0*/  IMAD.MOV.U32 R93, RZ, RZ, R250 ;  /* 0x000000ffff5d7224 */ /* 0x000fe200078e00fa */
[----:B---3--:R-:W-:Y:S01]  /*288c0*/  HMMA.1688.F32.TF32 R40, R44, R10, R124 ;  /* 0x0000000a2c28723c */ /* 0x008fe2000008107c */
[----:B------:R-:W-:Y:S04]  /*288d0*/  STL.64 [R1+0x180], R52 ;  /* 0x0001803401007387 */ /* 0x000fe80000100a00 */
[----:B------:R-:W-:Y:S04]  /*288e0*/  STL.64 [R1+0x188], R54 ;  /* 0x0001883601007387 */ /* 0x000fe80000100a00 */
[----:B------:R-:W-:Y:S04]  /*288f0*/  STL.64 [R1+0x170], R48 ;  /* 0x0001703001007387 */ /* 0x000fe80000100a00 */
[----:B------:R-:W-:Y:S01]  /*28900*/  STL.64 [R1+0x178], R50 ;  /* 0x0001783201007387 */ /* 0x000fe20000100a00 */
[----:B------:R-:W-:Y:S01]  /*28910*/  HMMA.1688.F32.TF32 R192, R32, R22, R168 ;  /* 0x0000001620c0723c */ /* 0x000fe200000810a8 */
[----:B------:R-:W-:-:S02]  /*28920*/  IMAD.MOV.U32 R92, RZ, RZ, R251 ;  /* 0x000000ffff5c7224 */ /* 0x000fc400078e00fb */
[----:B------:R-:W-:Y:S01]  /*28930*/  IMAD.MOV.U32 R91, RZ, RZ, R240 ;  /* 0x000000ffff5b7224 */ /* 0x000fe200078e00f0 */
[----:B------:R-:W-:Y:S01]  /*28940*/  MOV R89, R242 ;  /* 0x000000f200597202 */ /* 0x000fe20000000f00 */
[----:B------:R-:W-:Y:S01]  /*28950*/  IMAD.MOV.U32 R90, RZ, RZ, R241 ;  /* 0x000000ffff5a7224 */ /* 0x000fe200078e00f1 */
[----:B------:R-:W-:Y:S04]  /*28960*/  LDS R116, [R3+0x18200] ;  /* 0x0182000003747984 */ /* 0x000fe80000000800 */
[----:B------:R-:W-:Y:S01]  /*28970*/  MOV R252, R42 ;  /* 0x0000002a00fc7202 */ /* 0x000fe20000000f00 */
[----:B------:R1:W-:Y:S01]  /*28980*/  STL.64 [R1+0x160], R40 ;  /* 0x0001602801007387 */ /* 0x0003e20000100a00 */
[----:B------:R-:W-:Y:S02]  /*28990*/  IMAD.MOV.U32 R2, RZ, RZ, R43 ;  /* 0x000000ffff027224 */ /* 0x000fe400078e002b */
[----:B------:R-:W-:Y:S01]  /*289a0*/  IMAD.MOV.U32 R88, RZ, RZ, R243 ;  /* 0x000000ffff587224 */ /* 0x000fe200078e00f3 */
[----:B------:R-:W-:Y:S04]  /*289b0*/  LDS R118, [R3+0x1a200] ;  /* 0x01a2000003767984 */ /* 0x000fe80000000800 */
[----:B------:R-:W-:Y:S01]  /*289c0*/  LDS R117, [R0+0x18200] ;  /* 0x0182000000757984 */ /* 0x000fe20000000800 */
[C---:B-1----:R-:W-:Y:S03]  /*289d0*/  HMMA.1688.F32.TF32 R40, R44.reuse, R6, R128 ;  /* 0x000000062c28723c */ /* 0x042fe60000081080 */
[----:B------:R-:W-:Y:S04]  /*289e0*/  STL [R1+0x25ac], R2 ;  /* 0x0025ac0201007387 */ /* 0x000fe80000100800 */
[----:B------:R-:W-:Y:S01]  /*289f0*/  STL [R1+0x25a8], R252 ;  /* 0x0025a8fc01007387 */ /* 0x000fe20000100800 */
[----:B------:R-:W-:Y:S03]  /*28a00*/  HMMA.1688.F32.TF32 R48, R44, R222, R132 ;  /* 0x000000de2c30723c */ /* 0x000fe60000081084 */
[----:B------:R-:W-:Y:S04]  /*28a10*/  LDS R119, [R0+0x1a200] ;  /* 0x01a2000000777984 */ /* 0x000fe80000000800 */
[----:B------:R-:W-:Y:S01]  /*28a20*/  LDS R52, [R3+0x18000] ;  /* 0x0180000003347984 */ /* 0x000fe20000000800 */
[C---:B------:R-:W-:Y:S03]  /*28a30*/  HMMA.1688.F32.TF32 R44, R36.reuse, R22, R136 ;  /* 0x00000016242c723c */ /* 0x040fe60000081088 */
[----:B------:R-:W-:Y:S04]  /*28a40*/  LDS R54, [R3+0x1a000] ;  /* 0x01a0000003367984 */ /* 0x000fe80000000800 */
[----:B------:R-:W-:Y:S04]  /*28a50*/  LDS R53, [R0+0x18000] ;  /* 0x0180000000357984 */ /* 0x000fe80000000800 */
[----:B------:R-:W-:Y:S04]  /*28a60*/  STL.64 [R1+0x150], R40 ;  /* 0x0001502801007387 */ /* 0x000fe80000100a00 */
[----:B------:R1:W-:Y:S04]  /*28a70*/  STL.64 [R1+0x158], R42 ;  /* 0x0001582a01007387 */ /* 0x0003e80000100a00 */
[----:B------:R-:W-:Y:S04]  /*28a80*/  LDS R55, [R0+0x1a000] ;  /* 0x01a0000000377984 */ /* 0x000fe80000000800 */
[----:B------:R-:W-:Y:S01]  /*28a90*/  LDS R156, [R3+0x18500] ;  /* 0x01850000039c7984 */ /* 0x000fe20000000800 */
        /* <DEDUP_REMOVED lines=8> */
[-C--:B--2---:R-:W-:Y:S03]  /*28b20*/  HMMA.1688.F32.TF32 R44, R36, R206.reuse, R148 ;  /* 0x000000ce242c723c */ /* 0x084fe60000081094 */
[----:B------:R-:W-:Y:S04]  /*28b30*/  STL.64 [R1+0x120], R40 ;  /* 0x0001202801007387 */ /* 0x000fe80000100a00 */
[----:B------:R1:W-:Y:S01]  /*28b40*/  STL.64 [R1+0x128], R42 ;  /* 0x0001282a01007387 */ /* 0x0003e20000100a00 */
[----:B------:R-:W-:Y:S01]  /*28b50*/  HMMA.1688.F32.TF32 R204, R32, R206, R208 ;  /* 0x000000ce20cc723c */ /* 0x000fe200000810d0 */
[----:B------:R-:W-:Y:S01]  /*28b60*/  IMAD.MOV.U32 R160, RZ, RZ, R230 ;  /* 0x000000ffffa07224 */ /* 0x000fe200078e00e6 */
[----:B------:R-:W-:Y:S01]  /*28b70*/  MOV R162, R233 ;  /* 0x000000e900a27202 */ /* 0x000fe20000000f00 */
[----:B------:R-:W-:Y:S01]  /*28b80*/  IMAD.MOV.U32 R161, RZ, RZ, R232 ;  /* 0x000000ffffa17224 */ /* 0x000fe200078e00e8 */
[----:B------:R-:W-:Y:S01]  /*28b90*/  LDS R148, [R3+0x18300] ;  /* 0x0183000003947984 */ /* 0x000fe20000000800 */
[----:B------:R-:W-:-:S03]  /*28ba0*/  IMAD.MOV.U32 R163, RZ, RZ, R234 ;  /* 0x000000ffffa37224 */ /* 0x000fc600078e00ea */
[----:B------:R-:W-:Y:S01]  /*28bb0*/  LDS R150, [R3+0x1a300] ;  /* 0x01a3000003967984 */ /* 0x000fe20000000800 */
[-C--:B-1----:R-:W-:Y:S03]  /*28bc0*/  HMMA.1688.F32.TF32 R40, R36, R14.reuse, R152 ;  /* 0x0000000e2428723c */ /* 0x082fe60000081098 */
[----:B------:R-:W-:Y:S04]  /*28bd0*/  STL.64 [R1+0x110], R48 ;  /* 0x0001103001007387 */ /* 0x000fe80000100a00 */
[----:B------:R-:W-:Y:S04]  /*28be0*/  STL.64 [R1+0x118], R50 ;  /* 0x0001183201007387 */ /* 0x000fe80000100a00 */
[----:B------:R-:W2:Y:S04]  /*28bf0*/  LDL R13, [R1+0x394] ;  /* 0x00039400010d7983 */ /* 0x000ea80000100800 */
[----:B------:R-:W-:Y:S04]  /*28c00*/  STL.64 [R1+0x100], R44 ;  /* 0x0001002c01007387 */ /* 0x000fe80000100a00 */
[----:B------:R-:W-:Y:S04]  /*28c10*/  STL.64 [R1+0x108], R46 ;  /* 0x0001082e01007387 */ /* 0x000fe80000100a00 */
[----:B------:R-:W-:Y:S04]  /*28c20*/  STL.64 [R1+0xf0], R40 ;  /* 0x0000f02801007387 */ /* 0x000fe80000100a00 */
[----:B------:R1:W-:Y:S01]  /*28c30*/  STL.64 [R1+0xf8], R42 ;  /* 0x0000f82a01007387 */ /* 0x0003e20000100a00 */
[----:B------:R-:W-:Y:S03]  /*28c40*/  HMMA.1688.F32.TF32 R208, R32, R14, R212 ;  /* 0x0000000e20d0723c */ /* 0x000fe600000810d4 */
[----:B------:R-:W-:Y:S04]  /*28c50*/  LDS R152, [R3+0x18400] ;  /* 0x0184000003987984 */ /* 0x000fe80000000800 */
[----:B------:R-:W-:Y:S01]  /*28c60*/  LDS R154, [R3+0x1a400] ;  /* 0x01a40000039a7984 */ /* 0x000fe20000000800 */
[----:B-1----:R-:W-:Y:S03]  /*28c70*/  HMMA.1688.F32.TF32 R40, R36, R222, R164 ;  /* 0x000000de2428723c */ /* 0x002fe600000810a4 */
[----:B------:R-:W-:Y:S04]  /*28c80*/  LDS R153, [R0+0x18400] ;  /* 0x0184000000997984 */ /* 0x000fe80000000800 */
[----:B------:R-:W-:Y:S01]  /*28c90*/  LDS R155, [R0+0x1a400] ;  /* 0x01a40000009b7984 */ /* 0x000fe20000000800 */
[----:B------:R-:W-:Y:S03]  /*28ca0*/  HMMA.1688.F32.TF32 R212, R32, R10, R216 ;  /* 0x0000000a20d4723c */ /* 0x000fe600000810d8 */
[----:B------:R-:W-:Y:S04]  /*28cb0*/  STL.64 [R1+0x2530], R182 ;  /* 0x002530b601007387 */ /* 0x000fe80000100a00 */
[----:B------:R-:W-:Y:S04]  /*28cc0*/  STL.64 [R1+0x2528], R180 ;  /* 0x002528b401007387 */ /* 0x000fe80000100a00 */
[----:B------:R-:W-:Y:S04]  /*28cd0*/  STL.64 [R1+0x2540], R186 ;  /* 0x002540ba01007387 */ /* 0x000fe80000100a00 */
        /* <DEDUP_REMOVED lines=40> */
[----:B------:R-:W-:-:S03]  /*28f60*/  IMAD.MOV.U32 R2, RZ, RZ, R42 ;  /* 0x000000ffff027224 */ /* 0x000fc600078e002a */
[----:B------:R-:W4:Y:S01]  /*28f70*/  LDL.LU R110, [R1+0x2d8] ;  /* 0x0002d800016e7983 */ /* 0x000f220000300800 */
[----:B------:R-:W-:-:S03]  /*28f80*/  MOV R252, R43 ;  /* 0x0000002b00fc7202 */ /* 0x000fc60000000f00 */
[----:B------:R-:W4:Y:S04]  /*28f90*/  LDL.LU R111, [R1+0x2dc] ;  /* 0x0002dc00016f7983 */ /* 0x000f280000300800 */
[----:B-1----:R-:W4:Y:S04]  /*28fa0*/  LDL.LU R40, [R1+0x2e0] ;  /* 0x0002e00001287983 */ /* 0x002f280000300800 */
        /* <DEDUP_REMOVED lines=39> */
[C---:B------:R-:W-:Y:S03]  /*29220*/  HMMA.1688.F32.TF32 R216, R32.reuse, R6, R16 ;  /* 0x0000000620d8723c */ /* 0x040fe60000081010 */
[----:B--2---:R-:W1:Y:S04]  /*29230*/  LDSM.16.M88.4 R4, [R13+0x81080] ;  /* 0x081080000d04783b */ /* 0x004e680000000200 */
[----:B------:R-:W-:Y:S01]  /*29240*/  LDSM.16.M88.4 R8, [R13+0x80080] ;  /* 0x080080000d08783b */ /* 0x000fe20000000200 */
[----:B------:R-:W-:Y:S03]  /*29250*/  HMMA.1688.F32.TF32 R220, R32, R222, R224 ;  /* 0x000000de20dc723c */ /* 0x000fe600000810e0 */
[----:B------:R-:W-:Y:S04]  /*29260*/  LDSM.16.M88.4 R32, [R13+0x82080] ;  /* 0x082080000d20783b */ /* 0x000fe80000000200 */
[----:B------:R-:W2:Y:S04]  /*29270*/  LDSM.16.M88.4 R28, [R13+0x83080] ;  /* 0x083080000d1c783b */ /* 0x000ea80000000200 */
[----:B------:R-:W2:Y:S04]  /*29280*/  LDSM.16.M88.4 R24, [R13+0x84080] ;  /* 0x084080000d18783b */ /* 0x000ea80000000200 */
[----:B------:R-:W2:Y:S04]  /*29290*/  LDSM.16.M88.4 R20, [R13+0x85080] ;  /* 0x085080000d14783b */ /* 0x000ea80000000200 */
[----:B------:R-:W2:Y:S04]  /*292a0*/  LDSM.16.M88.4 R16, [R13+0x86080] ;  /* 0x086080000d10783b */ /* 0x000ea80000000200 */
[----:B------:R-:W2:Y:S01]  /*292b0*/  LDSM.16.M88.4 R12, [R13+0x87080] ;  /* 0x087080000d0c783b */ /* 0x000ea20000000200 */
[----:B------:R-:W-:Y:S01]  /*292c0*/  IMAD.MOV.U32 R180, RZ, RZ, R235 ;  /* 0x000000ffffb47224 */ /* 0x000fe200078e00eb */
[----:B------:R-:W-:-:S02]  /*292d0*/  MOV R181, R231 ;  /* 0x000000e700b57202 */ /* 0x000fc40000000f00 */
[----:B------:R-:W-:Y:S04]  /*292e0*/  LDS R149, [R0+0x18300] ;  /* 0x0183000000957984 */ /* 0x000fe80000000800 */
[----:B------:R-:W2:Y:S01]  /*292f0*/  LDS R151, [R0+0x1a300] ;  /* 0x01a3000000977984 */ /* 0x000ea20000000800 */
[-C--:B-1----:R-:W-:Y:S03]  /*29300*/  HMMA.1688.F32.TF32 R92, R116, R4.reuse, R92 ;  /* 0x00000004745c723c */ /* 0x082fe6000008105c */
[----:B------:R-:W-:Y:S04]  /*29310*/  LDS R159, [R0+0x1a500] ;  /* 0x01a50000009f7984 */ /* 0x000fe80000000800 */
[----:B------:R-:W-:Y:S01]  /*29320*/  LDS R224, [R3+0x18700] ;  /* 0x0187000003e07984 */ /* 0x000fe20000000800 */
[C---:B---3--:R-:W-:Y:S11]  /*29330*/  HMMA.1688.F32.TF32 R60, R84.reuse, R4, R60 ;  /* 0x00000004543c723c */ /* 0x048ff6000008103c */
[----:B------:R-:W-:Y:S04]  /*29340*/  @!UPT UIADD3 URZ, URZ, URZ, URZ ;  /* 0x0000003f3f3ff290 */ /* 0x000fe8000fffe03f */
[----:B------:R-:W-:Y:S04]  /*29350*/  STL [R1+0x2518], R92 ;  /* 0x0025185c01007387 */ /* 0x000fe80000100800 */
[----:B------:R-:W-:Y:S04]  /*29360*/  STL [R1+0x2514], R93 ;  /* 0x0025145d01007387 */ /* 0x000fe80000100800 */
[----:B------:R-:W-:Y:S01]  /*29370*/  STL [R1+0x2510], R94 ;  /* 0x0025105e01007387 */ /* 0x000fe20000100800 */
[C---:B--2---:R-:W-:Y:S03]  /*29380*/  HMMA.1688.F32.TF32 R68, R84.reuse, R28, R68 ;  /* 0x0000001c5444723c */ /* 0x044fe60000081044 */
[----:B------:R1:W-:Y:S04]  /*29390*/  STL [R1+0x250c], R95 ;  /* 0x00250c5f01007387 */ /* 0x0003e80000100800 */
[----:B------:R-:W-:Y:S01]  /*293a0*/  LDS R226, [R3+0x1a700] ;  /* 0x01a7000003e27984 */ /* 0x000fe20000000800 */
[C---:B----4-:R-:W-:Y:S03]  /*293b0*/  HMMA.1688.F32.TF32 R56, R84.reuse, R8, R56 ;  /* 0x000000085438723c */ /* 0x050fe60000081038 */
[----:B------:R-:W-:Y:S04]  /*293c0*/  LDS R225, [R0+0x18700] ;  /* 0x0187000000e17984 */ /* 0x000fe80000000800 */
[----:B------:R-:W2:Y:S01]  /*293d0*/  LDS R227, [R0+0x1a700] ;  /* 0x01a7000000e37984 */ /* 0x000ea20000000800 */
        /* <DEDUP_REMOVED lines=11> */
[----:B------:R-:W-:Y:S08]  /*29490*/  HMMA.1688.F32.TF32 R80, R84, R16, R80 ;  /* 0x000000105450723c */ /* 0x000ff00000081050 */
[----:B------:R-:W-:Y:S08]  /*294a0*/  HMMA.1688.F32.TF32 R96, R116, R32, R96 ;  /* 0x000000207460723c */ /* 0x000ff00000081060 */
[----:B------:R-:W-:Y:S11]  /*294b0*/  HMMA.1688.F32.TF32 R84, R84, R12, R188 ;  /* 0x0000000c5454723c */ /* 0x000ff600000810bc */
[----:B------:R-:W-:Y:S04]  /*294c0*/  @!UPT UIADD3 URZ, URZ, URZ, URZ ;  /* 0x0000003f3f3ff290 */ /* 0x000fe8000fffe03f */
[----:B------:R-:W-:Y:S04]  /*294d0*/  STL [R1+0x2504], R96 ;  /* 0x0025046001007387 */ /* 0x000fe80000100800 */
[----:B------:R-:W-:Y:S04]  /*294e0*/  STL [R1+0x2500], R97 ;  /* 0x0025006101007387 */ /* 0x000fe80000100800 */
[----:B------:R-:W-:Y:S04]  /*294f0*/  STL [R1+0x24fc], R98 ;  /* 0x0024fc6201007387 */ /* 0x000fe80000100800 */
[----:B------:R-:W-:Y:S04]  /*29500*/  STL [R1+0x24f8], R99 ;  /* 0x0024f86301007387 */ /* 0x000fe80000100800 */
[----:B------:R-:W3:Y:S04]  /*29510*/  LDL.LU R188, [R1] ;  /* 0x0000000001bc7983 */ /* 0x000ee80000300800 */
[----:B------:R-:W3:Y:S04]  /*29520*/  LDL.LU R189, [R1+0x4] ;  /* 0x0000040001bd7983 */ /* 0x000ee80000300800 */
[----:B------:R-:W3:Y:S04]  /*29530*/  LDL.LU R190, [R1+0x8] ;  /* 0x0000080001be7983 */ /* 0x000ee80000300800 */
[----:B------:R-:W3:Y:S04]  /*29540*/  LDL.LU R191, [R1+0xc] ;  /* 0x00000c0001bf7983 */ /* 0x000ee80000300800 */
[----:B------:R-:W4:Y:S04]  /*29550*/  LDL.LU R104, [R1+0x80] ;  /* 0x0000800001687983 */ /* 0x000f280000300800 */
[----:B------:R-:W4:Y:S04]  /*29560*/  LDL.LU R105, [R1+0x84] ;  /* 0x0000840001697983 */ /* 0x000f280000300800 */
[----:B------:R-:W4:Y:S04]  /*29570*/  LDL.LU R106, [R1+0x88] ;  /* 0x00008800016a7983 */ /* 0x000f280000300800 */
[----:B------:R-:W4:Y:S04]  /*29580*/  LDL.LU R107, [R1+0x8c] ;  /* 0x00008c00016b7983 */ /* 0x000f280000300800 */
[----:B------:R-:W2:Y:S04]  /*29590*/  LDL.LU R108, [R1+0x70] ;  /* 0x00007000016c7983 */ /* 0x000ea80000300800 */
[----:B------:R-:W2:Y:S04]  /*295a0*/  LDL.LU R109, [R1+0x74] ;  /* 0x00007400016d7983 */ /* 0x000ea80000300800 */
[----:B------:R-:W2:Y:S04]  /*295b0*/  LDL.LU R110, [R1+0x78] ;  /* 0x00007800016e7983 */ /* 0x000ea80000300800 */
[----:B------:R-:W2:Y:S01]  /*295c0*/  LDL.LU R111, [R1+0x7c] ;  /* 0x00007c00016f7983 */ /* 0x000ea20000300800 */
        /* <DEDUP_REMOVED lines=25> */
[----:B------:R-:W-:Y:S04]  /*29760*/  STL [R1+0x24f4], R100 ;  /* 0x0024f46401007387 */ /* 0x000fe80000100800 */
[----:B------:R-:W-:Y:S04]  /*29770*/  STL [R1+0x24f0], R101 ;  /* 0x0024f06501007387 */ /* 0x000fe80000100800 */
[----:B------:R-:W-:Y:S04]  /*29780*/  STL [R1+0x24ec], R102 ;  /* 0x0024ec6601007387 */ /* 0x000fe80000100800 */
[----:B------:R-:W-:Y:S01]  /*29790*/  STL [R1+0x24e8], R103 ;  /* 0x0024e86701007387 */ /* 0x000fe20000100800 */
[C---:B----4-:R-:W-:Y:S08]  /*297a0*/  HMMA.1688.F32.TF32 R104, R116.reuse, R24, R104 ;  /* 0x000000187468723c */ /* 0x050ff00000081068 */
[----:B--2---:R-:W-:Y:S11]  /*297b0*/  HMMA.1688.F32.TF32 R108, R116, R20, R108 ;  /* 0x00000014746c723c */ /* 0x004ff6000008106c */
[----:B------:R-:W-:Y:S04]  /*297c0*/  @!UPT UIADD3 URZ, URZ, URZ, URZ ;  /* 0x0000003f3f3ff290 */ /* 0x000fe8000fffe03f */
[----:B------:R2:W-:Y:S04]  /*297d0*/  STL [R1+0x24e4], R104 ;  /* 0x0024e46801007387 */ /* 0x0005e80000100800 */
[----:B------:R-:W-:Y:S04]  /*297e0*/  STL [R1+0x24e0], R105 ;  /* 0x0024e06901007387 */ /* 0x000fe80000100800 */
[----:B------:R2:W-:Y:S04]  /*297f0*/  STL [R1+0x24dc], R106 ;  /* 0x0024dc6a01007387 */ /* 0x0005e80000100800 */
[----:B------:R1:W-:Y:S04]  /*29800*/  STL [R1+0x24d8], R107 ;  /* 0x0024d86b01007387 */ /* 0x0003e80000100800 */
[----:B------:R-:W-:Y:S04]  /*29810*/  STL [R1+0x2524], R108 ;  /* 0x0025246c01007387 */ /* 0x000fe80000100800 */
[----:B------:R-:W-:Y:S04]  /*29820*/  STL [R1+0x2520], R109 ;  /* 0x0025206d01007387 */ /* 0x000fe80000100800 */
[----:B------:R-:W-:Y:S04]  /*29830*/  STL [R1+0x251c], R110 ;  /* 0x00251c6e01007387 */ /* 0x000fe80000100800 */
        /* <DEDUP_REMOVED lines=13> */
[----:B-1----:R-:W-:Y:S08]  /*29910*/  HMMA.1688.F32.TF32 R92, R152, R4, R160 ;  /* 0x00000004985c723c */ /* 0x002ff000000810a0 */
[C---:B------:R-:W-:Y:S08]  /*29920*/  HMMA.1688.F32.TF32 R88, R116.reuse, R8, R88 ;  /* 0x000000087458723c */ /* 0x040ff00000081058 */
[C---:B---3--:R-:W-:Y:S08]  /*29930*/  HMMA.1688.F32.TF32 R112, R116.reuse, R16, R112 ;  /* 0x000000107470723c */ /* 0x048ff00000081070 */
[----:B------:R-:W-:Y:S01]  /*29940*/  HMMA.1688.F32.TF32 R116, R116, R12, R136 ;  /* 0x0000000c7474723c */ /* 0x000fe20000081088 */
[----:B--2---:R-:W-:Y:S01]  /*29950*/  IMAD.MOV.U32 R104, RZ, RZ, R92 ;  /* 0x000000ffff687224 */ /* 0x004fe200078e005c */
[----:B------:R-:W-:Y:S01]  /*29960*/  MOV R106, R94 ;  /* 0x0000005e006a7202 */ /* 0x000fe20000000f00 */
[----:B------:R-:W-:-:S05]  /*29970*/  IMAD.MOV.U32 R105, RZ, RZ, R93 ;  /* 0x000000ffff697224 */ /* 0x000fca00078e005d */
[----:B------:R-:W-:Y:S01]  /*29980*/  HMMA.1688.F32.TF32 R120, R148, R8, R120 ;  /* 0x000000089478723c */ /* 0x000fe20000081078 */
[----:B------:R-:W-:-:S07]  /*29990*/  IMAD.MOV.U32 R107, RZ, RZ, R95 ;  /* 0x000000ffff6b7224 */ /* 0x000fce00078e005f */
[C---:B------:R-:W-:Y:S08]  /*299a0*/  HMMA.1688.F32.TF32 R124, R148.reuse, R4, R124 ;  /* 0x00000004947c723c */ /* 0x040ff0000008107c */
[C---:B------:R-:W-:Y:S08]  /*299b0*/  HMMA.1688.F32.TF32 R128, R148.reuse, R32, R128 ;  /* 0x000000209480723c */ /* 0x040ff00000081080 */
[C---:B------:R-:W-:Y:S08]  /*299c0*/  HMMA.1688.F32.TF32 R132, R148.reuse, R28, R132 ;  /* 0x0000001c9484723c */ /* 0x040ff00000081084 */
[----:B------:R-:W-:Y:S01]  /*299d0*/  HMMA.1688.F32.TF32 R136, R148, R24, R188 ;  /* 0x000000189488723c */ /* 0x000fe200000810bc */
[----:B------:R-:W-:Y:S04]  /*299e0*/  LDS R188, [R3+0x18600] ;  /* 0x0186000003bc7984 */ /* 0x000fe80000000800 */
[----:B------:R-:W-:Y:S03]  /*299f0*/  LDS R190, [R3+0x1a600] ;  /* 0x01a6000003be7984 */ /* 0x000fe60000000800 */
[----:B------:R-:W-:Y:S01]  /*29a00*/  HMMA.1688.F32.TF32 R216, R224, R16, R216 ;  /* 0x00000010e0d8723c */ /* 0x000fe200000810d8 */
[----:B------:R-:W-:Y:S04]  /*29a10*/  LDS R189, [R0+0x18600] ;  /* 0x0186000000bd7984 */ /* 0x000fe80000000800 */
[----:B------:R-:W-:Y:S03]  /*29a20*/  LDS R191, [R0+0x1a600] ;  /* 0x01a6000000bf7984 */ /* 0x000fe60000000800 */
[----:B----4-:R-:W-:Y:S11]  /*29a30*/  HMMA.1688.F32.TF32 R96, R152, R8, R184 ;  /* 0x000000089860723c */ /* 0x010ff600000810b8 */
[----:B------:R-:W-:Y:S11]  /*29a40*/  @!UPT UIADD3 URZ, URZ, URZ, URZ ;  /* 0x0000003f3f3ff290 */ /* 0x000ff6000fffe03f */
[----:B------:R-:W-:Y:S01]  /*29a50*/  @!UPT UIADD3 URZ, URZ, URZ, URZ ;  /* 0x0000003f3f3ff290 */ /* 0x000fe2000fffe03f */
[----:B------:R1:W-:Y:S04]  /*29a60*/  STL.64 [R1+0xd0], R96 ;  /* 0x0000d06001007387 */ /* 0x0003e80000100a00 */
[----:B------:R2:W-:Y:S04]  /*29a70*/  STL.64 [R1+0xd8], R98 ;  /* 0x0000d86201007387 */ /* 0x0005e80000100a00 */
        /* <DEDUP_REMOVED lines=12> */
[C---:B------:R-:W-:Y:S03]  /*29b40*/  HMMA.1688.F32.TF32 R144, R148.reuse, R16, R228 ;  /* 0x000000109490723c */ /* 0x040fe600000810e4 */
[----:B------:R-:W3:Y:S04]  /*29b50*/  LDL.LU R160, [R1+0x130] ;  /* 0x0001300001a07983 */ /* 0x000ee80000300800 */
[----:B------:R-:W3:Y:S04]  /*29b60*/  LDL.LU R161, [R1+0x134] ;  /* 0x0001340001a17983 */ /* 0x000ee80000300800 */
[----:B------:R-:W3:Y:S01]  /*29b70*/  LDL.LU R162, [R1+0x138] ;  /* 0x0001380001a27983 */ /* 0x000ee20000300800 */
[C---:B------:R-:W-:Y:S03]  /*29b80*/  HMMA.1688.F32.TF32 R140, R148.reuse, R20, R232 ;  /* 0x00000014948c723c */ /* 0x040fe600000810e8 */
[----:B------:R-:W3:Y:S04]  /*29b90*/  LDL.LU R163, [R1+0x13c] ;  /* 0x00013c0001a37983 */ /* 0x000ee80000300800 */
[----:B------:R-:W3:Y:S01]  /*29ba0*/  LDL.LU R228, [R1+0x140] ;  /* 0x0001400001e47983 */ /* 0x000ee20000300800 */
[----:B------:R-:W-:Y:S03]  /*29bb0*/  HMMA.1688.F32.TF32 R148, R148, R12, R236 ;  /* 0x0000000c9494723c */ /* 0x000fe600000810ec */
[----:B------:R-:W3:Y:S04]  /*29bc0*/  LDL.LU R229, [R1+0x144] ;  /* 0x0001440001e57983 */ /* 0x000ee80000300800 */
[----:B------:R-:W3:Y:S04]  /*29bd0*/  LDL.LU R230, [R1+0x148] ;  /* 0x0001480001e67983 */ /* 0x000ee80000300800 */
[----:B------:R-:W3:Y:S01]  /*29be0*/  LDL.LU R231, [R1+0x14c] ;  /* 0x00014c0001e77983 */ /* 0x000ee20000300800 */
[----:B------:R-:W-:Y:S03]  /*29bf0*/  HMMA.1688.F32.TF32 R92, R152, R32, R180 ;  /* 0x00000020985c723c */ /* 0x000fe600000810b4 */
        /* <DEDUP_REMOVED lines=16> */
[----:B-1----:R-:W3:Y:S04]  /*29d00*/  LDL.LU R96, [R1+0x280] ;  /* 0x0002800001607983 */ /* 0x002ee80000300800 */
[----:B------:R-:W3:Y:S04]  /*29d10*/  LDL.LU R97, [R1+0x284] ;  /* 0x0002840001617983 */ /* 0x000ee80000300800 */
[----:B--2---:R-:W3:Y:S04]  /*29d20*/  LDL.LU R98, [R1+0x288] ;  /* 0x0002880001627983 */ /* 0x004ee80000300800 */
[----:B------:R-:W3:Y:S01]  /*29d30*/  LDL.LU R99, [R1+0x28c] ;  /* 0x00028c0001637983 */ /* 0x000ee20000300800 */
[----:B------:R-:W-:Y:S01]  /*29d40*/  IMAD.MOV.U32 R100, RZ, RZ, R92 ;  /* 0x000000ffff647224 */ /* 0x000fe200078e005c */
[----:B------:R-:W-:Y:S01]  /*29d50*/  MOV R101, R93 ;  /* 0x0000005d00657202 */ /* 0x000fe20000000f00 */
[----:B------:R-:W-:Y:S01]  /*29d60*/  IMAD.MOV.U32 R102, RZ, RZ, R94 ;  /* 0x000000ffff667224 */ /* 0x000fe200078e005e */
[----:B------:R-:W2:Y:S01]  /*29d70*/  LDL.LU R92, [R1+0x270] ;  /* 0x00027000015c7983 */ /* 0x000ea20000300800 */
[----:B------:R-:W-:-:S03]  /*29d80*/  IMAD.MOV.U32 R103, RZ, RZ, R95 ;  /* 0x000000ffff677224 */ /* 0x000fc600078e005f */
[----:B------:R-:W2:Y:S04]  /*29d90*/  LDL.LU R93, [R1+0x274] ;  /* 0x00027400015d7983 */ /* 0x000ea80000300800 */
[----:B------:R-:W2:Y:S04]  /*29da0*/  LDL.LU R94, [R1+0x278] ;  /* 0x00027800015e7983 */ /* 0x000ea80000300800 */
[----:B------:R-:W2:Y:S04]  /*29db0*/  LDL.LU R95, [R1+0x27c] ;  /* 0x00027c00015f7983 */ /* 0x000ea80000300800 */
[----:B------:R-:W2:Y:S04]  /*29dc0*/  LDL.LU R204, [R1+0x1c0] ;  /* 0x0001c00001cc7983 */ /* 0x000ea80000300800 */
[----:B------:R-:W2:Y:S04]  /*29dd0*/  LDL.LU R205, [R1+0x1c4] ;  /* 0x0001c40001cd7983 */ /* 0x000ea80000300800 */
[----:B------:R-:W2:Y:S04]  /*29de0*/  LDL.LU R206, [R1+0x1c8] ;  /* 0x0001c80001ce7983 */ /* 0x000ea80000300800 */
        /* <DEDUP_REMOVED lines=19> */
[----:B------:R-:W-:-:S03]  /*29f20*/  MOV R234, R2 ;  /* 0x0000000200ea7202 */ /* 0x000fc60000000f00 */
[----:B------:R-:W4:Y:S01]  /*29f30*/  LDL.LU R166, [R1+0x128] ;  /* 0x0001280001a67983 */ /* 0x000f220000300800 */
[----:B------:R-:W-:-:S03]  /*29f40*/  IMAD.MOV.U32 R235, RZ, RZ, R252 ;  /* 0x000000ffffeb7224 */ /* 0x000fc600078e00fc */
[----:B------:R-:W4:Y:S04]  /*29f50*/  LDL.LU R167, [R1+0x12c] ;  /* 0x00012c0001a77983 */ /* 0x000f280000300800 */
[----:B------:R-:W4:Y:S04]  /*29f60*/  LDL.LU R232, [R1+0xe0] ;  /* 0x0000e00001e87983 */ /* 0x000f280000300800 */
[----:B------:R-:W4:Y:S04]  /*29f70*/  LDL.LU R233, [R1+0xe4] ;  /* 0x0000e40001e97983 */ /* 0x000f280000300800 */
[----:B------:R-:W4:Y:S04]  /*29f80*/  LDL.LU R2, [R1+0x25ac] ;  /* 0x0025ac0001027983 */ /* 0x000f280000300800 */
[----:B------:R-:W4:Y:S01]  /*29f90*/  LDL.LU R252, [R1+0x25a8] ;  /* 0x0025a80001fc7983 */ /* 0x000f220000300800 */
[C---:B---3--:R-:W-:Y:S11]  /*29fa0*/  HMMA.1688.F32.TF32 R108, R152.reuse, R28, R96 ;  /* 0x0000001c986c723c */ /* 0x048ff60000081060 */
[----:B------:R-:W-:Y:S11]  /*29fb0*/  @!UPT UIADD3 URZ, URZ, URZ, URZ ;  /* 0x0000003f3f3ff290 */ /* 0x000ff6000fffe03f */
[----:B------:R-:W-:Y:S02]  /*29fc0*/  @!UPT UIADD3 URZ, URZ, URZ, URZ ;  /* 0x0000003f3f3ff290 */ /* 0x000fe4000fffe03f */
[----:B------:R-:W-:Y:S01]  /*29fd0*/  IMAD.MOV.U32 R96, RZ, RZ, R108 ;  /* 0x000000ffff607224 */ /* 0x000fe200078e006c */
[----:B------:R-:W-:Y:S01]  /*29fe0*/  MOV R97, R109 ;  /* 0x0000006d00617202 */ /* 0x000fe20000000f00 */
[----:B------:R-:W-:Y:S02]  /*29ff0*/  IMAD.MOV.U32 R98, RZ, RZ, R110 ;  /* 0x000000ffff627224 */ /* 0x000fe400078e006e */
[----:B------:R-:W-:Y:S02]  /*2a000*/  IMAD.MOV.U32 R99, RZ, RZ, R111 ;  /* 0x000000ffff637224 */ /* 0x000fe400078e006f */
[C---:B--2---:R-:W-:Y:S08]  /*2a010*/  HMMA.1688.F32.TF32 R108, R152.reuse, R24, R92 ;  /* 0x00000018986c723c */ /* 0x044ff0000008105c */
[C---:B----4-:R-:W-:Y:S08]  /*2a020*/  HMMA.1688.F32.TF32 R212, R152.reuse, R20, R212 ;  /* 0x0000001498d4723c */ /* 0x050ff000000810d4 */
[C---:B------:R-:W-:Y:S08]  /*2a030*/  HMMA.1688.F32.TF32 R208, R152.reuse, R16, R208 ;  /* 0x0000001098d0723c */ /* 0x040ff000000810d0 */
[----:B------:R-:W-:Y:S08]  /*2a040*/  HMMA.1688.F32.TF32 R152, R152, R12, R204 ;  /* 0x0000000c9898723c */ /* 0x000ff000000810cc */
[----:B------:R-:W-:Y:S01]  /*2a050*/  HMMA.1688.F32.TF32 R200, R156, R8, R200 ;  /* 0x000000089cc8723c */ /* 0x000fe200000810c8 */
[----:B------:R-:W-:Y:S01]  /*2a060*/  IMAD.MOV.U32 R95, RZ, RZ, R110 ;  /* 0x000000ffff5f7224 */ /* 0x000fe200078e006e */
[----:B------:R-:W-:Y:S01]  /*2a070*/  MOV R93, R108 ;  /* 0x0000006c005d7202 */ /* 0x000fe20000000f00 */
[----:B------:R-:W-:Y:S01]  /*2a080*/  IMAD.MOV.U32 R94, RZ, RZ, R109 ;  /* 0x000000ffff5e7224 */ /* 0x000fe200078e006d */
[----:B------:R-:W-:Y:S01]  /*2a090*/  MOV R92, R215 ;  /* 0x000000d7005c7202 */ /* 0x000fe20000000f00 */
[----:B------:R-:W-:-:S03]  /*2a0a0*/  IMAD.MOV.U32 R110, RZ, RZ, R214 ;  /* 0x000000ffff6e7224 */ /* 0x000fc600078e00d6 */
[----:B------:R-:W-:Y:S01]  /*2a0b0*/  HMMA.1688.F32.TF32 R192, R156, R32, R192 ;  /* 0x000000209cc0723c */ /* 0x000fe200000810c0 */
[----:B------:R-:W-:-:S07]  /*2a0c0*/  MOV R108, R212 ;  /* 0x000000d4006c7202 */ /* 0x000fce0000000f00 */
[C---:B------:R-:W-:Y:S01]  /*2a0d0*/  HMMA.1688.F32.TF32 R196, R156.reuse, R4, R196 ;  /* 0x000000049cc4723c */ /* 0x040fe200000810c4 */
[----:B------:R-:W-:Y:S01]  /*2a0e0*/  IMAD.MOV.U32 R109, RZ, RZ, R213 ;  /* 0x000000ffff6d7224 */ /* 0x000fe200078e00d5 */
[----:B------:R-:W2:Y:S04]  /*2a0f0*/  LDL.LU.64 R214, [R1+0x25a0] ;  /* 0x0025a00001d67983 */ /* 0x000ea80000300a00 */
[----:B------:R-:W2:Y:S04]  /*2a100*/  LDL.LU.64 R212, [R1+0x2598] ;  /* 0x0025980001d47983 */ /* 0x000ea80000300a00 */
[----:B------:R-:W-:Y:S04]  /*2a110*/  STL.64 [R1+0x70], R208 ;  /* 0x000070d001007387 */ /* 0x000fe80000100a00 */
[----:B------:R1:W-:Y:S04]  /*2a120*/  STL.64 [R1+0x78], R210 ;  /* 0x000078d201007387 */ /* 0x0003e80000100a00 */
[----:B-1----:R-:W3:Y:S04]  /*2a130*/  LDL.LU.64 R210, [R1+0x2590] ;  /* 0x0025900001d27983 */ /* 0x002ee80000300a00 */
[----:B------:R-:W3:Y:S04]  /*2a140*/  LDL.LU.64 R208, [R1+0x2588] ;  /* 0x0025880001d07983 */ /* 0x000ee80000300a00 */
        /* <DEDUP_REMOVED lines=18> */
[C---:B------:R-:W-:Y:S08]  /*2a270*/  HMMA.1688.F32.TF32 R184, R156.reuse, R28, R184 ;  /* 0x0000001c9cb8723c */ /* 0x040ff000000810b8 */
[----:B------:R-:W-:Y:S11]  /*2a280*/  HMMA.1688.F32.TF32 R180, R156, R24, R180 ;  /* 0x000000189cb4723c */ /* 0x000ff600000810b4 */
[----:B------:R-:W-:Y:S04]  /*2a290*/  @!UPT UIADD3 URZ, URZ, URZ, URZ ;  /* 0x0000003f3f3ff290 */ /* 0x000fe8000fffe03f */
        /* <DEDUP_REMOVED lines=8> */
[----:B------:R-:W-:Y:S01]  /*2a320*/  HMMA.1688.F32.TF32 R220, R224, R12, R220 ;  /* 0x0000000ce0dc723c */ /* 0x000fe200000810dc */
[----:B------:R-:W-:-:S02]  /*2a330*/  IMAD.MOV.U32 R154, RZ, RZ, R252 ;  /* 0x000000ffff9a7224 */ /* 0x000fc400078e00fc */
[----:B------:R-:W-:-:S05]  /*2a340*/  IMAD.MOV.U32 R155, RZ, RZ, R2 ;  /* 0x000000ffff9b7224 */ /* 0x000fca00078e0002 */
[C---:B--2---:R-:W-:Y:S08]  /*2a350*/  HMMA.1688.F32.TF32 R212, R224.reuse, R20, R212 ;  /* 0x00000014e0d4723c */ /* 0x044ff000000810d4 */
[C---:B---3--:R-:W-:Y:S08]  /*2a360*/  HMMA.1688.F32.TF32 R208, R224.reuse, R24, R208 ;  /* 0x00000018e0d0723c */ /* 0x048ff000000810d0 */
[----:B----4-:R-:W-:Y:S08]  /*2a370*/  HMMA.1688.F32.TF32 R204, R224, R28, R204 ;  /* 0x0000001ce0cc723c */ /* 0x010ff000000810cc */
[----:B------:R-:W-:Y:S08]  /*2a380*/  HMMA.1688.F32.TF32 R152, R156, R20, R152 ;  /* 0x000000149c98723c */ /* 0x000ff00000081098 */
[C---:B------:R-:W-:Y:S08]  /*2a390*/  HMMA.1688.F32.TF32 R200, R224.reuse, R32, R200 ;  /* 0x00000020e0c8723c */ /* 0x040ff000000810c8 */
[C---:B------:R-:W-:Y:S08]  /*2a3a0*/  HMMA.1688.F32.TF32 R196, R224.reuse, R4, R196 ;  /* 0x00000004e0c4723c */ /* 0x040ff000000810c4 */
[----:B------:R-:W-:Y:S01]  /*2a3b0*/  HMMA.1688.F32.TF32 R192, R224, R8, R192 ;  /* 0x00000008e0c0723c */ /* 0x000fe200000810c0 */
[----:B------:R-:W-:Y:S04]  /*2a3c0*/  LDS R224, [R3+0x1c000] ;  /* 0x01c0000003e07984 */ /* 0x000fe80000000800 */
[----:B------:R-:W-:Y:S04]  /*2a3d0*/  LDS R226, [R3+0x1e000] ;  /* 0x01e0000003e27984 */ /* 0x000fe80000000800 */
[----:B------:R-:W-:Y:S04]  /*2a3e0*/  LDS R225, [R0+0x1c000] ;  /* 0x01c0000000e17984 */ /* 0x000fe80000000800 */
[----:B------:R-:W1:Y:S04]  /*2a3f0*/  LDS R227, [R0+0x1e000] ;  /* 0x01e0000000e37984 */ /* 0x000e680000000800 */
[----:B------:R-:W-:Y:S04]  /*2a400*/  STL.64 [R1], R152 ;  /* 0x0000009801007387 */ /* 0x000fe80000100a00 */
[----:B------:R2:W-:Y:S02]  /*2a410*/  STL.64 [R1+0x8], R154 ;  /* 0x0000089a01007387 */ /* 0x0005e40000100a00 */
[C---:B--2---:R-:W-:Y:S02]  /*2a420*/  HMMA.1688.F32.TF32 R152, R156.reuse, R16, R236 ;  /* 0x000000109c98723c */ /* 0x044fe400000810ec */
[----:B------:R-:W-:Y:S04]  /*2a430*/  LDS R236, [R3+0x1c300] ;  /* 0x01c3000003ec7984 */ /* 0x000fe80000000800 */
[----:B------:R-:W-:Y:S02]  /*2a440*/  LDS R238, [R3+0x1e300] ;  /* 0x01e3000003ee7984 */ /* 0x000fe40000000800 */
[----:B------:R-:W-:Y:S02]  /*2a450*/  HMMA.1688.F32.TF32 R156, R156, R12, R228 ;  /* 0x0000000c9c9c723c */ /* 0x000fe400000810e4 */
[----:B------:R-:W-:Y:S04]  /*2a460*/  LDS R228, [R3+0x1c100] ;  /* 0x01c1000003e47984 */ /* 0x000fe80000000800 */
[----:B------:R-:W-:Y:S04]  /*2a470*/  LDS R230, [R3+0x1e100] ;  /* 0x01e1000003e67984 */ /* 0x000fe80000000800 */
[----:B------:R-:W-:Y:S01]  /*2a480*/  LDS R229, [R0+0x1c100] ;  /* 0x01c1000000e57984 */ /* 0x000fe20000000800 */
[C---:B-1----:R-:W-:Y:S03]  /*2a490*/  HMMA.1688.F32.TF32 R240, R224.reuse, R34, R240 ;  /* 0x00000022e0f0723c */ /* 0x042fe600000810f0 */
[----:B------:R-:W1:Y:S04]  /*2a4a0*/  LDS R231, [R0+0x1e100] ;  /* 0x01e1000000e77984 */ /* 0x000e680000000800 */
[----:B------:R-:W-:Y:S01]  /*2a4b0*/  LDS R237, [R0+0x1c300] ;  /* 0x01c3000000ed7984 */ /* 0x000fe20000000800 */
[C---:B------:R-:W-:Y:S03]  /*2a4c0*/  HMMA.1688.F32.TF32 R36, R224.reuse, R30, R36 ;  /* 0x0000001ee024723c */ /* 0x040fe60000081024 */
[----:B------:R-:W-:Y:S05]  /*2a4d0*/  LDS R239, [R0+0x1e300] ;  /* 0x01e3000000ef7984 */ /* 0x000fea0000000800 */
[C---:B------:R-:W-:Y:S07]  /*2a4e0*/  HMMA.1688.F32.TF32 R40, R224.reuse, R26, R40 ;  /* 0x0000001ae028723c */ /* 0x040fee0000081028 */
[----:B------:R-:W-:Y:S01]  /*2a4f0*/  STL.64 [R1+0x210], R240 ;  /* 0x000210f001007387 */ /* 0x000fe20000100a00 */
[C---:B------:R-:W-:Y:S03]  /*2a500*/  HMMA.1688.F32.TF32 R44, R224.reuse, R22, R44 ;  /* 0x00000016e02c723c */ /* 0x040fe6000008102c */
        /* <DEDUP_REMOVED lines=9> */
[----:B------:R-:W-:Y:S01]  /*2a5a0*/  STL.64 [R1+0x1d0], R36 ;  /* 0x0001d02401007387 */ /* 0x000fe20000100a00 */
[C---:B-1----:R-:W-:Y:S03]  /*2a5b0*/  HMMA.1688.F32.TF32 R44, R228.reuse, R10, R56 ;  /* 0x0000000ae42c723c */ /* 0x042fe60000081038 */
[----:B------:R1:W-:Y:S05]  /*2a5c0*/  STL.64 [R1+0x1d8], R38 ;  /* 0x0001d82601007387 */ /* 0x0003ea0000100a00 */
[----:B-1----:R-:W-:Y:S06]  /*2a5d0*/  HMMA.1688.F32.TF32 R36, R228, R6, R60 ;  /* 0x00000006e424723c */ /* 0x002fec000008103c */
[----:B------:R-:W-:Y:S02]  /*2a5e0*/  STL.64 [R1+0x150], R40 ;  /* 0x0001502801007387 */ /* 0x000fe40000100a00 */
[C---:B------:R-:W-:Y:S02]  /*2a5f0*/  HMMA.1688.F32.TF32 R160, R188.reuse, R8, R160 ;  /* 0x00000008bca0723c */ /* 0x040fe400000810a0 */
[----:B------:R1:W-:Y:S06]  /*2a600*/  STL.64 [R1+0x158], R42 ;  /* 0x0001582a01007387 */ /* 0x0003ec0000100a00 */
[C---:B------:R-:W-:Y:S08]  /*2a610*/  HMMA.1688.F32.TF32 R164, R188.reuse, R4, R164 ;  /* 0x00000004bca4723c */ /* 0x040ff000000810a4 */
[C---:B------:R-:W-:Y:S08]  /*2a620*/  HMMA.1688.F32.TF32 R168, R188.reuse, R32, R168 ;  /* 0x00000020bca8723c */ /* 0x040ff000000810a8 */
[C---:B------:R-:W-:Y:S08]  /*2a630*/  HMMA.1688.F32.TF32 R172, R188.reuse, R28, R172 ;  /* 0x0000001cbcac723c */ /* 0x040ff000000810ac */
[C---:B------:R-:W-:Y:S08]  /*2a640*/  HMMA.1688.F32.TF32 R176, R188.reuse, R24, R176 ;  /* 0x00000018bcb0723c */ /* 0x040ff000000810b0 */
[C---:B------:R-:W-:Y:S08]  /*2a650*/  HMMA.1688.F32.TF32 R180, R188.reuse, R20, R180 ;  /* 0x00000014bcb4723c */ /* 0x040ff000000810b4 */
[C---:B------:R-:W-:Y:S01]  /*2a660*/  HMMA.1688.F32.TF32 R184, R188.reuse, R16, R184 ;  /* 0x00000010bcb8723c */ /* 0x040fe200000810b8 */
[----:B------:R-:W-:Y:S04]  /*2a670*/  STL.64 [R1+0x140], R44 ;  /* 0x0001402c01007387 */ /* 0x000fe80000100a00 */
[----:B------:R-:W-:Y:S03]  /*2a680*/  LDS R28, [R3+0x20000] ;  /* 0x02000000031c7984 */ /* 0x000fe60000000800 */
[----:B------:R-:W-:Y:S01]  /*2a690*/  HMMA.1688.F32.TF32 R188, R188, R12, R232 ;  /* 0x0000000cbcbc723c */ /* 0x000fe200000810e8 */
[----:B------:R-:W-:Y:S04]  /*2a6a0*/  LDS R232, [R3+0x1c200] ;  /* 0x01c2000003e87984 */ /* 0x000fe80000000800 */
[----:B------:R-:W-:Y:S04]  /*2a6b0*/  LDS R234, [R3+0x1e200] ;  /* 0x01e2000003ea7984 */ /* 0x000fe80000000800 */
[----:B------:R-:W-:Y:S04]  /*2a6c0*/  LDS R233, [R0+0x1c200] ;  /* 0x01c2000000e97984 */ /* 0x000fe80000000800 */
[----:B------:R-:W2:Y:S01]  /*2a6d0*/  LDS R235, [R0+0x1e200] ;  /* 0x01e2000000eb7984 */ /* 0x000ea20000000800 */
[C---:B-1----:R-:W-:Y:S03]  /*2a6e0*/  HMMA.1688.F32.TF32 R40, R228.reuse, R34, R64 ;  /* 0x00000022e428723c */ /* 0x042fe60000081040 */
[----:B------:R1:W-:Y:S04]  /*2a6f0*/  STL.64 [R1+0x148], R46 ;  /* 0x0001482e01007387 */ /* 0x0003e80000100a00 */
[----:B------:R-:W-:Y:S04]  /*2a700*/  STL.64 [R1+0x130], R36 ;  /* 0x0001302401007387 */ /* 0x000fe80000100a00 */
[----:B------:R3:W-:Y:S01]  /*2a710*/  STL.64 [R1+0x138], R38 ;  /* 0x0001382601007387 */ /* 0x0007e20000100a00 */
[C---:B-1----:R-:W-:Y:S03]  /*2a720*/  HMMA.1688.F32.TF32 R44, R228.reuse, R30, R68 ;  /* 0x0000001ee42c723c */ /* 0x042fe60000081044 */
[----:B------:R-:W-:Y:S05]  /*2a730*/  LDS R29, [R0+0x20000] ;  /* 0x02000000001d7984 */ /* 0x000fea0000000800 */
[C---:B---3--:R-:W-:Y:S03]  /*2a740*/  HMMA.1688.F32.TF32 R36, R228.reuse, R26, R72 ;  /* 0x0000001ae424723c */ /* 0x048fe60000081048 */
[----:B------:R-:W-:Y:S04]  /*2a750*/  STL.64 [R1+0x120], R40 ;  /* 0x0001202801007387 */ /* 0x000fe80000100a00 */
[----:B------:R1:W-:Y:S08]  /*2a760*/  STL.64 [R1+0x128], R42 ;  /* 0x0001282a01007387 */ /* 0x0003f00000100a00 */
[----:B------:R-:W-:Y:S01]  /*2a770*/  STL.64 [R1+0x110], R44 ;  /* 0x0001102c01007387 */ /* 0x000fe20000100a00 */
[----:B-1----:R-:W-:Y:S03]  /*2a780*/  HMMA.1688.F32.TF32 R40, R228, R22, R76 ;  /* 0x00000016e428723c */ /* 0x002fe6000008104c */
[----:B------:R-:W-:Y:S04]  /*2a790*/  STL.64 [R1+0x118], R46 ;  /* 0x0001182e01007387 */ /* 0x000fe80000100a00 */
[----:B------:R-:W-:Y:S04]  /*2a7a0*/  STL.64 [R1+0x100], R36 ;  /* 0x0001002401007387 */ /* 0x000fe80000100a00 */
[----:B------:R1:W-:Y:S01]  /*2a7b0*/  STL.64 [R1+0x108], R38 ;  /* 0x0001082601007387 */ /* 0x0003e20000100a00 */
[----:B--2---:R-:W-:Y:S03]  /*2a7c0*/  HMMA.1688.F32.TF32 R240, R232, R10, R88 ;  /* 0x0000000ae8f0723c */ /* 0x004fe60000081058 */
[----:B------:R-:W-:Y:S04]  /*2a7d0*/  LDS R88, [R3+0x1c400] ;  /* 0x01c4000003587984 */ /* 0x000fe80000000800 */
[----:B------:R-:W-:Y:S01]  /*2a7e0*/  LDS R90, [R3+0x1e400] ;  /* 0x01e40000035a7984 */ /* 0x000fe20000000800 */
[----:B-1----:R-:W-:Y:S03]  /*2a7f0*/  HMMA.1688.F32.TF32 R36, R228, R14, R84 ;  /* 0x0000000ee424723c */ /* 0x002fe60000081054 */
[----:B------:R-:W-:Y:S04]  /*2a800*/  STL.64 [R1+0xf0], R40 ;  /* 0x0000f02801007387 */ /* 0x000fe80000100a00 */
[----:B------:R-:W-:Y:S01]  /*2a810*/  STL.64 [R1+0xf8], R42 ;  /* 0x0000f82a01007387 */ /* 0x000fe20000100a00 */
[C---:B------:R-:W-:Y:S03]  /*2a820*/  HMMA.1688.F32.TF32 R248, R224.reuse, R10, R248 ;  /* 0x0000000ae0f8723c */ /* 0x040fe600000810f8 */
[----:B------:R-:W-:Y:S04]  /*2a830*/  LDS R89, [R0+0x1c400] ;  /* 0x01c4000000597984 */ /* 0x000fe80000000800 */
[----:B------:R-:W1:Y:S01]  /*2a840*/  LDS R91, [R0+0x1e400] ;  /* 0x01e40000005b7984 */ /* 0x000e620000000800 */
[----:B------:R-:W-:Y:S07]  /*2a850*/  HMMA.1688.F32.TF32 R244, R224, R6, R244 ;  /* 0x00000006e0f4723c */ /* 0x000fee00000810f4 */
[----:B------:R-:W-:Y:S01]  /*2a860*/  STL.64 [R1+0xe0], R36 ;  /* 0x0000e02401007387 */ /* 0x000fe20000100a00 */
[----:B------:R-:W-:Y:S01]  /*2a870*/  IMAD.MOV.U32 R224, RZ, RZ, R108 ;  /* 0x000000ffffe07224 */ /* 0x000fe200078e006c */
[----:B------:R-:W-:Y:S01]  /*2a880*/  MOV R226, R110 ;  /* 0x0000006e00e27202 */ /* 0x000fe20000000f00 */
[----:B------:R-:W-:Y:S01]  /*2a890*/  IMAD.MOV.U32 R225, RZ, RZ, R109 ;  /* 0x000000ffffe17224 */ /* 0x000fe200078e006d */
[----:B------:R-:W2:Y:S01]  /*2a8a0*/  LDL.LU R108, [R1+0x2524] ;  /* 0x00252400016c7983 */ /* 0x000ea20000300800 */
[----:B------:R-:W-:-:S03]  /*2a8b0*/  IMAD.MOV.U32 R227, RZ, RZ, R92 ;  /* 0x000000ffffe37224 */ /* 0x000fc600078e005c */
[----:B------:R-:W2:Y:S04]  /*2a8c0*/  LDL.LU R109, [R1+0x2520] ;  /* 0x00252000016d7983 */ /* 0x000ea80000300800 */
[----:B------:R-:W2:Y:S04]  /*2a8d0*/  LDL.LU R110, [R1+0x251c] ;  /* 0x00251c00016e7983 */ /* 0x000ea80000300800 */
[----:B------:R-:W3:Y:S04]  /*2a8e0*/  LDL.LU R92, [R1+0x2518] ;  /* 0x00251800015c7983 */ /* 0x000ee80000300800 */
[----:B------:R4:W-:Y:S04]  /*2a8f0*/  STL [R1+0x24c8], R240 ;  /* 0x0024c8f001007387 */ /* 0x0009e80000100800 */
[----:B------:R1:W-:Y:S04]  /*2a900*/  STL [R1+0x24c4], R241 ;  /* 0x0024c4f101007387 */ /* 0x0003e80000100800 */
[----:B------:R1:W-:Y:S01]  /*2a910*/  STL [R1+0x24c0], R242 ;  /* 0x0024c0f201007387 */ /* 0x0003e20000100800 */
[----:B----4-:R-:W-:-:S03]  /*2a920*/  IMAD.MOV.U32 R240, RZ, RZ, R93 ;  /* 0x000000fffff07224 */ /* 0x010fc600078e005d */
[----:B------:R4:W-:Y:S01]  /*2a930*/  STL [R1+0x24bc], R243 ;  /* 0x0024bcf301007387 */ /* 0x0009e20000100800 */
[----:B-1----:R-:W-:-:S03]  /*2a940*/  MOV R241, R94 ;  /* 0x0000005e00f17202 */ /* 0x002fc60000000f00 */
[----:B------:R-:W3:Y:S01]  /*2a950*/  LDL.LU R93, [R1+0x2514] ;  /* 0x00251400015d7983 */ /* 0x000ee20000300800 */
[----:B------:R-:W-:-:S03]  /*2a960*/  IMAD.MOV.U32 R242, RZ, RZ, R95 ;  /* 0x000000fffff27224 */ /* 0x000fc600078e005f */
[----:B------:R-:W3:Y:S04]  /*2a970*/  LDL.LU R94, [R1+0x2510] ;  /* 0x00251000015e7983 */ /* 0x000ee80000300800 */
[----:B------:R-:W3:Y:S01]  /*2a980*/  LDL.LU R95, [R1+0x250c] ;  /* 0x00250c00015f7983 */ /* 0x000ee20000300800 */
[----:B------:R-:W-:Y:S01]  /*2a990*/  IMAD.MOV.U32 R17, RZ, RZ, R244 ;  /* 0x000000ffff117224 */ /* 0x000fe200078e00f4 */
[----:B------:R-:W-:Y:S01]  /*2a9a0*/  MOV R244, R96 ;  /* 0x0000006000f47202 */ /* 0x000fe20000000f00 */
[----:B----4-:R-:W-:Y:S01]  /*2a9b0*/  IMAD.MOV.U32 R243, RZ, RZ, R111 ;  /* 0x000000fffff37224 */ /* 0x010fe200078e006f */
[----:B------:R-:W-:Y:S01]  /*2a9c0*/  MOV R13, R246 ;  /* 0x000000f6000d7202 */ /* 0x000fe20000000f00 */
[----:B------:R-:W-:Y:S01]  /*2a9d0*/  IMAD.MOV.U32 R16, RZ, RZ, R245 ;  /* 0x000000ffff107224 */ /* 0x000fe200078e00f5 */
[----:B------:R-:W2:Y:S01]  /*2a9e0*/  LDL.LU R111, [R1+0x2508] ;  /* 0x00250800016f7983 */ /* 0x000ea20000300800 */
[----:B------:R-:W-:-:S02]  /*2a9f0*/  IMAD.MOV.U32 R245, RZ, RZ, R97 ;  /* 0x000000fffff57224 */ /* 0x000fc400078e0061 */
[----:B------:R-:W-:Y:S01]  /*2aa00*/  IMAD.MOV.U32 R12, RZ, RZ, R247 ;  /* 0x000000ffff0c7224 */ /* 0x000fe200078e00f7 */
[----:B------:R-:W4:Y:S01]  /*2aa10*/  LDL.LU R96, [R1+0x2504] ;  /* 0x0025040001607983 */ /* 0x000f220000300800 */
[----:B------:R-:W-:Y:S01]  /*2aa20*/  IMAD.MOV.U32 R246, RZ, RZ, R98 ;  /* 0x000000fffff67224 */ /* 0x000fe200078e0062 */
[----:B------:R-:W-:Y:S02]  /*2aa30*/  MOV R247, R99 ;  /* 0x0000006300f77202 */ /* 0x000fe40000000f00 */
[----:B------:R-:W4:Y:S04]  /*2aa40*/  LDL.LU R97, [R1+0x2500] ;  /* 0x0025000001617983 */ /* 0x000f280000300800 */
[----:B------:R-:W4:Y:S04]  /*2aa50*/  LDL.LU R98, [R1+0x24fc] ;  /* 0x0024fc0001627983 */ /* 0x000f280000300800 */
[----:B------:R-:W4:Y:S01]  /*2aa60*/  LDL.LU R99, [R1+0x24f8] ;  /* 0x0024f80001637983 */ /* 0x000f220000300800 */
[C---:B------:R-:W-:Y:S08]  /*2aa70*/  HMMA.1688.F32.TF32 R72, R236.reuse, R26, R136 ;  /* 0x0000001aec48723c */ /* 0x040ff00000081088 */
[----:B------:R-:W-:Y:S08]  /*2aa80*/  HMMA.1688.F32.TF32 R56, R236, R10, R120 ;  /* 0x0000000aec38723c */ /* 0x000ff00000081078 */
[C---:B------:R-:W-:Y:S08]  /*2aa90*/  HMMA.1688.F32.TF32 R48, R232.reuse, R18, R112 ;  /* 0x00000012e830723c */ /* 0x040ff00000081070 */
[----:B------:R-:W-:Y:S08]  /*2aaa0*/  HMMA.1688.F32.TF32 R52, R232, R14, R116 ;  /* 0x0000000ee834723c */ /* 0x000ff00000081074 */
[----:B------:R-:W-:Y:S01]  /*2aab0*/  HMMA.1688.F32.TF32 R60, R236, R6, R124 ;  /* 0x00000006ec3c723c */ /* 0x000fe2000008107c */
[----:B------:R-:W-:Y:S01]  /*2aac0*/  MOV R9, R248 ;  /* 0x000000f800097202 */ /* 0x000fe20000000f00 */
[----:B------:R-:W-:Y:S01]  /*2aad0*/  IMAD.MOV.U32 R8, RZ, RZ, R249 ;  /* 0x000000ffff087224 */ /* 0x000fe200078e00f9 */
[----:B------:R-:W-:Y:S01]  /*2aae0*/  MOV R4, R251 ;  /* 0x000000fb00047202 */ /* 0x000fe20000000f00 */
[----:B------:R-:W-:-:S04]  /*2aaf0*/  IMAD.MOV.U32 R5, RZ, RZ, R250 ;  /* 0x000000ffff057224 */ /* 0x000fc800078e00fa */
[C---:B------:R-:W-:Y:S08]  /*2ab00*/  HMMA.1688.F32.TF32 R64, R236.reuse, R34, R128 ;  /* 0x00000022ec40723c */ /* 0x040ff00000081080 */
[C---:B------:R-:W-:Y:S08]  /*2ab10*/  HMMA.1688.F32.TF32 R68, R236.reuse, R30, R132 ;  /* 0x0000001eec44723c */ /* 0x040ff00000081084 */
[C---:B------:R-:W-:Y:S08]  /*2ab20*/  HMMA.1688.F32.TF32 R76, R236.reuse, R22, R140 ;  /* 0x00000016ec4c723c */ /* 0x040ff0000008108c */
[----:B------:R-:W-:Y:S01]  /*2ab30*/  HMMA.1688.F32.TF32 R84, R236, R14, R148 ;  /* 0x0000000eec54723c */ /* 0x000fe20000081094 */
[----:B------:R-:W-:Y:S01]  /*2ab40*/  IMAD.MOV.U32 R252, RZ, RZ, R38 ;  /* 0x000000fffffc7224 */ /* 0x000fe200078e0026 */
[----:B------:R-:W-:Y:S01]  /*2ab50*/  MOV R2, R39 ;  /* 0x0000002700027202 */ /* 0x000fe20000000f00 */
[----:B------:R-:W-:Y:S04]  /*2ab60*/  LDS R36, [R3+0x1c700] ;  /* 0x01c7000003247984 */ /* 0x000fe80000000800 */
[----:B------:R-:W-:Y:S04]  /*2ab70*/  LDS R38, [R3+0x1e700] ;  /* 0x01e7000003267984 */ /* 0x000fe80000000800 */
[----:B------:R-:W-:Y:S01]  /*2ab80*/  LDS R37, [R0+0x1c700] ;  /* 0x01c7000000257984 */ /* 0x000fe20000000800 */
[----:B---3--:R-:W-:Y:S03]  /*2ab90*/  HMMA.1688.F32.TF32 R92, R232, R6, R92 ;  /* 0x00000006e85c723c */ /* 0x008fe6000008105c */
[----:B------:R-:W-:Y:S11]  /*2aba0*/  LDS R39, [R0+0x1e700] ;  /* 0x01e7000000277984 */ /* 0x000ff60000000800 */
[----:B------:R-:W-:Y:S09]  /*2abb0*/  @!UPT UIADD3 URZ, URZ, URZ, URZ ;  /* 0x0000003f3f3ff290 */ /* 0x000ff2000fffe03f */
[----:B------:R1:W-:Y:S04]  /*2abc0*/  STL [R1+0x24a8], R92 ;  /* 0x0024a85c01007387 */ /* 0x0003e80000100800 */
[----:B------:R3:W-:Y:S04]  /*2abd0*/  STL [R1+0x24a4], R93 ;  /* 0x0024a45d01007387 */ /* 0x0007e80000100800 */
[----:B------:R2:W-:Y:S01]  /*2abe0*/  STL [R1+0x24a0], R94 ;  /* 0x0024a05e01007387 */ /* 0x0005e20000100800 */
[----:B-1----:R-:W-:-:S03]  /*2abf0*/  IMAD.MOV.U32 R92, RZ, RZ, R100 ;  /* 0x000000ffff5c7224 */ /* 0x002fc600078e0064 */
[----:B------:R1:W-:Y:S01]  /*2ac00*/  STL [R1+0x249c], R95 ;  /* 0x00249c5f01007387 */ /* 0x0003e20000100800 */
[----:B---3--:R-:W-:-:S03]  /*2ac10*/  IMAD.MOV.U32 R93, RZ, RZ, R101 ;  /* 0x000000ffff5d7224 */ /* 0x008fc600078e0065 */
[----:B------:R-:W3:Y:S01]  /*2ac20*/  LDL.LU R100, [R1+0x24f4] ;  /* 0x0024f40001647983 */ /* 0x000ee20000300800 */
[----:B--2---:R-:W-:-:S03]  /*2ac30*/  MOV R94, R102 ;  /* 0x00000066005e7202 */ /* 0x004fc60000000f00 */
[----:B------:R-:W3:Y:S01]  /*2ac40*/  LDL.LU R101, [R1+0x24f0] ;  /* 0x0024f00001657983 */ /* 0x000ee20000300800 */
[----:B-1----:R-:W-:-:S03]  /*2ac50*/  IMAD.MOV.U32 R95, RZ, RZ, R103 ;  /* 0x000000ffff5f7224 */ /* 0x002fc600078e0067 */
[----:B------:R-:W3:Y:S04]  /*2ac60*/  LDL.LU R102, [R1+0x24ec] ;  /* 0x0024ec0001667983 */ /* 0x000ee80000300800 */
[----:B------:R-:W3:Y:S01]  /*2ac70*/  LDL.LU R103, [R1+0x24e8] ;  /* 0x0024e80001677983 */ /* 0x000ee20000300800 */
[----:B----4-:R-:W-:Y:S11]  /*2ac80*/  HMMA.1688.F32.TF32 R96, R232, R34, R96 ;  /* 0x00000022e860723c */ /* 0x010ff60000081060 */
[----:B------:R-:W-:Y:S11]  /*2ac90*/  @!UPT UIADD3 URZ, URZ, URZ, URZ ;  /* 0x0000003f3f3ff290 */ /* 0x000ff6000fffe03f */
[----:B------:R-:W-:Y:S01]  /*2aca0*/  @!UPT UIADD3 URZ, URZ, URZ, URZ ;  /* 0x0000003f3f3ff290 */ /* 0x000fe2000fffe03f */
[----:B------:R1:W-:Y:S04]  /*2acb0*/  STL [R1+0x2490], R96 ;  /* 0x0024906001007387 */ /* 0x0003e80000100800 */
[----:B------:R2:W-:Y:S04]  /*2acc0*/  STL [R1+0x248c], R97 ;  /* 0x00248c6101007387 */ /* 0x0005e80000100800 */
[----:B------:R4:W-:Y:S01]  /*2acd0*/  STL [R1+0x2488], R98 ;  /* 0x0024886201007387 */ /* 0x0009e20000100800 */
[----:B-1----:R-:W-:-:S03]  /*2ace0*/  IMAD.MOV.U32 R96, RZ, RZ, R104 ;  /* 0x000000ffff607224 */ /* 0x002fc600078e0068 */
[----:B------:R1:W-:Y:S01]  /*2acf0*/  STL [R1+0x2484], R99 ;  /* 0x0024846301007387 */ /* 0x0003e20000100800 */
[----:B--2---:R-:W-:-:S03]  /*2ad00*/  MOV R97, R105 ;  /* 0x0000006900617202 */ /* 0x004fc60000000f00 */
[----:B------:R-:W4:Y:S02]  /*2ad10*/  LDL.LU R104, [R1+0x24e4] ;  /* 0x0024e40001687983 */ /* 0x000f240000300800 */
[----:B----4-:R-:W-:Y:S02]  /*2ad20*/  IMAD.MOV.U32 R98, RZ, RZ, R106 ;  /* 0x000000ffff627224 */ /* 0x010fe400078e006a */
[----:B------:R-:W4:Y:S01]  /*2ad30*/  LDL.LU R105, [R1+0x24e0] ;  /* 0x0024e00001697983 */ /* 0x000f220000300800 */
[----:B-1----:R-:W-:-:S03]  /*2ad40*/  IMAD.MOV.U32 R99, RZ, RZ, R107 ;  /* 0x000000ffff637224 */ /* 0x002fc600078e006b */
[----:B------:R-:W4:Y:S04]  /*2ad50*/  LDL.LU R106, [R1+0x24dc] ;  /* 0x0024dc00016a7983 */ /* 0x000f280000300800 */
[----:B------:R-:W4:Y:S01]  /*2ad60*/  LDL.LU R107, [R1+0x24d8] ;  /* 0x0024d800016b7983 */ /* 0x000f220000300800 */
[C---:B---3--:R-:W-:Y:S11]  /*2ad70*/  HMMA.1688.F32.TF32 R100, R232.reuse, R30, R100 ;  /* 0x0000001ee864723c */ /* 0x048ff60000081064 */
[----:B------:R-:W-:Y:S11]  /*2ad80*/  @!UPT UIADD3 URZ, URZ, URZ, URZ ;  /* 0x0000003f3f3ff290 */ /* 0x000ff6000fffe03f */
[----:B------:R-:W-:Y:S01]  /*2ad90*/  @!UPT UIADD3 URZ, URZ, URZ, URZ ;  /* 0x0000003f3f3ff290 */ /* 0x000fe2000fffe03f */
[----:B------:R1:W-:Y:S04]  /*2ada0*/  STL [R1+0x24ac], R100 ;  /* 0x0024ac6401007387 */ /* 0x0003e80000100800 */
[----:B------:R3:W-:Y:S04]  /*2adb0*/  STL [R1+0x2498], R101 ;  /* 0x0024986501007387 */ /* 0x0007e80000100800 */
[----:B------:R4:W-:Y:S04]  /*2adc0*/  STL [R1+0x2494], R102 ;  /* 0x0024946601007387 */ /* 0x0009e80000100800 */
[----:B------:R4:W-:Y:S04]  /*2add0*/  STL [R1+0x2480], R103 ;  /* 0x0024806701007387 */ /* 0x0009e80000100800 */
[----:B-1----:R-:W2:Y:S04]  /*2ade0*/  LDL.LU R100, [R1+0xd0] ;  /* 0x0000d00001647983 */ /* 0x002ea80000300800 */
[----:B---3--:R-:W2:Y:S04]  /*2adf0*/  LDL.LU R101, [R1+0xd4] ;  /* 0x0000d40001657983 */ /* 0x008ea80000300800 */
[----:B----4-:R-:W2:Y:S04]  /*2ae00*/  LDL.LU R102, [R1+0xd8] ;  /* 0x0000d80001667983 */ /* 0x010ea80000300800 */
[----:B------:R-:W2:Y:S01]  /*2ae10*/  LDL.LU R103, [R1+0xdc] ;  /* 0x0000dc0001677983 */ /* 0x000ea20000300800 */
[----:B------:R-:W-:Y:S11]  /*2ae20*/  HMMA.1688.F32.TF32 R40, R232, R26, R104 ;  /* 0x0000001ae828723c */ /* 0x000ff60000081068 */
[----:B------:R-:W-:Y:S11]  /*2ae30*/  @!UPT UIADD3 URZ, URZ, URZ, URZ ;  /* 0x0000003f3f3ff290 */ /* 0x000ff6000fffe03f */
[----:B------:R-:W-:Y:S01]  /*2ae40*/  @!UPT UIADD3 URZ, URZ, URZ, URZ ;  /* 0x0000003f3f3ff290 */ /* 0x000fe2000fffe03f */
[----:B------:R-:W-:Y:S04]  /*2ae50*/  STL [R1+0x24cc], R40 ;  /* 0x0024cc2801007387 */ /* 0x000fe80000100800 */
[----:B------:R-:W-:Y:S04]  /*2ae60*/  STL [R1+0x24b8], R41 ;  /* 0x0024b82901007387 */ /* 0x000fe80000100800 */
[----:B------:R-:W-:Y:S04]  /*2ae70*/  STL [R1+0x24b4], R42 ;  /* 0x0024b42a01007387 */ /* 0x000fe80000100800 */
[----:B------:R1:W-:Y:S02]  /*2ae80*/  STL [R1+0x24b0], R43 ;  /* 0x0024b02b01007387 */ /* 0x0003e40000100800 */
[----:B-1----:R-:W-:Y:S08]  /*2ae90*/  HMMA.1688.F32.TF32 R40, R88, R6, R96 ;  /* 0x000000065828723c */ /* 0x002ff00000081060 */
[----:B------:R-:W-:Y:S01]  /*2aea0*/  HMMA.1688.F32.TF32 R44, R232, R22, R108 ;  /* 0x00000016e82c723c */ /* 0x000fe2000008106c */
[----:B------:R-:W-:Y:S04]  /*2aeb0*/  LDS R232, [R3+0x1c500] ;  /* 0x01c5000003e87984 */ /* 0x000fe80000000800 */
[----:B------:R-:W-:Y:S03]  /*2aec0*/  LDS R234, [R3+0x1e500] ;  /* 0x01e5000003ea7984 */ /* 0x000fe60000000800 */
[----:B------:R-:W-:Y:S01]  /*2aed0*/  HMMA.1688.F32.TF32 R104, R88, R26, R240 ;  /* 0x0000001a5868723c */ /* 0x000fe200000810f0 */
[----:B------:R-:W-:Y:S04]  /*2aee0*/  LDS R233, [R0+0x1c500] ;  /* 0x01c5000000e97984 */ /* 0x000fe80000000800 */
[----:B------:R-:W1:Y:S03]  /*2aef0*/  LDS R235, [R0+0x1e500] ;  /* 0x01e5000000eb7984 */ /* 0x000e660000000800 */
[----:B------:R-:W-:Y:S01]  /*2af00*/  IMAD.MOV.U32 R99, RZ, RZ, R40 ;  /* 0x000000ffff637224 */ /* 0x000fe200078e0028 */
[----:B------:R-:W-:Y:S01]  /*2af10*/  MOV R139, R42 ;  /* 0x0000002a008b7202 */ /* 0x000fe20000000f00 */
[----:B------:R-:W-:-:S05]  /*2af20*/  IMAD.MOV.U32 R138, RZ, RZ, R43 ;  /* 0x000000ffff8a7224 */ /* 0x000fca00078e002b */
[----:B------:R3:W-:Y:S04]  /*2af30*/  STL [R1+0x24d4], R46 ;  /* 0x0024d42e01007387 */ /* 0x0007e80000100800 */
[----:B------:R4:W-:Y:S01]  /*2af40*/  STL [R1+0x24d0], R47 ;  /* 0x0024d02f01007387 */ /* 0x0009e20000100800 */
[C---:B--2---:R-:W-:Y:S11]  /*2af50*/  HMMA.1688.F32.TF32 R100, R88.reuse, R10, R100 ;  /* 0x0000000a5864723c */ /* 0x044ff60000081064 */
[----:B------:R-:W-:Y:S11]  /*2af60*/  @!UPT UIADD3 URZ, URZ, URZ, URZ ;  /* 0x0000003f3f3ff290 */ /* 0x000ff6000fffe03f */
[----:B------:R-:W-:Y:S02]  /*2af70*/  @!UPT UIADD3 URZ, URZ, URZ, URZ ;  /* 0x0000003f3f3ff290 */ /* 0x000fe4000fffe03f */
[----:B------:R-:W-:Y:S01]  /*2af80*/  MOV R32, R103 ;  /* 0x0000006700207202 */ /* 0x000fe20000000f00 */
[----:B------:R-:W-:Y:S02]  /*2af90*/  IMAD.MOV.U32 R103, RZ, RZ, R41 ;  /* 0x000000ffff677224 */ /* 0x000fe400078e0029 */
[C---:B------:R-:W-:Y:S01]  /*2afa0*/  HMMA.1688.F32.TF32 R40, R88.reuse, R34, R92 ;  /* 0x000000225828723c */ /* 0x040fe2000008105c */
[----:B------:R-:W-:Y:S11]  /*2afb0*/  IMAD.MOV.U32 R33, RZ, RZ, R102 ;  /* 0x000000ffff217224 */ /* 0x000ff600078e0066 */
[----:B------:R-:W-:Y:S11]  /*2afc0*/  @!UPT UIADD3 URZ, URZ, URZ, URZ ;  /* 0x0000003f3f3ff290 */ /* 0x000ff6000fffe03f */
[----:B------:R-:W-:Y:S01]  /*2afd0*/  @!UPT UIADD3 URZ, URZ, URZ, URZ ;  /* 0x0000003f3f3ff290 */ /* 0x000fe2000fffe03f */
        /* <DEDUP_REMOVED lines=9> */
[----:B------:R-:W-:Y:S01]  /*2b070*/  IMAD.MOV.U32 R136, RZ, RZ, R101 ;  /* 0x000000ffff887224 */ /* 0x000fe200078e0065 */
[----:B------:R-:W-:Y:S01]  /*2b080*/  MOV R137, R100 ;  /* 0x0000006400897202 */ /* 0x000fe20000000f00 */
[----:B------:R-:W-:Y:S01]  /*2b090*/  IMAD.MOV.U32 R92, RZ, RZ, R107 ;  /* 0x000000ffff5c7224 */ /* 0x000fe200078e006b */
[----:B------:R-:W-:Y:S01]  /*2b0a0*/  MOV R100, R106 ;  /* 0x0000006a00647202 */ /* 0x000fe20000000f00 */
[----:B------:R-:W3:Y:S04]  /*2b0b0*/  LDL.LU R120, [R1+0x60] ;  /* 0x0000600001787983 */ /* 0x000ee80000300800 */
[----:B------:R-:W3:Y:S02]  /*2b0c0*/  LDL.LU R121, [R1+0x64] ;  /* 0x0000640001797983 */ /* 0x000ee40000300800 */
[----:B------:R-:W-:Y:S01]  /*2b0d0*/  IMAD.MOV.U32 R95, RZ, RZ, R42 ;  /* 0x000000ffff5f7224 */ /* 0x000fe200078e002a */
[----:B------:R-:W-:Y:S01]  /*2b0e0*/  MOV R101, R43 ;  /* 0x0000002b00657202 */ /* 0x000fe20000000f00 */
[----:B------:R-:W-:Y:S01]  /*2b0f0*/  IMAD.MOV.U32 R42, RZ, RZ, R104 ;  /* 0x000000ffff2a7224 */ /* 0x000fe200078e0068 */
[----:B------:R-:W3:Y:S01]  /*2b100*/  LDL.LU R122, [R1+0x68] ;  /* 0x00006800017a7983 */ /* 0x000ee20000300800 */
[----:B------:R-:W-:-:S02]  /*2b110*/  IMAD.MOV.U32 R43, RZ, RZ, R105 ;  /* 0x000000ffff2b7224 */ /* 0x000fc400078e0069 */
[----:B------:R-:W-:Y:S01]  /*2b120*/  HMMA.1688.F32.TF32 R104, R88, R22, R224 ;  /* 0x000000165868723c */ /* 0x000fe200000810e0 */
[----:B------:R-:W3:Y:S04]  /*2b130*/  LDL.LU R123, [R1+0x6c] ;  /* 0x00006c00017b7983 */ /* 0x000ee80000300800 */
[----:B------:R-:W1:Y:S04]  /*2b140*/  LDL.LU R108, [R1+0x50] ;  /* 0x00005000016c7983 */ /* 0x000e680000300800 */
[----:B------:R-:W1:Y:S04]  /*2b150*/  LDL.LU R109, [R1+0x54] ;  /* 0x00005400016d7983 */ /* 0x000e680000300800 */
[----:B------:R-:W1:Y:S04]  /*2b160*/  LDL.LU R110, [R1+0x58] ;  /* 0x00005800016e7983 */ /* 0x000e680000300800 */
[----:B------:R-:W1:Y:S04]  /*2b170*/  LDL.LU R111, [R1+0x5c] ;  /* 0x00005c00016f7983 */ /* 0x000e680000300800 */
[----:B------:R-:W4:Y:S04]  /*2b180*/  LDL.LU R112, [R1+0x40] ;  /* 0x0000400001707983 */ /* 0x000f280000300800 */
[----:B------:R-:W4:Y:S04]  /*2b190*/  LDL.LU R113, [R1+0x44] ;  /* 0x0000440001717983 */ /* 0x000f280000300800 */
[----:B------:R-:W4:Y:S04]  /*2b1a0*/  LDL.LU R114, [R1+0x48] ;  /* 0x0000480001727983 */ /* 0x000f280000300800 */
        /* <DEDUP_REMOVED lines=18> */
[-C--:B--2---:R-:W-:Y:S03]  /*2b2d0*/  HMMA.1688.F32.TF32 R124, R88, R18.reuse, R244 ;  /* 0x00000012587c723c */ /* 0x084fe600000810f4 */
[----:B------:R-:W2:Y:S04]  /*2b2e0*/  LDL.LU R244, [R1] ;  /* 0x0000000001f47983 */ /* 0x000ea80000300800 */
[----:B------:R-:W2:Y:S04]  /*2b2f0*/  LDL.LU R245, [R1+0x4] ;  /* 0x0000040001f57983 */ /* 0x000ea80000300800 */
[----:B------:R-:W2:Y:S04]  /*2b300*/  LDL.LU R246, [R1+0x8] ;  /* 0x0000080001f67983 */ /* 0x000ea80000300800 */
[----:B------:R-:W2:Y:S01]  /*2b310*/  LDL.LU R247, [R1+0xc] ;  /* 0x00000c0001f77983 */ /* 0x000ea20000300800 */
[----:B------:R-:W-:Y:S01]  /*2b320*/  HMMA.1688.F32.TF32 R248, R228, R18, R80 ;  /* 0x00000012e4f8723c */ /* 0x000fe20000081050 */
[----:B------:R-:W-:-:S02]  /*2b330*/  MOV R93, R40 ;  /* 0x00000028005d7202 */ /* 0x000fc40000000f00 */
[----:B------:R-:W-:Y:S04]  /*2b340*/  LDS R228, [R3+0x1c600] ;  /* 0x01c6000003e47984 */ /* 0x000fe80000000800 */
[----:B------:R-:W-:Y:S01]  /*2b350*/  LDS R230, [R3+0x1e600] ;  /* 0x01e6000003e67984 */ /* 0x000fe20000000800 */
[----:B------:R-:W-:Y:S08]  /*2b360*/  HMMA.1688.F32.TF32 R80, R236, R18, R144 ;  /* 0x00000012ec50723c */ /* 0x000ff00000081090 */
[----:B-1----:R-:W-:Y:S01]  /*2b370*/  HMMA.1688.F32.TF32 R108, R232, R10, R108 ;  /* 0x0000000ae86c723c */ /* 0x002fe2000008106c */
[----:B---3--:R-:W-:Y:S01]  /*2b380*/  MOV R46, R124 ;  /* 0x0000007c002e7202 */ /* 0x008fe20000000f00 */
[----:B----4-:R-:W-:Y:S01]  /*2b390*/  IMAD.MOV.U32 R47, RZ, RZ, R125 ;  /* 0x000000ffff2f7224 */ /* 0x010fe200078e007d */
[----:B------:R-:W-:Y:S01]  /*2b3a0*/  MOV R240, R127 ;  /* 0x0000007f00f07202 */ /* 0x000fe20000000f00 */
[----:B------:R-:W-:Y:S04]  /*2b3b0*/  LDS R229, [R0+0x1c600] ;  /* 0x01c6000000e57984 */ /* 0x000fe80000000800 */
[----:B------:R-:W-:Y:S08]  /*2b3c0*/  HMMA.1688.F32.TF32 R236, R88, R14, R120 ;  /* 0x0000000e58ec723c */ /* 0x000ff00000081078 */
[C---:B------:R-:W-:Y:S01]  /*2b3d0*/  HMMA.1688.F32.TF32 R112, R232.reuse, R6, R112 ;  /* 0x00000006e870723c */ /* 0x040fe20000081070 */
[----:B------:R-:W-:Y:S01]  /*2b3e0*/  IMAD.MOV.U32 R40, RZ, RZ, R126 ;  /* 0x000000ffff287224 */ /* 0x000fe200078e007e */
[----:B------:R-:W1:Y:S04]  /*2b3f0*/  LDS R231, [R0+0x1e600] ;  /* 0x01e6000000e77984 */ /* 0x000e680000000800 */
[----:B------:R-:W-:Y:S02]  /*2b400*/  LDS R88, [R3+0x20300] ;  /* 0x0203000003587984 */ /* 0x000fe40000000800 */
[C---:B------:R-:W-:Y:S02]  /*2b410*/  HMMA.1688.F32.TF32 R132, R232.reuse, R18, R152 ;  /* 0x00000012e884723c */ /* 0x040fe40000081098 */
[----:B------:R-:W-:Y:S04]  /*2b420*/  LDS R90, [R3+0x22300] ;  /* 0x02230000035a7984 */ /* 0x000fe80000000800 */
[----:B------:R-:W-:Y:S02]  /*2b430*/  LDS R89, [R0+0x20300] ;  /* 0x0203000000597984 */ /* 0x000fe40000000800 */
[----:B------:R-:W-:Y:S02]  /*2b440*/  HMMA.1688.F32.TF32 R116, R232, R34, R116 ;  /* 0x00000022e874723c */ /* 0x000fe40000081074 */
[----:B------:R-:W-:Y:S04]  /*2b450*/  STL [R1+0x23d0], R236 ;  /* 0x0023d0ec01007387 */ /* 0x000fe80000100800 */
[----:B------:R-:W-:Y:S02]  /*2b460*/  STL [R1+0x23cc], R237 ;  /* 0x0023cced01007387 */ /* 0x000fe40000100800 */
[-C--:B------:R-:W-:Y:S02]  /*2b470*/  HMMA.1688.F32.TF32 R204, R36, R30.reuse, R204 ;  /* 0x0000001e24cc723c */ /* 0x080fe400000810cc */
[----:B------:R-:W-:Y:S06]  /*2b480*/  LDS R91, [R0+0x22300] ;  /* 0x02230000005b7984 */ /* 0x000fec0000000800 */
[C---:B------:R-:W-:Y:S01]  /*2b490*/  HMMA.1688.F32.TF32 R120, R232.reuse, R30, R104 ;  /* 0x0000001ee878723c */ /* 0x040fe20000081068 */
[----:B------:R3:W-:Y:S04]  /*2b4a0*/  STL [R1+0x23c8], R238 ;  /* 0x0023c8ee01007387 */ /* 0x0007e80000100800 */
[----:B------:R2:W-:Y:S04]  /*2b4b0*/  STL [R1+0x23c4], R239 ;  /* 0x0023c4ef01007387 */ /* 0x0005e80000100800 */
[----:B------:R1:W-:Y:S01]  /*2b4c0*/  STL [R1+0x23e0], R108 ;  /* 0x0023e06c01007387 */ /* 0x0003e20000100800 */
[----:B------:R-:W-:Y:S03]  /*2b4d0*/  HMMA.1688.F32.TF32 R124, R232, R26, R224 ;  /* 0x0000001ae87c723c */ /* 0x000fe600000810e0 */
        /* <DEDUP_REMOVED lines=19> */
[----:B------:R-:W3:Y:S01]  /*2b610*/  LDL R227, [R1+0x390] ;  /* 0x0003900001e37983 */ /* 0x000ee20000100800 */
[C---:B-1----:R-:W-:Y:S08]  /*2b620*/  HMMA.1688.F32.TF32 R140, R228.reuse, R10, R160 ;  /* 0x0000000ae48c723c */ /* 0x042ff000000810a0 */
[C---:B------:R-:W-:Y:S08]  /*2b630*/  HMMA.1688.F32.TF32 R144, R228.reuse, R6, R164 ;  /* 0x00000006e490723c */ /* 0x040ff000000810a4 */
[----:B------:R-:W-:Y:S08]  /*2b640*/  HMMA.1688.F32.TF32 R148, R228, R34, R168 ;  /* 0x00000022e494723c */ /* 0x000ff000000810a8 */
[----:B--2---:R-:W-:Y:S01]  /*2b650*/  HMMA.1688.F32.TF32 R128, R232, R22, R244 ;  /* 0x00000016e880723c */ /* 0x004fe200000810f4 */
[----:B---3--:R-:W-:Y:S01]  /*2b660*/  MOV R238, R13 ;  /* 0x0000000d00ee7202 */ /* 0x008fe20000000f00 */
[----:B------:R-:W-:-:S06]  /*2b670*/  IMAD.MOV.U32 R239, RZ, RZ, R12 ;  /* 0x000000ffffef7224 */ /* 0x000fcc00078e000c */
[----:B------:R-:W-:Y:S01]  /*2b680*/  HMMA.1688.F32.TF32 R152, R228, R30, R172 ;  /* 0x0000001ee498723c */ /* 0x000fe200000810ac */
[----:B------:R-:W-:Y:S04]  /*2b690*/  LDS R30, [R3+0x22000] ;  /* 0x02200000031e7984 */ /* 0x000fe80000000800 */
[----:B------:R-:W-:Y:S03]  /*2b6a0*/  LDS R31, [R0+0x22000] ;  /* 0x02200000001f7984 */ /* 0x000fe60000000800 */
[----:B------:R-:W-:Y:S01]  /*2b6b0*/  HMMA.1688.F32.TF32 R232, R232, R14, R156 ;  /* 0x0000000ee8e8723c */ /* 0x000fe2000008109c */
[----:B------:R-:W-:Y:S02]  /*2b6c0*/  IMAD.MOV.U32 R236, RZ, RZ, R17 ;  /* 0x000000ffffec7224 */ /* 0x000fe400078e0011 */
[----:B------:R-:W-:-:S05]  /*2b6d0*/  IMAD.MOV.U32 R237, RZ, RZ, R16 ;  /* 0x000000ffffed7224 */ /* 0x000fca00078e0010 */
[----:B------:R-:W-:Y:S01]  /*2b6e0*/  HMMA.1688.F32.TF32 R216, R36, R18, R216 ;  /* 0x0000001224d8723c */ /* 0x000fe200000810d8 */
        /* <DEDUP_REMOVED lines=28> */
[----:B-1----:R-:W4:Y:S04]  /*2b8b0*/  LDL.LU R128, [R1+0x200] ;  /* 0x0002000001807983 */ /* 0x002f280000300800 */
[----:B--2---:R-:W2:Y:S04]  /*2b8c0*/  LDL.LU R129, [R1+0x204] ;  /* 0x0002040001817983 */ /* 0x004ea80000300800 */
[----:B---3--:R-:W2:Y:S04]  /*2b8d0*/  LDL.LU R130, [R1+0x208] ;  /* 0x0002080001827983 */ /* 0x008ea80000300800 */
[----:B------:R-:W2:Y:S01]  /*2b8e0*/  LDL.LU R131, [R1+0x20c] ;  /* 0x00020c0001837983 */ /* 0x000ea20000300800 */
[C---:B------:R-:W-:Y:S01]  /*2b8f0*/  HMMA.1688.F32.TF32 R160, R228.reuse, R22, R180 ;  /* 0x00000016e4a0723c */ /* 0x040fe200000810b4 */
[----:B------:R-:W-:Y:S01]  /*2b900*/  IMAD.MOV.U32 R112, RZ, RZ, R9 ;  /* 0x000000ffff707224 */ /* 0x000fe200078e0009 */
[----:B------:R-:W-:Y:S01]  /*2b910*/  MOV R113, R8 ;  /* 0x0000000800717202 */ /* 0x000fe20000000f00 */
[----:B------:R-:W-:Y:S01]  /*2b920*/  IMAD.MOV.U32 R114, RZ, RZ, R5 ;  /* 0x000000ffff727224 */ /* 0x000fe200078e0005 */
[----:B------:R-:W3:Y:S04]  /*2b930*/  LDL.LU R116, [R1+0x1f0] ;  /* 0x0001f00001747983 */ /* 0x000ee80000300800 */
[C---:B------:R-:W-:Y:S01]  /*2b940*/  HMMA.1688.F32.TF32 R156, R228.reuse, R26, R176 ;  /* 0x0000001ae49c723c */ /* 0x040fe200000810b0 */
[----:B------:R-:W-:Y:S01]  /*2b950*/  IMAD.MOV.U32 R115, RZ, RZ, R4 ;  /* 0x000000ffff737224 */ /* 0x000fe200078e0004 */
[----:B------:R-:W3:Y:S04]  /*2b960*/  LDL.LU R117, [R1+0x1f4] ;  /* 0x0001f40001757983 */ /* 0x000ee80000300800 */
[----:B------:R-:W3:Y:S02]  /*2b970*/  LDL.LU R118, [R1+0x1f8] ;  /* 0x0001f80001767983 */ /* 0x000ee40000300800 */
[----:B------:R-:W-:Y:S02]  /*2b980*/  HMMA.1688.F32.TF32 R164, R228, R18, R184 ;  /* 0x00000012e4a4723c */ /* 0x000fe400000810b8 */
[----:B------:R-:W-:Y:S04]  /*2b990*/  LDSM.16.M88.4 R16, [R227+0x81100] ;  /* 0x08110000e310783b */ /* 0x000fe80000000200 */
[----:B------:R-:W3:Y:S02]  /*2b9a0*/  LDL.LU R119, [R1+0x1fc] ;  /* 0x0001fc0001777983 */ /* 0x000ee40000300800 */
[----:B------:R-:W-:Y:S02]  /*2b9b0*/  HMMA.1688.F32.TF32 R180, R36, R34, R200 ;  /* 0x0000002224b4723c */ /* 0x000fe400000810c8 */
[----:B------:R-:W3:Y:S04]  /*2b9c0*/  LDL.LU R120, [R1+0x1e0] ;  /* 0x0001e00001787983 */ /* 0x000ee80000300800 */
[----:B------:R-:W3:Y:S02]  /*2b9d0*/  LDL.LU R121, [R1+0x1e4] ;  /* 0x0001e40001797983 */ /* 0x000ee40000300800 */
[-C--:B------:R-:W-:Y:S02]  /*2b9e0*/  HMMA.1688.F32.TF32 R228, R228, R14.reuse, R188 ;  /* 0x0000000ee4e4723c */ /* 0x080fe400000810bc */
[----:B------:R-:W3:Y:S04]  /*2b9f0*/  LDL.LU R122, [R1+0x1e8] ;  /* 0x0001e800017a7983 */ /* 0x000ee80000300800 */
[----:B------:R-:W3:Y:S02]  /*2ba00*/  LDL.LU R123, [R1+0x1ec] ;  /* 0x0001ec00017b7983 */ /* 0x000ee40000300800 */
[C---:B------:R-:W-:Y:S02]  /*2ba10*/  HMMA.1688.F32.TF32 R200, R36.reuse, R14, R220 ;  /* 0x0000000e24c8723c */ /* 0x040fe400000810dc */
[----:B------:R-:W1:Y:S04]  /*2ba20*/  LDSM.16.M88.4 R12, [R227+0x80100] ;  /* 0x08010000e30c783b */ /* 0x000e680000000200 */
[----:B------:R-:W3:Y:S02]  /*2ba30*/  LDL.LU R124, [R1+0x1d0] ;  /* 0x0001d000017c7983 */ /* 0x000ee40000300800 */
[C---:B------:R-:W-:Y:S02]  /*2ba40*/  HMMA.1688.F32.TF32 R172, R36.reuse, R10, R192 ;  /* 0x0000000a24ac723c */ /* 0x040fe400000810c0 */
[----:B------:R-:W-:Y:S04]  /*2ba50*/  LDSM.16.M88.4 R8, [R227+0x84100] ;  /* 0x08410000e308783b */ /* 0x000fe80000000200 */
[----:B------:R-:W-:Y:S02]  /*2ba60*/  LDSM.16.M88.4 R220, [R227+0x86100] ;  /* 0x08610000e3dc783b */ /* 0x000fe40000000200 */
[C---:B------:R-:W-:Y:S02]  /*2ba70*/  HMMA.1688.F32.TF32 R176, R36.reuse, R6, R196 ;  /* 0x0000000624b0723c */ /* 0x040fe400000810c4 */
[----:B------:R-:W-:Y:S04]  /*2ba80*/  LDSM.16.M88.4 R4, [R227+0x85100] ;  /* 0x08510000e304783b */ /* 0x000fe80000000200 */
[----:B------:R-:W-:Y:S02]  /*2ba90*/  LDS R244, [R3+0x20100] ;  /* 0x0201000003f47984 */ /* 0x000fe40000000800 */
[C---:B------:R-:W-:Y:S02]  /*2baa0*/  HMMA.1688.F32.TF32 R208, R36.reuse, R26, R208 ;  /* 0x0000001a24d0723c */ /* 0x040fe400000810d0 */
[----:B------:R-:W-:Y:S04]  /*2bab0*/  LDSM.16.M88.4 R24, [R227+0x82100] ;  /* 0x08210000e318783b */ /* 0x000fe80000000200 */
[----:B------:R-:W-:Y:S02]  /*2bac0*/  LDS R246, [R3+0x22100] ;  /* 0x0221000003f67984 */ /* 0x000fe40000000800 */
[----:B------:R-:W-:Y:S02]  /*2bad0*/  HMMA.1688.F32.TF32 R212, R36, R22, R212 ;  /* 0x0000001624d4723c */ /* 0x000fe400000810d4 */
[----:B------:R-:W-:Y:S04]  /*2bae0*/  LDSM.16.M88.4 R20, [R227+0x83100] ;  /* 0x08310000e314783b */ /* 0x000fe80000000200 */
[----:B------:R-:W-:Y:S02]  /*2baf0*/  LDSM.16.M88.4 R224, [R227+0x87100] ;  /* 0x08710000e3e0783b */ /* 0x000fe40000000200 */
[----:B-1----:R-:W-:Y:S02]  /*2bb00*/  HMMA.1688.F32.TF32 R36, R28, R12, R112 ;  /* 0x0000000c1c24723c */ /* 0x002fe40000081070 */
[----:B------:R-:W-:Y:S04]  /*2bb10*/  LDS R245, [R0+0x20100] ;  /* 0x0201000000f57984 */ /* 0x000fe80000000800 */
[----:B------:R-:W1:Y:S01]  /*2bb20*/  LDS R247, [R0+0x22100] ;  /* 0x0221000000f77984 */ /* 0x000e620000000800 */
[----:B------:R-:W-:-:S02]  /*2bb30*/  IMAD.MOV.U32 R170, RZ, RZ, R252 ;  /* 0x000000ffffaa7224 */ /* 0x000fc400078e00fc */
[----:B------:R-:W-:Y:S01]  /*2bb40*/  IMAD.MOV.U32 R171, RZ, RZ, R2 ;  /* 0x000000ffffab7224 */ /* 0x000fe200078e0002 */
[----:B------:R-:W-:Y:S04]  /*2bb50*/  LDS R104, [R3+0x20200] ;  /* 0x0202000003687984 */ /* 0x000fe80000000800 */
[----:B------:R-:W-:Y:S04]  /*2bb60*/  LDS R106, [R3+0x22200] ;  /* 0x02220000036a7984 */ /* 0x000fe80000000800 */
[----:B------:R-:W-:Y:S04]  /*2bb70*/  LDS R105, [R0+0x20200] ;  /* 0x0202000000697984 */ /* 0x000fe80000000800 */
[----:B------:R-:W1:Y:S04]  /*2bb80*/  LDS R107, [R0+0x22200] ;  /* 0x02220000006b7984 */ /* 0x000e680000000800 */
[----:B------:R-:W-:Y:S04]  /*2bb90*/  STL.64 [R1+0xd0], R36 ;  /* 0x0000d02401007387 */ /* 0x000fe80000100a00 */
[----:B------:R1:W-:Y:S04]  /*2bba0*/  STL.64 [R1+0xd8], R38 ;  /* 0x0000d82601007387 */ /* 0x0003e80000100a00 */
[----:B------:R-:W3:Y:S04]  /*2bbb0*/  LDL.LU R125, [R1+0x1d4] ;  /* 0x0001d400017d7983 */ /* 0x000ee80000300800 */
[----:B------:R-:W3:Y:S01]  /*2bbc0*/  LDL.LU R126, [R1+0x1d8] ;  /* 0x0001d800017e7983 */ /* 0x000ee20000300800 */
[----:B-1----:R-:W-:Y:S03]  /*2bbd0*/  HMMA.1688.F32.TF32 R36, R28, R16, R236 ;  /* 0x000000101c24723c */ /* 0x002fe600000810ec */
[----:B------:R-:W3:Y:S01]  /*2bbe0*/  LDL.LU R127, [R1+0x1dc] ;  /* 0x0001dc00017f7983 */ /* 0x000ee20000300800 */
[----:B------:R-:W-:Y:S01]  /*2bbf0*/  MOV R188, R42 ;  /* 0x0000002a00bc7202 */ /* 0x000fe20000000f00 */
[----:B------:R-:W-:Y:S01]  /*2bc00*/  IMAD.MOV.U32 R189, RZ, RZ, R43 ;  /* 0x000000ffffbd7224 */ /* 0x000fe200078e002b */
[----:B------:R-:W-:Y:S01]  /*2bc10*/  MOV R191, R92 ;  /* 0x0000005c00bf7202 */ /* 0x000fe20000000f00 */
[----:B------:R-:W-:Y:S01]  /*2bc20*/  IMAD.MOV.U32 R190, RZ, RZ, R100 ;  /* 0x000000ffffbe7224 */ /* 0x000fe200078e0064 */
[----:B------:R-:W-:Y:S01]  /*2bc30*/  MOV R194, R33 ;  /* 0x0000002100c27202 */ /* 0x000fe20000000f00 */
[----:B------:R-:W-:Y:S01]  /*2bc40*/  IMAD.MOV.U32 R195, RZ, RZ, R32 ;  /* 0x000000ffffc37224 */ /* 0x000fe200078e0020 */
[C---:B------:R-:W-:Y:S08]  /*2bc50*/  HMMA.1688.F32.TF32 R56, R88.reuse, R12, R56 ;  /* 0x0000000c5838723c */ /* 0x040ff00000081038 */
[----:B------:R-:W-:Y:S01]  /*2bc60*/  HMMA.1688.F32.TF32 R60, R88, R16, R60 ;  /* 0x00000010583c723c */ /* 0x000fe2000008103c */
[----:B------:R-:W-:Y:S01]  /*2bc70*/  IMAD.MOV.U32 R192, RZ, RZ, R137 ;  /* 0x000000ffffc07224 */ /* 0x000fe200078e0089 */
[----:B------:R-:W-:Y:S01]  /*2bc80*/  LDS R196, [R3+0x20700] ;  /* 0x0207000003c47984 */ /* 0x000fe20000000800 */
[----:B------:R-:W-:-:S03]  /*2bc90*/  IMAD.MOV.U32 R193, RZ, RZ, R136 ;  /* 0x000000ffffc17224 */ /* 0x000fc600078e0088 */
[----:B------:R-:W-:Y:S01]  /*2bca0*/  LDS R136, [R3+0x20500] ;  /* 0x0205000003887984 */ /* 0x000fe20000000800 */
[----:B------:R-:W-:Y:S01]  /*2bcb0*/  MOV R237, R36 ;  /* 0x0000002400ed7202 */ /* 0x000fe20000000f00 */
[----:B------:R-:W-:Y:S01]  /*2bcc0*/  IMAD.MOV.U32 R238, RZ, RZ, R37 ;  /* 0x000000ffffee7224 */ /* 0x000fe200078e0025 */
[----:B------:R-:W-:Y:S01]  /*2bcd0*/  MOV R115, R39 ;  /* 0x0000002700737202 */ /* 0x000fe20000000f00 */
[----:B------:R-:W-:Y:S01]  /*2bce0*/  IMAD.MOV.U32 R239, RZ, RZ, R38 ;  /* 0x000000ffffef7224 */ /* 0x000fe200078e0026 */
[----:B------:R-:W-:Y:S01]  /*2bcf0*/  HMMA.1688.F32.TF32 R248, R244, R220, R248 ;  /* 0x000000dcf4f8723c */ /* 0x000fe200000810f8 */
[----:B------:R-:W-:Y:S04]  /*2bd00*/  LDS R137, [R0+0x20500] ;  /* 0x0205000000897984 */ /* 0x000fe80000000800 */
[----:B------:R-:W-:Y:S03]  /*2bd10*/  LDS R198, [R3+0x22700] ;  /* 0x0227000003c67984 */ /* 0x000fe60000000800 */
[----:B------:R-:W-:Y:S01]  /*2bd20*/  HMMA.1688.F32.TF32 R72, R88, R8, R72 ;  /* 0x000000085848723c */ /* 0x000fe20000081048 */
[----:B------:R-:W-:Y:S04]  /*2bd30*/  LDS R197, [R0+0x20700] ;  /* 0x0207000000c57984 */ /* 0x000fe80000000800 */
[----:B------:R-:W-:Y:S03]  /*2bd40*/  LDS R199, [R0+0x22700] ;  /* 0x0227000000c77984 */ /* 0x000fe60000000800 */
[C---:B----4-:R-:W-:Y:S11]  /*2bd50*/  HMMA.1688.F32.TF32 R36, R28.reuse, R24, R108 ;  /* 0x000000181c24723c */ /* 0x050ff6000008106c */
[----:B------:R-:W-:Y:S11]  /*2bd60*/  @!UPT UIADD3 URZ, URZ, URZ, URZ ;  /* 0x0000003f3f3ff290 */ /* 0x000ff6000fffe03f */
[----:B------:R-:W-:Y:S02]  /*2bd70*/  @!UPT UIADD3 URZ, URZ, URZ, URZ ;  /* 0x0000003f3f3ff290 */ /* 0x000fe4000fffe03f */
[----:B------:R-:W-:Y:S01]  /*2bd80*/  IMAD.MOV.U32 R109, RZ, RZ, R36 ;  /* 0x000000ffff6d7224 */ /* 0x000fe200078e0024 */
[----:B------:R-:W-:Y:S01]  /*2bd90*/  MOV R111, R38 ;  /* 0x00000026006f7202 */ /* 0x000fe20000000f00 */
[----:B------:R-:W-:Y:S02]  /*2bda0*/  IMAD.MOV.U32 R110, RZ, RZ, R37 ;  /* 0x000000ffff6e7224 */ /* 0x000fe400078e0025 */
[----:B------:R-:W-:Y:S02]  /*2bdb0*/  IMAD.MOV.U32 R236, RZ, RZ, R39 ;  /* 0x000000ffffec7224 */ /* 0x000fe400078e0027 */
[----:B--2---:R-:W-:Y:S01]  /*2bdc0*/  HMMA.1688.F32.TF32 R36, R28, R20, R128 ;  /* 0x000000141c24723c */ /* 0x004fe20000081080 */
        /* <DEDUP_REMOVED lines=30> */
[----:B------:R-:W-:Y:S01]  /*2bfb0*/  IMAD.MOV.U32 R112, RZ, RZ, R36 ;  /* 0x000000ffff707224 */ /* 0x000fe200078e0024 */
[----:B------:R-:W-:Y:S01]  /*2bfc0*/  MOV R113, R37 ;  /* 0x0000002500717202 */ /* 0x000fe20000000f00 */
[----:B------:R-:W-:-:S02]  /*2bfd0*/  IMAD.MOV.U32 R114, RZ, RZ, R38 ;  /* 0x000000ffff727224 */ /* 0x000fc400078e0026 */
[----:B------:R-:W-:Y:S02]  /*2bfe0*/  IMAD.MOV.U32 R108, RZ, RZ, R39 ;  /* 0x000000ffff6c7224 */ /* 0x000fe400078e0027 */
[C---:B---3--:R-:W-:Y:S11]  /*2bff0*/  HMMA.1688.F32.TF32 R36, R28.reuse, R8, R116 ;  /* 0x000000081c24723c */ /* 0x048ff60000081074 */
        /* <DEDUP_REMOVED lines=13> */
[C---:B------:R-:W-:Y:S08]  /*2c0d0*/  HMMA.1688.F32.TF32 R36, R28.reuse, R220, R124 ;  /* 0x000000dc1c24723c */ /* 0x040ff0000008107c */
[----:B--2---:R-:W-:Y:S11]  /*2c0e0*/  HMMA.1688.F32.TF32 R28, R28, R224, R128 ;  /* 0x000000e01c1c723c */ /* 0x004ff60000081080 */
[----:B------:R-:W-:Y:S11]  /*2c0f0*/  @!UPT UIADD3 URZ, URZ, URZ, URZ ;  /* 0x0000003f3f3ff290 */ /* 0x000ff6000fffe03f */
[----:B------:R-:W-:Y:S02]  /*2c100*/  @!UPT UIADD3 URZ, URZ, URZ, URZ ;  /* 0x0000003f3f3ff290 */ /* 0x000fe4000fffe03f */
[----:B------:R-:W-:Y:S01]  /*2c110*/  MOV R128, R28 ;  /* 0x0000001c00807202 */ /* 0x000fe20000000f00 */
[----:B------:R-:W-:Y:S01]  /*2c120*/  IMAD.MOV.U32 R129, RZ, RZ, R29 ;  /* 0x000000ffff817224 */ /* 0x000fe200078e001d */
[----:B------:R-:W-:Y:S01]  /*2c130*/  MOV R131, R31 ;  /* 0x0000001f00837202 */ /* 0x000fe20000000f00 */
[----:B------:R-:W-:Y:S02]  /*2c140*/  IMAD.MOV.U32 R130, RZ, RZ, R30 ;  /* 0x000000ffff827224 */ /* 0x000fe400078e001e */
[C---:B----4-:R-:W-:Y:S11]  /*2c150*/  HMMA.1688.F32.TF32 R28, R244.reuse, R12, R132 ;  /* 0x0000000cf41c723c */ /* 0x050ff60000081084 */
        /* <DEDUP_REMOVED lines=40> */
[----:B------:R-:W-:Y:S01]  /*2c3e0*/  IMAD.MOV.U32 R187, RZ, RZ, R98 ;  /* 0x000000ffffbb7224 */ /* 0x000fe200078e0062 */
[----:B------:R-:W-:Y:S01]  /*2c3f0*/  LDS R168, [R3+0x20600] ;  /* 0x0206000003a87984 */ /* 0x000fe20000000800 */
[----:B------:R-:W-:Y:S01]  /*2c400*/  IMAD.MOV.U32 R124, RZ, RZ, R36 ;  /* 0x000000ffff7c7224 */ /* 0x000fe200078e0024 */
[----:B------:R-:W-:Y:S01]  /*2c410*/  HMMA.1688.F32.TF32 R48, R104, R220, R48 ;  /* 0x000000dc6830723c */ /* 0x000fe20000081030 */
[----:B------:R-:W-:Y:S01]  /*2c420*/  IMAD.MOV.U32 R126, RZ, RZ, R38 ;  /* 0x000000ffff7e7224 */ /* 0x000fe200078e0026 */
[----:B------:R-:W-:Y:S01]  /*2c430*/  LDS R170, [R3+0x22600] ;  /* 0x0226000003aa7984 */ /* 0x000fe20000000800 */
[----:B------:R-:W-:-:S03]  /*2c440*/  IMAD.MOV.U32 R127, RZ, RZ, R39 ;  /* 0x000000ffff7f7224 */ /* 0x000fc600078e0027 */
        /* <DEDUP_REMOVED lines=10> */
[----:B--2---:R-:W-:Y:S02]  /*2c4f0*/  IMAD.MOV.U32 R248, RZ, RZ, R46 ;  /* 0x000000fffff87224 */ /* 0x004fe400078e002e */
[----:B------:R-:W2:Y:S01]  /*2c500*/  LDL.LU R46, [R1+0x24d4] ;  /* 0x0024d400012e7983 */ /* 0x000ea20000300800 */
[----:B------:R-:W-:-:S03]  /*2c510*/  IMAD.MOV.U32 R249, RZ, RZ, R47 ;  /* 0x000000fffff97224 */ /* 0x000fc600078e002f */
[----:B------:R-:W2:Y:S04]  /*2c520*/  LDL.LU R47, [R1+0x24d0] ;  /* 0x0024d000012f7983 */ /* 0x000ea80000300800 */
[----:B------:R-:W3:Y:S04]  /*2c530*/  LDL.LU R40, [R1+0x24cc] ;  /* 0x0024cc0001287983 */ /* 0x000ee80000300800 */
[----:B------:R-:W4:Y:S04]  /*2c540*/  LDL.LU R240, [R1+0x24c8] ;  /* 0x0024c80001f07983 */ /* 0x000f280000300800 */
[----:B------:R1:W-:Y:S04]  /*2c550*/  STL.64 [R1+0x2308], R246 ;  /* 0x002308f601007387 */ /* 0x0003e80000100a00 */
[----:B------:R1:W-:Y:S02]  /*2c560*/  STL.64 [R1+0x2300], R244 ;  /* 0x002300f401007387 */ /* 0x0003e40000100a00 */
[----:B-1----:R-:W-:-:S02]  /*2c570*/  IMAD.MOV.U32 R246, RZ, RZ, R243 ;  /* 0x000000fffff67224 */ /* 0x002fc400078e00f3 */
[----:B------:R-:W-:Y:S01]  /*2c580*/  IMAD.MOV.U32 R244, RZ, RZ, R241 ;  /* 0x000000fffff47224 */ /* 0x000fe200078e00f1 */
[----:B------:R-:W-:Y:S01]  /*2c590*/  MOV R245, R242 ;  /* 0x000000f200f57202 */ /* 0x000fe20000000f00 */
[----:B------:R-:W4:Y:S04]  /*2c5a0*/  LDL.LU R241, [R1+0x24c4] ;  /* 0x0024c40001f17983 */ /* 0x000f280000300800 */
[----:B------:R-:W4:Y:S04]  /*2c5b0*/  LDL.LU R242, [R1+0x24c0] ;  /* 0x0024c00001f27983 */ /* 0x000f280000300800 */
[----:B------:R-:W4:Y:S01]  /*2c5c0*/  LDL.LU R243, [R1+0x24bc] ;  /* 0x0024bc0001f37983 */ /* 0x000f220000300800 */
[----:B------:R-:W-:-:S03]  /*2c5d0*/  IMAD.MOV.U32 R247, RZ, RZ, R41 ;  /* 0x000000fffff77224 */ /* 0x000fc600078e0029 */
[----:B------:R-:W3:Y:S04]  /*2c5e0*/  LDL.LU R41, [R1+0x24b8] ;  /* 0x0024b80001297983 */ /* 0x000ee80000300800 */
[----:B------:R-:W3:Y:S04]  /*2c5f0*/  LDL.LU R42, [R1+0x24b4] ;  /* 0x0024b400012a7983 */ /* 0x000ee80000300800 */
[----:B------:R-:W3:Y:S04]  /*2c600*/  LDL.LU R43, [R1+0x24b0] ;  /* 0x0024b000012b7983 */ /* 0x000ee80000300800 */
[----:B------:R-:W2:Y:S04]  /*2c610*/  LDL.LU R100, [R1+0x24ac] ;  /* 0x0024ac0001647983 */ /* 0x000ea80000300800 */
[----:B------:R-:W2:Y:S01]  /*2c620*/  LDL.LU R92, [R1+0x24a8] ;  /* 0x0024a800015c7983 */ /* 0x000ea20000300800 */
[----:B----4-:R-:W-:Y:S11]  /*2c630*/  HMMA.1688.F32.TF32 R240, R104, R12, R240 ;  /* 0x0000000c68f0723c */ /* 0x010ff600000810f0 */
[----:B------:R-:W-:Y:S11]  /*2c640*/  @!UPT UIADD3 URZ, URZ, URZ, URZ ;  /* 0x0000003f3f3ff290 */ /* 0x000ff6000fffe03f */
[----:B------:R-:W-:Y:S01]  /*2c650*/  @!UPT UIADD3 URZ, URZ, URZ, URZ ;  /* 0x0000003f3f3ff290 */ /* 0x000fe2000fffe03f */
[----:B------:R1:W-:Y:S04]  /*2c660*/  STL.64 [R1+0x2318], R242 ;  /* 0x002318f201007387 */ /* 0x0003e80000100a00 */
[----:B------:R4:W-:Y:S01]  /*2c670*/  STL.64 [R1+0x2310], R240 ;  /* 0x002310f001007387 */ /* 0x0009e20000100a00 */
[----:B-1----:R-:W-:Y:S01]  /*2c680*/  MOV R242, R95 ;  /* 0x0000005f00f27202 */ /* 0x002fe20000000f00 */
[----:B----4-:R-:W-:Y:S02]  /*2c690*/  IMAD.MOV.U32 R240, RZ, RZ, R93 ;  /* 0x000000fffff07224 */ /* 0x010fe400078e005d */
[----:B------:R-:W2:Y:S01]  /*2c6a0*/  LDL.LU R93, [R1+0x24a4] ;  /* 0x0024a400015d7983 */ /* 0x000ea20000300800 */
[----:B------:R-:W-:-:S03]  /*2c6b0*/  IMAD.MOV.U32 R241, RZ, RZ, R94 ;  /* 0x000000fffff17224 */ /* 0x000fc600078e005e */
[----:B------:R-:W2:Y:S04]  /*2c6c0*/  LDL.LU R94, [R1+0x24a0] ;  /* 0x0024a000015e7983 */ /* 0x000ea80000300800 */
[----:B------:R-:W2:Y:S01]  /*2c6d0*/  LDL.LU R95, [R1+0x249c] ;  /* 0x00249c00015f7983 */ /* 0x000ea20000300800 */
[----:B------:R-:W-:-:S03]  /*2c6e0*/  IMAD.MOV.U32 R243, RZ, RZ, R101 ;  /* 0x000000fffff37224 */ /* 0x000fc600078e0065 */
[----:B------:R-:W4:Y:S04]  /*2c6f0*/  LDL.LU R101, [R1+0x2498] ;  /* 0x0024980001657983 */ /* 0x000f280000300800 */
[----:B------:R-:W4:Y:S04]  /*2c700*/  LDL.LU R102, [R1+0x2494] ;  /* 0x0024940001667983 */ /* 0x000f280000300800 */
[----:B------:R-:W3:Y:S04]  /*2c710*/  LDL.LU R96, [R1+0x2490] ;  /* 0x0024900001607983 */ /* 0x000ee80000300800 */
[----:B------:R-:W4:Y:S04]  /*2c720*/  LDL.LU R97, [R1+0x248c] ;  /* 0x00248c0001617983 */ /* 0x000f280000300800 */
[----:B------:R-:W4:Y:S01]  /*2c730*/  LDL.LU R98, [R1+0x2488] ;  /* 0x0024880001627983 */ /* 0x000f220000300800 */
[C---:B--2---:R-:W-:Y:S07]  /*2c740*/  HMMA.1688.F32.TF32 R28, R104.reuse, R16, R92 ;  /* 0x00000010681c723c */ /* 0x044fee000008105c */
[----:B------:R-:W-:Y:S01]  /*2c750*/  MOV R92, R99 ;  /* 0x00000063005c7202 */ /* 0x000fe20000000f00 */
[----:B------:R-:W-:Y:S01]  /*2c760*/  IMAD.MOV.U32 R93, RZ, RZ, R103 ;  /* 0x000000ffff5d7224 */ /* 0x000fe200078e0067 */
[----:B------:R-:W4:Y:S04]  /*2c770*/  LDL.LU R99, [R1+0x2484] ;  /* 0x0024840001637983 */ /* 0x000f280000300800 */
[----:B------:R-:W2:Y:S01]  /*2c780*/  LDL.LU R103, [R1+0x2480] ;  /* 0x0024800001677983 */ /* 0x000ea20000300800 */
[C---:B---3--:R-:W-:Y:S08]  /*2c790*/  HMMA.1688.F32.TF32 R40, R104.reuse, R8, R40 ;  /* 0x000000086828723c */ /* 0x048ff00000081028 */
[----:B------:R-:W-:Y:S01]  /*2c7a0*/  HMMA.1688.F32.TF32 R44, R104, R4, R44 ;  /* 0x00000004682c723c */ /* 0x000fe2000008102c */
[----:B------:R-:W-:Y:S07]  /*2c7b0*/  STL.64 [R1+0x2328], R30 ;  /* 0x0023281e01007387 */ /* 0x000fee0000100a00 */
[----:B------:R-:W-:Y:S01]  /*2c7c0*/  HMMA.1688.F32.TF32 R64, R88, R24, R64 ;  /* 0x000000185840723c */ /* 0x000fe20000081040 */
[----:B------:R1:W-:Y:S01]  /*2c7d0*/  STL.64 [R1+0x2320], R28 ;  /* 0x0023201c01007387 */ /* 0x0003e20000100a00 */
[----:B------:R-:W-:Y:S01]  /*2c7e0*/  IMAD.MOV.U32 R94, RZ, RZ, R139 ;  /* 0x000000ffff5e7224 */ /* 0x000fe200078e008b */
[----:B------:R-:W-:-:S05]  /*2c7f0*/  MOV R95, R138 ;  /* 0x0000008a005f7202 */ /* 0x000fca0000000f00 */
[C---:B------:R-:W-:Y:S08]  /*2c800*/  HMMA.1688.F32.TF32 R68, R88.reuse, R20, R68 ;  /* 0x000000145844723c */ /* 0x040ff00000081044 */
[----:B------:R-:W-:Y:S01]  /*2c810*/  HMMA.1688.F32.TF32 R76, R88, R4, R76 ;  /* 0x00000004584c723c */ /* 0x000fe2000008104c */
[----:B-1----:R-:W-:-:S07]  /*2c820*/  IMAD.MOV.U32 R28, RZ, RZ, R232 ;  /* 0x000000ffff1c7224 */ /* 0x002fce00078e00e8 */
[C---:B------:R-:W-:Y:S08]  /*2c830*/  HMMA.1688.F32.TF32 R80, R88.reuse, R220, R80 ;  /* 0x000000dc5850723c */ /* 0x040ff00000081050 */
[----:B------:R-:W-:Y:S01]  /*2c840*/  HMMA.1688.F32.TF32 R84, R88, R224, R84 ;  /* 0x000000e05854723c */ /* 0x000fe20000081054 */
[----:B------:R-:W-:Y:S01]  /*2c850*/  MOV R29, R233 ;  /* 0x000000e9001d7202 */ /* 0x000fe20000000f00 */
[----:B------:R-:W-:Y:S01]  /*2c860*/  IMAD.MOV.U32 R30, RZ, RZ, R234 ;  /* 0x000000ffff1e7224 */ /* 0x000fe200078e00ea */
[----:B------:R-:W-:Y:S01]  /*2c870*/  LDS R138, [R3+0x22500] ;  /* 0x02250000038a7984 */ /* 0x000fe20000000800 */
[----:B------:R-:W-:-:S03]  /*2c880*/  IMAD.MOV.U32 R31, RZ, RZ, R235 ;  /* 0x000000ffff1f7224 */ /* 0x000fc600078e00eb */
[----:B------:R-:W-:Y:S01]  /*2c890*/  LDS R139, [R0+0x22500] ;  /* 0x02250000008b7984 */ /* 0x000fe20000000800 */
[C---:B----4-:R-:W-:Y:S08]  /*2c8a0*/  HMMA.1688.F32.TF32 R32, R104.reuse, R24, R96 ;  /* 0x000000186820723c */ /* 0x050ff00000081060 */
[----:B--2---:R-:W-:Y:S01]  /*2c8b0*/  HMMA.1688.F32.TF32 R36, R104, R20, R100 ;  /* 0x000000146824723c */ /* 0x004fe20000081064 */
[----:B------:R-:W-:Y:S04]  /*2c8c0*/  LDS R104, [R3+0x20400] ;  /* 0x0204000003687984 */ /* 0x000fe80000000800 */
[----:B------:R-:W-:Y:S04]  /*2c8d0*/  LDS R106, [R3+0x22400] ;  /* 0x02240000036a7984 */ /* 0x000fe80000000800 */
[----:B------:R-:W-:Y:S04]  /*2c8e0*/  LDS R105, [R0+0x20400] ;  /* 0x0204000000697984 */ /* 0x000fe80000000800 */
[----:B------:R-:W1:Y:S04]  /*2c8f0*/  LDS R107, [R0+0x22400] ;  /* 0x02240000006b7984 */ /* 0x000e680000000800 */
[----:B------:R-:W-:Y:S04]  /*2c900*/  STL.64 [R1+0x2338], R34 ;  /* 0x0023382201007387 */ /* 0x000fe80000100a00 */
[----:B------:R2:W-:Y:S04]  /*2c910*/  STL.64 [R1+0x2330], R32 ;  /* 0x0023302001007387 */ /* 0x0005e80000100a00 */
        /* <DEDUP_REMOVED lines=10> */
[----:B------:R-:W-:Y:S01]  /*2c9c0*/  STL.64 [R1+0x2398], R58 ;  /* 0x0023983a01007387 */ /* 0x000fe20000100a00 */
[----:B-1----:R-:W-:Y:S03]  /*2c9d0*/  HMMA.1688.F32.TF32 R100, R104, R220, R248 ;  /* 0x000000dc6864723c */ /* 0x002fe600000810f8 */
[----:B------:R1:W-:Y:S04]  /*2c9e0*/  STL.64 [R1+0x2390], R56 ;  /* 0x0023903801007387 */ /* 0x0003e80000100a00 */
[----:B------:R-:W-:Y:S01]  /*2c9f0*/  STL.64 [R1+0x23a8], R62 ;  /* 0x0023a83e01007387 */ /* 0x000fe20000100a00 */
[----:B------:R-:W-:-:S03]  /*2ca00*/  IMAD.MOV.U32 R248, RZ, RZ, R148 ;  /* 0x000000fffff87224 */ /* 0x000fc600078e0094 */
[----:B------:R1:W-:Y:S01]  /*2ca10*/  STL.64 [R1+0x23a0], R60 ;  /* 0x0023a03c01007387 */ /* 0x0003e20000100a00 */
[----:B------:R-:W-:-:S03]  /*2ca20*/  MOV R249, R149 ;  /* 0x0000009500f97202 */ /* 0x000fc60000000f00 */
[----:B------:R-:W-:Y:S01]  /*2ca30*/  STL.64 [R1+0x23b8], R66 ;  /* 0x0023b84201007387 */ /* 0x000fe20000100a00 */
[----:B------:R-:W-:-:S03]  /*2ca40*/  IMAD.MOV.U32 R250, RZ, RZ, R150 ;  /* 0x000000fffffa7224 */ /* 0x000fc600078e0096 */
[----:B------:R1:W-:Y:S01]  /*2ca50*/  STL.64 [R1+0x23b0], R64 ;  /* 0x0023b04001007387 */ /* 0x0003e20000100a00 */
[----:B------:R-:W-:Y:S01]  /*2ca60*/  HMMA.1688.F32.TF32 R96, R104, R4, R244 ;  /* 0x000000046860723c */ /* 0x000fe200000810f4 */
[----:B------:R-:W-:Y:S02]  /*2ca70*/  IMAD.MOV.U32 R251, RZ, RZ, R151 ;  /* 0x000000fffffb7224 */ /* 0x000fe400078e0097 */
[----:B------:R-:W4:Y:S04]  /*2ca80*/  LDL.LU R148, [R1+0x247c] ;  /* 0x00247c0001947983 */ /* 0x000f280000300800 */
[----:B------:R-:W4:Y:S01]  /*2ca90*/  LDL.LU R149, [R1+0x2478] ;  /* 0x0024780001957983 */ /* 0x000f220000300800 */
[----:B------:R-:W-:Y:S01]  /*2caa0*/  MOV R244, R144 ;  /* 0x0000009000f47202 */ /* 0x000fe20000000f00 */
[----:B------:R-:W-:-:S02]  /*2cab0*/  IMAD.MOV.U32 R245, RZ, RZ, R145 ;  /* 0x000000fffff57224 */ /* 0x000fc400078e0091 */
[----:B------:R-:W4:Y:S01]  /*2cac0*/  LDL.LU R150, [R1+0x2474] ;  /* 0x0024740001967983 */ /* 0x000f220000300800 */
[----:B------:R-:W-:Y:S01]  /*2cad0*/  HMMA.1688.F32.TF32 R88, R104, R16, R92 ;  /* 0x000000106858723c */ /* 0x000fe2000008105c */
[----:B------:R-:W-:Y:S02]  /*2cae0*/  IMAD.MOV.U32 R246, RZ, RZ, R146 ;  /* 0x000000fffff67224 */ /* 0x000fe400078e0092 */
[----:B------:R-:W4:Y:S01]  /*2caf0*/  LDL.LU R151, [R1+0x2470] ;  /* 0x0024700001977983 */ /* 0x000f220000300800 */
[----:B------:R-:W-:-:S03]  /*2cb00*/  MOV R247, R147 ;  /* 0x0000009300f77202 */ /* 0x000fc60000000f00 */
[----:B------:R-:W4:Y:S01]  /*2cb10*/  LDL.LU R144, [R1+0x246c] ;  /* 0x00246c0001907983 */ /* 0x000f220000300800 */
[----:B------:R-:W-:Y:S03]  /*2cb20*/  HMMA.1688.F32.TF32 R92, R104, R20, R240 ;  /* 0x00000014685c723c */ /* 0x000fe600000810f0 */
[----:B------:R-:W4:Y:S04]  /*2cb30*/  LDL.LU R145, [R1+0x2468] ;  /* 0x0024680001917983 */ /* 0x000f280000300800 */
[----:B------:R-:W4:Y:S01]  /*2cb40*/  LDL.LU R146, [R1+0x2464] ;  /* 0x0024640001927983 */ /* 0x000f220000300800 */
[----:B------:R-:W-:Y:S01]  /*2cb50*/  IMAD.MOV.U32 R240, RZ, RZ, R140 ;  /* 0x000000fffff07224 */ /* 0x000fe200078e008c */
[----:B------:R-:W-:Y:S01]  /*2cb60*/  MOV R242, R142 ;  /* 0x0000008e00f27202 */ /* 0x000fe20000000f00 */
[----:B------:R-:W-:Y:S01]  /*2cb70*/  IMAD.MOV.U32 R241, RZ, RZ, R141 ;  /* 0x000000fffff17224 */ /* 0x000fe200078e008d */
[----:B------:R-:W4:Y:S01]  /*2cb80*/  LDL.LU R147, [R1+0x2460] ;  /* 0x0024600001937983 */ /* 0x000f220000300800 */
[----:B------:R-:W-:-:S03]  /*2cb90*/  IMAD.MOV.U32 R243, RZ, RZ, R143 ;  /* 0x000000fffff37224 */ /* 0x000fc600078e008f */
[----:B------:R-:W4:Y:S04]  /*2cba0*/  LDL.LU R140, [R1+0x245c] ;  /* 0x00245c00018c7983 */ /* 0x000f280000300800 */
[----:B------:R-:W4:Y:S04]  /*2cbb0*/  LDL.LU R141, [R1+0x2458] ;  /* 0x00245800018d7983 */ /* 0x000f280000300800 */
[----:B------:R-:W4:Y:S04]  /*2cbc0*/  LDL.LU R142, [R1+0x2454] ;  /* 0x00245400018e7983 */ /* 0x000f280000300800 */
[----:B------:R-:W4:Y:S01]  /*2cbd0*/  LDL.LU R143, [R1+0x2450] ;  /* 0x00245000018f7983 */ /* 0x000f220000300800 */
[----:B--2---:R-:W-:-:S03]  /*2cbe0*/  MOV R32, R132 ;  /* 0x0000008400207202 */ /* 0x004fc60000000f00 */
[----:B------:R-:W2:Y:S01]  /*2cbf0*/  LDL.LU R232, [R1+0x244c] ;  /* 0x00244c0001e87983 */ /* 0x000ea20000300800 */
[----:B------:R-:W-:-:S03]  /*2cc00*/  IMAD.MOV.U32 R33, RZ, RZ, R133 ;  /* 0x000000ffff217224 */ /* 0x000fc600078e0085 */
[----:B------:R-:W2:Y:S01]  /*2cc10*/  LDL.LU R233, [R1+0x2448] ;  /* 0x0024480001e97983 */ /* 0x000ea20000300800 */
[----:B------:R-:W-:-:S03]  /*2cc20*/  IMAD.MOV.U32 R34, RZ, RZ, R134 ;  /* 0x000000ffff227224 */ /* 0x000fc600078e0086 */
[----:B------:R-:W2:Y:S01]  /*2cc30*/  LDL.LU R234, [R1+0x2444] ;  /* 0x0024440001ea7983 */ /* 0x000ea20000300800 */
[----:B------:R-:W-:-:S03]  /*2cc40*/  MOV R35, R135 ;  /* 0x0000008700237202 */ /* 0x000fc60000000f00 */
[----:B------:R-:W2:Y:S01]  /*2cc50*/  LDL.LU R235, [R1+0x2440] ;  /* 0x0024400001eb7983 */ /* 0x000ea20000300800 */
[----:B---3--:R-:W-:-:S03]  /*2cc60*/  IMAD.MOV.U32 R36, RZ, RZ, R128 ;  /* 0x000000ffff247224 */ /* 0x008fc600078e0080 */
[----:B------:R-:W3:Y:S01]  /*2cc70*/  LDL.LU R132, [R1+0x243c] ;  /* 0x00243c0001847983 */ /* 0x000ee20000300800 */
[----:B------:R-:W-:-:S03]  /*2cc80*/  IMAD.MOV.U32 R37, RZ, RZ, R129 ;  /* 0x000000ffff257224 */ /* 0x000fc600078e0081 */
[----:B------:R-:W3:Y:S01]  /*2cc90*/  LDL.LU R133, [R1+0x2438] ;  /* 0x0024380001857983 */ /* 0x000ee20000300800 */
[----:B------:R-:W-:-:S03]  /*2cca0*/  MOV R38, R130 ;  /* 0x0000008200267202 */ /* 0x000fc60000000f00 */
[----:B------:R-:W3:Y:S01]  /*2ccb0*/  LDL.LU R134, [R1+0x2434] ;  /* 0x0024340001867983 */ /* 0x000ee20000300800 */
[----:B------:R-:W-:-:S03]  /*2ccc0*/  IMAD.MOV.U32 R39, RZ, RZ, R131 ;  /* 0x000000ffff277224 */ /* 0x000fc600078e0083 */
[----:B------:R-:W3:Y:S01]  /*2ccd0*/  LDL.LU R135, [R1+0x2430] ;  /* 0x0024300001877983 */ /* 0x000ee20000300800 */
[----:B------:R-:W-:-:S03]  /*2cce0*/  IMAD.MOV.U32 R40, RZ, RZ, R124 ;  /* 0x000000ffff287224 */ /* 0x000fc600078e007c */
[----:B------:R-:W2:Y:S01]  /*2ccf0*/  LDL.LU R128, [R1+0x242c] ;  /* 0x00242c0001807983 */ /* 0x000ea20000300800 */
[----:B------:R-:W-:-:S03]  /*2cd00*/  MOV R41, R125 ;  /* 0x0000007d00297202 */ /* 0x000fc60000000f00 */
[----:B------:R-:W2:Y:S01]  /*2cd10*/  LDL.LU R129, [R1+0x2428] ;  /* 0x0024280001817983 */ /* 0x000ea20000300800 */
[----:B------:R-:W-:-:S03]  /*2cd20*/  IMAD.MOV.U32 R42, RZ, RZ, R126 ;  /* 0x000000ffff2a7224 */ /* 0x000fc600078e007e */
[----:B------:R-:W2:Y:S01]  /*2cd30*/  LDL.LU R130, [R1+0x2424] ;  /* 0x0024240001827983 */ /* 0x000ea20000300800 */
        /* <DEDUP_REMOVED lines=26> */
[----:B-1----:R-:W-:-:S03]  /*2cee0*/  MOV R56, R109 ;  /* 0x0000006d00387202 */ /* 0x002fc60000000f00 */
        /* <DEDUP_REMOVED lines=25> */
[----:B------:R-:W-:Y:S08]  /*2d080*/  HMMA.1688.F32.TF32 R188, R104, R8, R188 ;  /* 0x0000000868bc723c */ /* 0x000ff000000810bc */
[C---:B------:R-:W-:Y:S08]  /*2d090*/  HMMA.1688.F32.TF32 R152, R168.reuse, R20, R152 ;  /* 0x00000014a898723c */ /* 0x040ff00000081098 */
[C---:B------:R-:W-:Y:S08]  /*2d0a0*/  HMMA.1688.F32.TF32 R156, R168.reuse, R8, R156 ;  /* 0x00000008a89c723c */ /* 0x040ff0000008109c */
[C---:B------:R-:W-:Y:S08]  /*2d0b0*/  HMMA.1688.F32.TF32 R160, R168.reuse, R4, R160 ;  /* 0x00000004a8a0723c */ /* 0x040ff000000810a0 */
[----:B------:R-:W-:Y:S08]  /*2d0c0*/  HMMA.1688.F32.TF32 R164, R168, R220, R164 ;  /* 0x000000dca8a4723c */ /* 0x000ff000000810a4 */
[C---:B------:R-:W-:Y:S08]  /*2d0d0*/  HMMA.1688.F32.TF32 R172, R196.reuse, R12, R172 ;  /* 0x0000000cc4ac723c */ /* 0x040ff000000810ac */
[C---:B------:R-:W-:Y:S08]  /*2d0e0*/  HMMA.1688.F32.TF32 R176, R196.reuse, R16, R176 ;  /* 0x00000010c4b0723c */ /* 0x040ff000000810b0 */
[C---:B------:R-:W-:Y:S08]  /*2d0f0*/  HMMA.1688.F32.TF32 R180, R196.reuse, R24, R180 ;  /* 0x00000018c4b4723c */ /* 0x040ff000000810b4 */
[C---:B------:R-:W-:Y:S08]  /*2d100*/  HMMA.1688.F32.TF32 R204, R196.reuse, R20, R204 ;  /* 0x00000014c4cc723c */ /* 0x040ff000000810cc */
[----:B------:R-:W-:Y:S08]  /*2d110*/  HMMA.1688.F32.TF32 R200, R196, R224, R200 ;  /* 0x000000e0c4c8723c */ /* 0x000ff000000810c8 */
[C---:B----4-:R-:W-:Y:S08]  /*2d120*/  HMMA.1688.F32.TF32 R148, R168.reuse, R24, R148 ;  /* 0x00000018a894723c */ /* 0x050ff00000081094 */
[C---:B------:R-:W-:Y:S08]  /*2d130*/  HMMA.1688.F32.TF32 R144, R168.reuse, R16, R144 ;  /* 0x00000010a890723c */ /* 0x040ff00000081090 */
[C---:B------:R-:W-:Y:S08]  /*2d140*/  HMMA.1688.F32.TF32 R140, R168.reuse, R12, R140 ;  /* 0x0000000ca88c723c */ /* 0x040ff0000008108c */
[----:B------:R-:W-:Y:S08]  /*2d150*/  HMMA.1688.F32.TF32 R168, R168, R224, R228 ;  /* 0x000000e0a8a8723c */ /* 0x000ff000000810e4 */
[----:B------:R-:W-:Y:S01]  /*2d160*/  HMMA.1688.F32.TF32 R228, R196, R8, R208 ;  /* 0x00000008c4e4723c */ /* 0x000fe200000810d0 */
[----:B------:R-:W-:Y:S04]  /*2d170*/  LDS R208, [R3+0x24100] ;  /* 0x0241000003d07984 */ /* 0x000fe80000000800 */
[----:B------:R-:W-:Y:S04]  /*2d180*/  LDS R210, [R3+0x26100] ;  /* 0x0261000003d27984 */ /* 0x000fe80000000800 */
[----:B------:R-:W-:Y:S04]  /*2d190*/  LDS R209, [R0+0x24100] ;  /* 0x0241000000d17984 */ /* 0x000fe80000000800 */
[----:B------:R-:W1:Y:S01]  /*2d1a0*/  LDS R211, [R0+0x26100] ;  /* 0x0261000000d37984 */ /* 0x000e620000000800 */
[C---:B---3--:R-:W-:Y:S08]  /*2d1b0*/  HMMA.1688.F32.TF32 R132, R136.reuse, R220, R132 ;  /* 0x000000dc8884723c */ /* 0x048ff00000081084 */
[C---:B--2---:R-:W-:Y:S08]  /*2d1c0*/  HMMA.1688.F32.TF32 R128, R136.reuse, R4, R128 ;  /* 0x000000048880723c */ /* 0x044ff00000081080 */
[C---:B------:R-:W-:Y:S08]  /*2d1d0*/  HMMA.1688.F32.TF32 R124, R136.reuse, R8, R124 ;  /* 0x00000008887c723c */ /* 0x040ff0000008107c */
[C---:B------:R-:W-:Y:S08]  /*2d1e0*/  HMMA.1688.F32.TF32 R120, R136.reuse, R20, R120 ;  /* 0x000000148878723c */ /* 0x040ff00000081078 */
[C---:B------:R-:W-:Y:S08]  /*2d1f0*/  HMMA.1688.F32.TF32 R116, R136.reuse, R24, R116 ;  /* 0x000000188874723c */ /* 0x040ff00000081074 */
[----:B------:R-:W-:Y:S08]  /*2d200*/  HMMA.1688.F32.TF32 R108, R136, R12, R108 ;  /* 0x0000000c886c723c */ /* 0x000ff0000008106c */
[----:B------:R-:W-:Y:S08]  /*2d210*/  HMMA.1688.F32.TF32 R104, R104, R224, R236 ;  /* 0x000000e06868723c */ /* 0x000ff000000810ec */
[C---:B------:R-:W-:Y:S08]  /*2d220*/  HMMA.1688.F32.TF32 R112, R136.reuse, R16, R112 ;  /* 0x000000108870723c */ /* 0x040ff00000081070 */
[----:B------:R-:W-:Y:S08]  /*2d230*/  HMMA.1688.F32.TF32 R136, R136, R224, R232 ;  /* 0x000000e08888723c */ /* 0x000ff000000810e8 */
[C---:B------:R-:W-:Y:S01]  /*2d240*/  HMMA.1688.F32.TF32 R232, R196.reuse, R4, R212 ;  /* 0x00000004c4e8723c */ /* 0x040fe200000810d4 */
[----:B------:R-:W-:Y:S04]  /*2d250*/  LDS R212, [R3+0x24200] ;  /* 0x0242000003d47984 */ /* 0x000fe80000000800 */
[----:B------:R-:W-:Y:S03]  /*2d260*/  LDS R214, [R3+0x26200] ;  /* 0x0262000003d67984 */ /* 0x000fe60000000800 */
[----:B------:R-:W-:Y:S01]  /*2d270*/  HMMA.1688.F32.TF32 R236, R196, R220, R216 ;  /* 0x000000dcc4ec723c */ /* 0x000fe200000810d8 */
[----:B------:R-:W-:Y:S04]  /*2d280*/  LDS R196, [R3+0x24000] ;  /* 0x0240000003c47984 */ /* 0x000fe80000000800 */
[----:B------:R-:W-:Y:S04]  /*2d290*/  LDS R198, [R3+0x26000] ;  /* 0x0260000003c67984 */ /* 0x000fe80000000800 */
[----:B------:R-:W-:Y:S04]  /*2d2a0*/  LDS R197, [R0+0x24000] ;  /* 0x0240000000c57984 */ /* 0x000fe80000000800 */
[----:B------:R-:W2:Y:S01]  /*2d2b0*/  LDS R199, [R0+0x26000] ;  /* 0x0260000000c77984 */ /* 0x000ea20000000800 */
[C---:B-1----:R-:W-:Y:S03]  /*2d2c0*/  HMMA.1688.F32.TF32 R32, R208.reuse, R14, R32 ;  /* 0x0000000ed020723c */ /* 0x042fe60000081020 */
[----:B------:R-:W-:Y:S04]  /*2d2d0*/  LDS R213, [R0+0x24200] ;  /* 0x0242000000d57984 */ /* 0x000fe80000000800 */
[----:B------:R-:W1:Y:S01]  /*2d2e0*/  LDS R215, [R0+0x26200] ;  /* 0x0262000000d77984 */ /* 0x000e620000000800 */
[C---:B------:R-:W-:Y:S03]  /*2d2f0*/  HMMA.1688.F32.TF32 R28, R208.reuse, R18, R28 ;  /* 0x00000012d01c723c */ /* 0x040fe6000008101c */
[----:B------:R-:W-:Y:S04]  /*2d300*/  LDS R216, [R3+0x24300] ;  /* 0x0243000003d87984 */ /* 0x000fe80000000800 */
[----:B------:R-:W-:Y:S01]  /*2d310*/  LDS R218, [R3+0x26300] ;  /* 0x0263000003da7984 */ /* 0x000fe20000000800 */
[----:B------:R-:W-:Y:S03]  /*2d320*/  HMMA.1688.F32.TF32 R240, R208, R26, R240 ;  /* 0x0000001ad0f0723c */ /* 0x000fe600000810f0 */
[----:B------:R-:W-:Y:S04]  /*2d330*/  LDS R217, [R0+0x24300] ;  /* 0x0243000000d97984 */ /* 0x000fe80000000800 */
[----:B------:R-:W3:Y:S01]  /*2d340*/  LDS R219, [R0+0x26300] ;  /* 0x0263000000db7984 */ /* 0x000ee20000000800 */
[C---:B--2---:R-:W-:Y:S08]  /*2d350*/  HMMA.1688.F32.TF32 R64, R196.reuse, R14, R64 ;  /* 0x0000000ec440723c */ /* 0x044ff00000081040 */
[C---:B------:R-:W-:Y:S08]  /*2d360*/  HMMA.1688.F32.TF32 R60, R196.reuse, R18, R60 ;  /* 0x00000012c43c723c */ /* 0x040ff0000008103c */
[C---:B------:R-:W-:Y:S08]  /*2d370*/  HMMA.1688.F32.TF32 R56, R196.reuse, R26, R56 ;  /* 0x0000001ac438723c */ /* 0x040ff00000081038 */
[C---:B------:R-:W-:Y:S08]  /*2d380*/  HMMA.1688.F32.TF32 R52, R196.reuse, R22, R52 ;  /* 0x00000016c434723c */ /* 0x040ff00000081034 */
[----:B------:R-:W-:Y:S01]  /*2d390*/  HMMA.1688.F32.TF32 R48, R196, R10, R48 ;  /* 0x0000000ac430723c */ /* 0x000fe20000081030 */
[----:B------:R-:W-:-:S07]  /*2d3a0*/  IMAD.MOV.U32 R5, RZ, RZ, R66 ;  /* 0x000000ffff057224 */ /* 0x000fce00078e0042 */
[C---:B------:R-:W-:Y:S01]  /*2d3b0*/  HMMA.1688.F32.TF32 R44, R196.reuse, R6, R44 ;  /* 0x00000006c42c723c */ /* 0x040fe2000008102c */
[----:B------:R-:W-:Y:S01]  /*2d3c0*/  IMAD.MOV.U32 R4, RZ, RZ, R67 ;  /* 0x000000ffff047224 */ /* 0x000fe200078e0043 */
[----:B------:R-:W-:Y:S01]  /*2d3d0*/  MOV R8, R65 ;  /* 0x0000004100087202 */ /* 0x000fe20000000f00 */
[----:B------:R-:W-:Y:S01]  /*2d3e0*/  IMAD.MOV.U32 R9, RZ, RZ, R64 ;  /* 0x000000ffff097224 */ /* 0x000fe200078e0040 */
[----:B------:R-:W2:Y:S04]  /*2d3f0*/  LDL.LU.64 R66, [R1+0x23b8] ;  /* 0x0023b80001427983 */ /* 0x000ea80000300a00 */
[C---:B------:R-:W-:Y:S01]  /*2d400*/  HMMA.1688.F32.TF32 R40, R196.reuse, R222, R40 ;  /* 0x000000dec428723c */ /* 0x040fe20000081028 */
[----:B------:R-:W2:Y:S01]  /*2d410*/  LDL.LU.64 R64, [R1+0x23b0] ;  /* 0x0023b00001407983 */ /* 0x000ea20000300a00 */
[----:B------:R-:W-:Y:S01]  /*2d420*/  IMAD.MOV.U32 R13, RZ, RZ, R62 ;  /* 0x000000ffff0d7224 */ /* 0x000fe200078e003e */
[----:B------:R-:W-:Y:S01]  /*2d430*/  MOV R12, R63 ;  /* 0x0000003f000c7202 */ /* 0x000fe20000000f00 */
[----:B------:R-:W-:Y:S01]  /*2d440*/  IMAD.MOV.U32 R16, RZ, RZ, R61 ;  /* 0x000000ffff107224 */ /* 0x000fe200078e003d */
[----:B------:R-:W-:Y:S01]  /*2d450*/  MOV R17, R60 ;  /* 0x0000003c00117202 */ /* 0x000fe20000000f00 */
[----:B------:R-:W4:Y:S02]  /*2d460*/  LDL.LU.64 R62, [R1+0x23a8] ;  /* 0x0023a800013e7983 */ /* 0x000f240000300a00 */
[----:B------:R-:W-:Y:S02]  /*2d470*/  HMMA.1688.F32.TF32 R196, R196, R226, R36 ;  /* 0x000000e2c4c4723c */ /* 0x000fe40000081024 */
[----:B------:R-:W4:Y:S04]  /*2d480*/  LDL.LU.64 R60, [R1+0x23a0] ;  /* 0x0023a000013c7983 */ /* 0x000f280000300a00 */
[----:B------:R-:W-:Y:S04]  /*2d490*/  STL.64 [R1+0xb0], R56 ;  /* 0x0000b03801007387 */ /* 0x000fe80000100a00 */
[----:B------:R1:W-:Y:S04]  /*2d4a0*/  STL.64 [R1+0xb8], R58 ;  /* 0x0000b83a01007387 */ /* 0x0003e80000100a00 */
[----:B-1----:R-:W3:Y:S04]  /*2d4b0*/  LDL.LU.64 R58, [R1+0x2398] ;  /* 0x00239800013a7983 */ /* 0x002ee80000300a00 */
[----:B------:R-:W3:Y:S04]  /*2d4c0*/  LDL.LU.64 R56, [R1+0x2390] ;  /* 0x0023900001387983 */ /* 0x000ee80000300a00 */
        /* <DEDUP_REMOVED lines=26> */
[----:B-1----:R-:W3:Y:S04]  /*2d670*/  LDL.LU.64 R34, [R1+0x2338] ;  /* 0x0023380001227983 */ /* 0x002ee80000300a00 */
[----:B------:R-:W3:Y:S04]  /*2d680*/  LDL.LU.64 R32, [R1+0x2330] ;  /* 0x0023300001207983 */ /* 0x000ee80000300a00 */
        /* <DEDUP_REMOVED lines=16> */
[----:B------:R-:W-:-:S02]  /*2d790*/  IMAD.MOV.U32 R198, RZ, RZ, R252 ;  /* 0x000000ffffc67224 */ /* 0x000fc400078e00fc */
[----:B------:R-:W-:-:S07]  /*2d7a0*/  IMAD.MOV.U32 R199, RZ, RZ, R2 ;  /* 0x000000ffffc77224 */ /* 0x000fce00078e0002 */
[----:B--2---:R-:W-:Y:S08]  /*2d7b0*/  HMMA.1688.F32.TF32 R196, R208, R6, R196 ;  /* 0x00000006d0c4723c */ /* 0x004ff000000810c4 */
[----:B---3--:R-:W-:Y:S08]  /*2d7c0*/  HMMA.1688.F32.TF32 R32, R212, R26, R32 ;  /* 0x0000001ad420723c */ /* 0x008ff00000081020 */
[----:B----4-:R-:W-:Y:S11]  /*2d7d0*/  HMMA.1688.F32.TF32 R248, R208, R222, R248 ;  /* 0x000000ded0f8723c */ /* 0x010ff600000810f8 */
[----:B------:R-:W-:Y:S11]  /*2d7e0*/  @!UPT UIADD3 URZ, URZ, URZ, URZ ;  /* 0x0000003f3f3ff290 */ /* 0x000ff6000fffe03f */
[----:B------:R-:W-:Y:S01]  /*2d7f0*/  @!UPT UIADD3 URZ, URZ, URZ, URZ ;  /* 0x0000003f3f3ff290 */ /* 0x000fe2000fffe03f */
[----:B------:R-:W-:Y:S04]  /*2d800*/  STL [R1+0x22e8], R250 ;  /* 0x0022e8fa01007387 */ /* 0x000fe80000100800 */
[----:B------:R-:W-:Y:S04]  /*2d810*/  STL.64 [R1], R196 ;  /* 0x000000c401007387 */ /* 0x000fe80000100a00 */
[----:B------:R1:W-:Y:S02]  /*2d820*/  STL.64 [R1+0x8], R198 ;  /* 0x000008c601007387 */ /* 0x0003e40000100a00 */
[----:B-1----:R-:W-:Y:S02]  /*2d830*/  HMMA.1688.F32.TF32 R196, R212, R14, R240 ;  /* 0x0000000ed4c4723c */ /* 0x002fe400000810f0 */
[----:B------:R1:W-:Y:S06]  /*2d840*/  STL [R1+0x22e4], R251 ;  /* 0x0022e4fb01007387 */ /* 0x0003ec0000100800 */
[----:B------:R-:W-:Y:S01]  /*2d850*/  HMMA.1688.F32.TF32 R208, R208, R226, R244 ;  /* 0x000000e2d0d0723c */ /* 0x000fe200000810f4 */
[----:B------:R-:W-:Y:S04]  /*2d860*/  LDS R244, [R3+0x28100] ;  /* 0x0281000003f47984 */ /* 0x000fe80000000800 */
[----:B------:R-:W-:Y:S04]  /*2d870*/  LDS R246, [R3+0x2a100] ;  /* 0x02a1000003f67984 */ /* 0x000fe80000000800 */
[----:B------:R-:W-:Y:S04]  /*2d880*/  LDS R245, [R0+0x28100] ;  /* 0x0281000000f57984 */ /* 0x000fe80000000800 */
[----:B------:R-:W-:Y:S03]  /*2d890*/  LDS R247, [R0+0x2a100] ;  /* 0x02a1000000f77984 */ /* 0x000fe60000000800 */
[----:B------:R-:W-:Y:S01]  /*2d8a0*/  MOV R250, R196 ;  /* 0x000000c400fa7202 */ /* 0x000fe20000000f00 */
[----:B-1----:R-:W-:Y:S01]  /*2d8b0*/  IMAD.MOV.U32 R251, RZ, RZ, R197 ;  /* 0x000000fffffb7224 */ /* 0x002fe200078e00c5 */
[----:B------:R-:W-:Y:S01]  /*2d8c0*/  MOV R2, R199 ;  /* 0x000000c700027202 */ /* 0x000fe20000000f00 */
[----:B------:R-:W-:-:S02]  /*2d8d0*/  IMAD.MOV.U32 R252, RZ, RZ, R198 ;  /* 0x000000fffffc7224 */ /* 0x000fc400078e00c6 */
[C---:B------:R-:W-:Y:S08]  /*2d8e0*/  HMMA.1688.F32.TF32 R196, R212.reuse, R18, R28 ;  /* 0x00000012d4c4723c */ /* 0x040ff0000008101c */
[C---:B------:R-:W-:Y:S01]  /*2d8f0*/  HMMA.1688.F32.TF32 R28, R212.reuse, R22, R36 ;  /* 0x00000016d41c723c */ /* 0x040fe20000081024 */
[----:B------:R-:W-:Y:S04]  /*2d900*/  STL.64 [R1+0x260], R208 ;  /* 0x000260d001007387 */ /* 0x000fe80000100a00 */
[----:B------:R-:W-:Y:S10]  /*2d910*/  STL.64 [R1+0x268], R210 ;  /* 0x000268d201007387 */ /* 0x000ff40000100a00 */
[----:B------:R-:W-:Y:S04]  /*2d920*/  STL.64 [R1+0x1d0], R196 ;  /* 0x0001d0c401007387 */ /* 0x000fe80000100a00 */
[----:B------:R-:W-:Y:S04]  /*2d930*/  STL.64 [R1+0x1d8], R198 ;  /* 0x0001d8c601007387 */ /* 0x000fe80000100a00 */
[----:B------:R-:W-:Y:S04]  /*2d940*/  STL.64 [R1+0x1c0], R32 ;  /* 0x0001c02001007387 */ /* 0x000fe80000100a00 */
[----:B------:R1:W-:Y:S04]  /*2d950*/  STL.64 [R1+0x1c8], R34 ;  /* 0x0001c82201007387 */ /* 0x0003e80000100a00 */
[----:B------:R-:W-:Y:S01]  /*2d960*/  STL.64 [R1+0x1b0], R28 ;  /* 0x0001b01c01007387 */ /* 0x000fe20000100a00 */
[C---:B------:R-:W-:Y:S03]  /*2d970*/  HMMA.1688.F32.TF32 R36, R212.reuse, R10, R40 ;  /* 0x0000000ad424723c */ /* 0x040fe60000081028 */
[----:B------:R2:W-:Y:S04]  /*2d980*/  STL.64 [R1+0x1b8], R30 ;  /* 0x0001b81e01007387 */ /* 0x0005e80000100a00 */
[----:B------:R-:W-:Y:S01]  /*2d990*/  LDS R40, [R3+0x24500] ;  /* 0x0245000003287984 */ /* 0x000fe20000000800 */
[C---:B-1----:R-:W-:Y:S03]  /*2d9a0*/  HMMA.1688.F32.TF32 R32, R212.reuse, R6, R44 ;  /* 0x00000006d420723c */ /* 0x042fe6000008102c */
[----:B------:R-:W-:Y:S04]  /*2d9b0*/  LDS R42, [R3+0x26500] ;  /* 0x02650000032a7984 */ /* 0x000fe80000000800 */
[----:B------:R-:W-:Y:S01]  /*2d9c0*/  LDS R41, [R0+0x24500] ;  /* 0x0245000000297984 */ /* 0x000fe20000000800 */
[C---:B--2---:R-:W-:Y:S03]  /*2d9d0*/  HMMA.1688.F32.TF32 R28, R212.reuse, R222, R48 ;  /* 0x000000ded41c723c */ /* 0x044fe60000081030 */
[----:B------:R-:W-:Y:S04]  /*2d9e0*/  LDS R43, [R0+0x26500] ;  /* 0x02650000002b7984 */ /* 0x000fe80000000800 */
[----:B------:R-:W-:Y:S04]  /*2d9f0*/  STL.64 [R1+0x1a0], R36 ;  /* 0x0001a02401007387 */ /* 0x000fe80000100a00 */
[----:B------:R1:W-:Y:S11]  /*2da00*/  STL.64 [R1+0x1a8], R38 ;  /* 0x0001a82601007387 */ /* 0x0003f60000100a00 */
[----:B------:R-:W-:Y:S02]  /*2da10*/  @!UPT UIADD3 URZ, URZ, URZ, URZ ;  /* 0x0000003f3f3ff290 */ /* 0x000fe4000fffe03f */
[----:B------:R-:W-:Y:S01]  /*2da20*/  IMAD.MOV.U32 R47, RZ, RZ, R28 ;  /* 0x000000ffff2f7224 */ /* 0x000fe200078e001c */
[----:B------:R-:W-:Y:S01]  /*2da30*/  MOV R45, R30 ;  /* 0x0000001e002d7202 */ /* 0x000fe20000000f00 */
[----:B------:R-:W-:Y:S02]  /*2da40*/  IMAD.MOV.U32 R46, RZ, RZ, R29 ;  /* 0x000000ffff2e7224 */ /* 0x000fe400078e001d */
[----:B------:R-:W-:Y:S02]  /*2da50*/  IMAD.MOV.U32 R44, RZ, RZ, R31 ;  /* 0x000000ffff2c7224 */ /* 0x000fe400078e001f */
[----:B------:R-:W-:Y:S08]  /*2da60*/  HMMA.1688.F32.TF32 R28, R212, R226, R52 ;  /* 0x000000e2d41c723c */ /* 0x000ff00000081034 */
[C---:B-1----:R-:W-:Y:S01]  /*2da70*/  HMMA.1688.F32.TF32 R36, R216.reuse, R14, R56 ;  /* 0x0000000ed824723c */ /* 0x042fe20000081038 */
[----:B------:R-:W-:Y:S04]  /*2da80*/  STL.64 [R1+0x190], R32 ;  /* 0x0001902001007387 */ /* 0x000fe80000100a00 */
[----:B------:R1:W-:Y:S10]  /*2da90*/  STL.64 [R1+0x198], R34 ;  /* 0x0001982201007387 */ /* 0x0003f40000100a00 */
        /* <DEDUP_REMOVED lines=8> */
[C---:B-1----:R-:W-:Y:S08]  /*2db20*/  HMMA.1688.F32.TF32 R32, R216.reuse, R18, R60 ;  /* 0x00000012d820723c */ /* 0x042ff0000008103c */
[C---:B--2---:R-:W-:Y:S08]  /*2db30*/  HMMA.1688.F32.TF32 R28, R216.reuse, R26, R64 ;  /* 0x0000001ad81c723c */ /* 0x044ff00000081040 */
[C---:B------:R-:W-:Y:S07]  /*2db40*/  HMMA.1688.F32.TF32 R196, R216.reuse, R226, R84 ;  /* 0x000000e2d8c4723c */ /* 0x040fee0000081054 */
[----:B------:R-:W-:Y:S04]  /*2db50*/  STL.64 [R1+0x140], R32 ;  /* 0x0001402001007387 */ /* 0x000fe80000100a00 */
[----:B------:R1:W-:Y:S05]  /*2db60*/  STL.64 [R1+0x148], R34 ;  /* 0x0001482201007387 */ /* 0x0003ea0000100a00 */
[----:B------:R-:W-:Y:S01]  /*2db70*/  IMAD.MOV.U32 R51, RZ, RZ, R28 ;  /* 0x000000ffff337224 */ /* 0x000fe200078e001c */
[----:B------:R-:W-:Y:S01]  /*2db80*/  MOV R50, R29 ;  /* 0x0000001d00327202 */ /* 0x000fe20000000f00 */
[----:B------:R-:W-:Y:S01]  /*2db90*/  IMAD.MOV.U32 R49, RZ, RZ, R30 ;  /* 0x000000ffff317224 */ /* 0x000fe200078e001e */
[----:B-1----:R-:W-:Y:S01]  /*2dba0*/  HMMA.1688.F32.TF32 R32, R216, R6, R76 ;  /* 0x00000006d820723c */ /* 0x002fe2000008104c */
[----:B------:R-:W-:-:S07]  /*2dbb0*/  IMAD.MOV.U32 R48, RZ, RZ, R31 ;  /* 0x000000ffff307224 */ /* 0x000fce00078e001f */
[----:B------:R-:W-:Y:S08]  /*2dbc0*/  HMMA.1688.F32.TF32 R28, R216, R22, R68 ;  /* 0x00000016d81c723c */ /* 0x000ff00000081044 */
[C---:B---3--:R-:W-:Y:S08]  /*2dbd0*/  HMMA.1688.F32.TF32 R64, R36.reuse, R18, R88 ;  /* 0x000000122440723c */ /* 0x048ff00000081058 */
[----:B------:R-:W-:Y:S01]  /*2dbe0*/  HMMA.1688.F32.TF32 R68, R36, R14, R192 ;  /* 0x0000000e2444723c */ /* 0x000fe200000810c0 */
[----:B------:R-:W-:Y:S04]  /*2dbf0*/  STL.64 [R1+0x100], R32 ;  /* 0x0001002001007387 */ /* 0x000fe80000100a00 */
[----:B------:R-:W-:Y:S04]  /*2dc00*/  STL.64 [R1+0x108], R34 ;  /* 0x0001082201007387 */ /* 0x000fe80000100a00 */
[----:B------:R1:W-:Y:S04]  /*2dc10*/  STL [R1+0x22dc], R196 ;  /* 0x0022dcc401007387 */ /* 0x0003e80000100800 */
[----:B------:R-:W-:Y:S04]  /*2dc20*/  STL [R1+0x22d8], R197 ;  /* 0x0022d8c501007387 */ /* 0x000fe80000100800 */
[----:B------:R-:W-:Y:S04]  /*2dc30*/  STL [R1+0x22d4], R198 ;  /* 0x0022d4c601007387 */ /* 0x000fe80000100800 */
[----:B------:R-:W-:Y:S01]  /*2dc40*/  STL [R1+0x22d0], R199 ;  /* 0x0022d0c701007387 */ /* 0x000fe20000100800 */
[----:B-1----:R-:W-:-:S03]  /*2dc50*/  MOV R196, R67 ;  /* 0x0000004300c47202 */ /* 0x002fc60000000f00 */
[----:B------:R-:W-:Y:S04]  /*2dc60*/  STL.64 [R1+0x340], R64 ;  /* 0x0003404001007387 */ /* 0x000fe80000100a00 */
[----:B------:R-:W-:Y:S04]  /*2dc70*/  STL.64 [R1+0x350], R68 ;  /* 0x0003504401007387 */ /* 0x000fe80000100a00 */
[----:B------:R1:W-:Y:S04]  /*2dc80*/  STL.64 [R1+0x358], R70 ;  /* 0x0003584601007387 */ /* 0x0003e80000100a00 */
[----:B------:R2:W-:Y:S04]  /*2dc90*/  STL [R1+0x348], R66 ;  /* 0x0003484201007387 */ /* 0x0005e80000100800 */
[----:B------:R-:W-:Y:S01]  /*2dca0*/  LDS R32, [R3+0x24600] ;  /* 0x0246000003207984 */ /* 0x000fe20000000800 */
[C---:B-1----:R-:W-:Y:S03]  /*2dcb0*/  HMMA.1688.F32.TF32 R68, R36.reuse, R26, R184 ;  /* 0x0000001a2444723c */ /* 0x042fe600000810b8 */
[----:B------:R-:W-:Y:S04]  /*2dcc0*/  LDS R34, [R3+0x26600] ;  /* 0x0266000003227984 */ /* 0x000fe80000000800 */
[----:B------:R-:W-:Y:S01]  /*2dcd0*/  LDS R33, [R0+0x24600] ;  /* 0x0246000000217984 */ /* 0x000fe20000000800 */
[----:B--2---:R-:W-:Y:S03]  /*2dce0*/  HMMA.1688.F32.TF32 R64, R36, R22, R92 ;  /* 0x000000162440723c */ /* 0x004fe6000008105c */
[----:B------:R1:W-:Y:S04]  /*2dcf0*/  STL [R1+0x22e0], R196 ;  /* 0x0022e0c401007387 */ /* 0x0003e80000100800 */
[----:B------:R-:W2:Y:S11]  /*2dd00*/  LDS R35, [R0+0x26600] ;  /* 0x0266000000237984 */ /* 0x000eb60000000800 */
[----:B------:R-:W-:Y:S05]  /*2dd10*/  @!UPT UIADD3 URZ, URZ, URZ, URZ ;  /* 0x0000003f3f3ff290 */ /* 0x000fea000fffe03f */
[----:B------:R-:W-:Y:S01]  /*2dd20*/  STL.64 [R1+0x320], R64 ;  /* 0x0003204001007387 */ /* 0x000fe20000100a00 */
[----:B-1----:R-:W-:-:S03]  /*2dd30*/  IMAD.MOV.U32 R196, RZ, RZ, R67 ;  /* 0x000000ffffc47224 */ /* 0x002fc600078e0043 */
[----:B------:R-:W-:Y:S04]  /*2dd40*/  STL.64 [R1+0x330], R68 ;  /* 0x0003304401007387 */ /* 0x000fe80000100a00 */
[----:B------:R1:W-:Y:S04]  /*2dd50*/  STL.64 [R1+0x338], R70 ;  /* 0x0003384601007387 */ /* 0x0003e80000100a00 */
[----:B------:R3:W-:Y:S01]  /*2dd60*/  STL [R1+0x328], R66 ;  /* 0x0003284201007387 */ /* 0x0007e20000100800 */
[C---:B-1----:R-:W-:Y:S08]  /*2dd70*/  HMMA.1688.F32.TF32 R68, R36.reuse, R10, R188 ;  /* 0x0000000a2444723c */ /* 0x042ff000000810bc */
[-C--:B---3--:R-:W-:Y:S01]  /*2dd80*/  HMMA.1688.F32.TF32 R64, R36, R6.reuse, R96 ;  /* 0x000000062440723c */ /* 0x088fe20000081060 */
[----:B------:R-:W-:Y:S01]  /*2dd90*/  MOV R55, R28 ;  /* 0x0000001c00377202 */ /* 0x000fe20000000f00 */
[----:B------:R-:W-:Y:S01]  /*2dda0*/  IMAD.MOV.U32 R54, RZ, RZ, R29 ;  /* 0x000000ffff367224 */ /* 0x000fe200078e001d */
[----:B------:R-:W-:Y:S01]  /*2ddb0*/  MOV R52, R31 ;  /* 0x0000001f00347202 */ /* 0x000fe20000000f00 */
[----:B------:R-:W-:Y:S01]  /*2ddc0*/  IMAD.MOV.U32 R53, RZ, RZ, R30 ;  /* 0x000000ffff357224 */ /* 0x000fe200078e001e */
[----:B------:R-:W-:Y:S03]  /*2ddd0*/  LDS R96, [R3+0x28300] ;  /* 0x0283000003607984 */ /* 0x000fe60000000800 */
[C---:B--2---:R-:W-:Y:S01]  /*2dde0*/  HMMA.1688.F32.TF32 R184, R32.reuse, R6, R160 ;  /* 0x0000000620b8723c */ /* 0x044fe200000810a0 */
[----:B------:R-:W-:Y:S04]  /*2ddf0*/  LDS R98, [R3+0x2a300] ;  /* 0x02a3000003627984 */ /* 0x000fe80000000800 */
[----:B------:R-:W-:Y:S04]  /*2de00*/  LDS R97, [R0+0x28300] ;  /* 0x0283000000617984 */ /* 0x000fe80000000800 */
[----:B------:R-:W-:Y:S04]  /*2de10*/  STL.64 [R1+0x310], R68 ;  /* 0x0003104401007387 */ /* 0x000fe80000100a00 */
[----:B------:R-:W-:Y:S03]  /*2de20*/  STL.64 [R1+0x318], R70 ;  /* 0x0003184601007387 */ /* 0x000fe60000100a00 */
[----:B------:R-:W-:Y:S01]  /*2de30*/  IMAD.MOV.U32 R197, RZ, RZ, R64 ;  /* 0x000000ffffc57224 */ /* 0x000fe200078e0040 */
[----:B------:R-:W-:Y:S01]  /*2de40*/  MOV R198, R65 ;  /* 0x0000004100c67202 */ /* 0x000fe20000000f00 */
[----:B------:R1:W-:Y:S01]  /*2de50*/  STL [R1+0x30c], R67 ;  /* 0x00030c4301007387 */ /* 0x0003e20000100800 */
[----:B------:R-:W-:Y:S01]  /*2de60*/  IMAD.MOV.U32 R199, RZ, RZ, R66 ;  /* 0x000000ffffc77224 */ /* 0x000fe200078e0042 */
[-C--:B------:R-:W-:Y:S02]  /*2de70*/  HMMA.1688.F32.TF32 R188, R32, R222.reuse, R164 ;  /* 0x000000de20bc723c */ /* 0x080fe400000810a4 */
[----:B------:R-:W-:Y:S06]  /*2de80*/  LDS R99, [R0+0x2a300] ;  /* 0x02a3000000637984 */ /* 0x000fec0000000800 */
[C---:B-1----:R-:W-:Y:S08]  /*2de90*/  HMMA.1688.F32.TF32 R64, R36.reuse, R222, R100 ;  /* 0x000000de2440723c */ /* 0x042ff00000081064 */
[----:B------:R-:W-:Y:S11]  /*2dea0*/  HMMA.1688.F32.TF32 R36, R36, R226, R104 ;  /* 0x000000e22424723c */ /* 0x000ff60000081068 */
        /* <DEDUP_REMOVED lines=13> */
[C---:B------:R-:W-:Y:S01]  /*2df80*/  HMMA.1688.F32.TF32 R36, R40.reuse, R18, R112 ;  /* 0x000000122824723c */ /* 0x040fe20000081070 */
[----:B------:R-:W-:Y:S02]  /*2df90*/  IMAD.MOV.U32 R100, RZ, RZ, R67 ;  /* 0x000000ffff647224 */ /* 0x000fe400078e0043 */
[----:B------:R-:W2:Y:S11]  /*2dfa0*/  LDL R67, [R1+0x394] ;  /* 0x0003940001437983 */ /* 0x000eb60000100800 */
[----:B------:R-:W-:Y:S10]  /*2dfb0*/  @!UPT UIADD3 URZ, URZ, URZ, URZ ;  /* 0x0000003f3f3ff290 */ /* 0x000ff4000fffe03f */
        /* <DEDUP_REMOVED lines=39> */
[----:B------:R-:W-:Y:S11]  /*2e230*/  HMMA.1688.F32.TF32 R36, R40, R226, R136 ;  /* 0x000000e22824723c */ /* 0x000ff60000081088 */
        /* <DEDUP_REMOVED lines=13> */
[----:B------:R-:W-:Y:S08]  /*2e310*/  HMMA.1688.F32.TF32 R36, R32, R18, R144 ;  /* 0x000000122024723c */ /* 0x000ff00000081090 */
[----:B------:R-:W-:Y:S11]  /*2e320*/  HMMA.1688.F32.TF32 R28, R216, R10, R72 ;  /* 0x0000000ad81c723c */ /* 0x000ff60000081048 */
[----:B------:R-:W-:Y:S05]  /*2e330*/  @!UPT UIADD3 URZ, URZ, URZ, URZ ;  /* 0x0000003f3f3ff290 */ /* 0x000fea000fffe03f */
[----:B------:R-:W-:Y:S01]  /*2e340*/  IMAD.MOV.U32 R143, RZ, RZ, R36 ;  /* 0x000000ffff8f7224 */ /* 0x000fe200078e0024 */
[----:B------:R-:W-:Y:S01]  /*2e350*/  MOV R141, R38 ;  /* 0x00000026008d7202 */ /* 0x000fe20000000f00 */
[----:B------:R-:W-:Y:S02]  /*2e360*/  IMAD.MOV.U32 R142, RZ, RZ, R37 ;  /* 0x000000ffff8e7224 */ /* 0x000fe400078e0025 */
[----:B------:R-:W-:Y:S02]  /*2e370*/  IMAD.MOV.U32 R140, RZ, RZ, R39 ;  /* 0x000000ffff8c7224 */ /* 0x000fe400078e0027 */
[----:B------:R-:W-:Y:S02]  /*2e380*/  HMMA.1688.F32.TF32 R36, R32, R26, R148 ;  /* 0x0000001a2024723c */ /* 0x000fe40000081094 */
[----:B------:R-:W-:Y:S01]  /*2e390*/  IMAD.MOV.U32 R59, RZ, RZ, R28 ;  /* 0x000000ffff3b7224 */ /* 0x000fe200078e001c */
[----:B------:R-:W-:Y:S01]  /*2e3a0*/  MOV R57, R30 ;  /* 0x0000001e00397202 */ /* 0x000fe20000000f00 */
[----:B------:R-:W-:-:S02]  /*2e3b0*/  IMAD.MOV.U32 R58, RZ, RZ, R29 ;  /* 0x000000ffff3a7224 */ /* 0x000fc400078e001d */
[----:B------:R-:W-:Y:S02]  /*2e3c0*/  IMAD.MOV.U32 R56, RZ, RZ, R31 ;  /* 0x000000ffff387224 */ /* 0x000fe400078e001f */
        /* <DEDUP_REMOVED lines=9> */
[----:B------:R-:W-:Y:S01]  /*2e460*/  IMAD.MOV.U32 R61, RZ, RZ, R30 ;  /* 0x000000ffff3d7224 */ /* 0x000fe200078e001e */
[----:B------:R-:W-:Y:S01]  /*2e470*/  LDS R28, [R3+0x24700] ;  /* 0x02470000031c7984 */ /* 0x000fe20000000800 */
[----:B------:R-:W-:-:S03]  /*2e480*/  IMAD.MOV.U32 R60, RZ, RZ, R31 ;  /* 0x000000ffff3c7224 */ /* 0x000fc600078e001f */
[----:B------:R-:W-:Y:S04]  /*2e490*/  LDS R30, [R3+0x26700] ;  /* 0x02670000031e7984 */ /* 0x000fe80000000800 */
[----:B------:R-:W-:Y:S04]  /*2e4a0*/  LDS R29, [R0+0x24700] ;  /* 0x02470000001d7984 */ /* 0x000fe80000000800 */
[----:B------:R-:W1:Y:S07]  /*2e4b0*/  LDS R31, [R0+0x26700] ;  /* 0x02670000001f7984 */ /* 0x000e6e0000000800 */
[----:B------:R-:W-:Y:S01]  /*2e4c0*/  MOV R151, R36 ;  /* 0x0000002400977202 */ /* 0x000fe20000000f00 */
[----:B------:R-:W-:Y:S01]  /*2e4d0*/  IMAD.MOV.U32 R150, RZ, RZ, R37 ;  /* 0x000000ffff967224 */ /* 0x000fe200078e0025 */
[----:B------:R-:W-:Y:S01]  /*2e4e0*/  MOV R148, R39 ;  /* 0x0000002700947202 */ /* 0x000fe20000000f00 */
[----:B------:R-:W-:-:S02]  /*2e4f0*/  IMAD.MOV.U32 R149, RZ, RZ, R38 ;  /* 0x000000ffff957224 */ /* 0x000fc400078e0026 */
        /* <DEDUP_REMOVED lines=8> */
[----:B------:R-:W-:Y:S01]  /*2e580*/  IMAD.MOV.U32 R74, RZ, RZ, R5 ;  /* 0x000000ffff4a7224 */ /* 0x000fe200078e0005 */
[----:B------:R-:W-:-:S06]  /*2e590*/  MOV R75, R4 ;  /* 0x00000004004b7202 */ /* 0x000fcc0000000f00 */
[C---:B-1----:R-:W-:Y:S08]  /*2e5a0*/  HMMA.1688.F32.TF32 R32, R28.reuse, R14, R172 ;  /* 0x0000000e1c20723c */ /* 0x042ff000000810ac */
[----:B------:R-:W-:Y:S01]  /*2e5b0*/  HMMA.1688.F32.TF32 R216, R28, R6, R232 ;  /* 0x000000061cd8723c */ /* 0x000fe200000810e8 */
[----:B--2---:R-:W-:Y:S07]  /*2e5c0*/  LDSM.16.M88.4 R4, [R67+0x80100] ;  /* 0x080100004304783b */ /* 0x004fee0000000200 */
[----:B------:R-:W-:Y:S01]  /*2e5d0*/  IMAD.MOV.U32 R159, RZ, RZ, R36 ;  /* 0x000000ffff9f7224 */ /* 0x000fe200078e0024 */
[----:B------:R-:W-:Y:S01]  /*2e5e0*/  MOV R158, R37 ;  /* 0x00000025009e7202 */ /* 0x000fe20000000f00 */
[----:B------:R-:W-:Y:S01]  /*2e5f0*/  IMAD.MOV.U32 R157, RZ, RZ, R38 ;  /* 0x000000ffff9d7224 */ /* 0x000fe200078e0026 */
[----:B------:R-:W-:Y:S01]  /*2e600*/  LDS R36, [R3+0x28000] ;  /* 0x0280000003247984 */ /* 0x000fe20000000800 */
[----:B------:R-:W-:-:S03]  /*2e610*/  IMAD.MOV.U32 R156, RZ, RZ, R39 ;  /* 0x000000ffff9c7224 */ /* 0x000fc600078e0027 */
[----:B------:R-:W-:Y:S04]  /*2e620*/  LDS R38, [R3+0x2a000] ;  /* 0x02a0000003267984 */ /* 0x000fe80000000800 */
[----:B------:R-:W-:Y:S04]  /*2e630*/  LDS R37, [R0+0x28000] ;  /* 0x0280000000257984 */ /* 0x000fe80000000800 */
[----:B------:R-:W1:Y:S01]  /*2e640*/  LDS R39, [R0+0x2a000] ;  /* 0x02a0000000277984 */ /* 0x000e620000000800 */
[----:B------:R-:W-:Y:S01]  /*2e650*/  MOV R163, R32 ;  /* 0x0000002000a37202 */ /* 0x000fe20000000f00 */
[----:B------:R-:W-:Y:S01]  /*2e660*/  IMAD.MOV.U32 R162, RZ, RZ, R33 ;  /* 0x000000ffffa27224 */ /* 0x000fe200078e0021 */
[----:B------:R-:W-:Y:S01]  /*2e670*/  MOV R160, R35 ;  /* 0x0000002300a07202 */ /* 0x000fe20000000f00 */
[----:B------:R-:W-:-:S02]  /*2e680*/  IMAD.MOV.U32 R161, RZ, RZ, R34 ;  /* 0x000000ffffa17224 */ /* 0x000fc400078e0022 */
[----:B------:R-:W-:Y:S01]  /*2e690*/  HMMA.1688.F32.TF32 R32, R28, R18, R176 ;  /* 0x000000121c20723c */ /* 0x000fe200000810b0 */
[----:B------:R-:W-:Y:S01]  /*2e6a0*/  MOV R72, R9 ;  /* 0x0000000900487202 */ /* 0x000fe20000000f00 */
[----:B------:R-:W-:-:S06]  /*2e6b0*/  IMAD.MOV.U32 R73, RZ, RZ, R8 ;  /* 0x000000ffff497224 */ /* 0x000fcc00078e0008 */
[C---:B------:R-:W-:Y:S01]  /*2e6c0*/  HMMA.1688.F32.TF32 R212, R28.reuse, R10, R228 ;  /* 0x0000000a1cd4723c */ /* 0x040fe200000810e4 */
[----:B------:R-:W2:Y:S01]  /*2e6d0*/  LDSM.16.M88.4 R8, [R67+0x81100] ;  /* 0x081100004308783b */ /* 0x000ea20000000200 */
[----:B------:R-:W-:Y:S02]  /*2e6e0*/  IMAD.MOV.U32 R70, RZ, RZ, R13 ;  /* 0x000000ffff467224 */ /* 0x000fe400078e000d */
[----:B------:R-:W-:Y:S01]  /*2e6f0*/  IMAD.MOV.U32 R71, RZ, RZ, R12 ;  /* 0x000000ffff477224 */ /* 0x000fe200078e000c */
[----:B------:R-:W-:Y:S01]  /*2e700*/  MOV R69, R16 ;  /* 0x0000001000457202 */ /* 0x000fe20000000f00 */
[----:B------:R-:W3:Y:S01]  /*2e710*/  LDSM.16.M88.4 R12, [R67+0x82100] ;  /* 0x08210000430c783b */ /* 0x000ee20000000200 */
[----:B------:R-:W-:Y:S01]  /*2e720*/  IMAD.MOV.U32 R68, RZ, RZ, R17 ;  /* 0x000000ffff447224 */ /* 0x000fe200078e0011 */
[C---:B------:R-:W-:Y:S02]  /*2e730*/  HMMA.1688.F32.TF32 R208, R28.reuse, R22, R204 ;  /* 0x000000161cd0723c */ /* 0x040fe400000810cc */
[----:B------:R-:W4:Y:S04]  /*2e740*/  LDSM.16.M88.4 R16, [R67+0x83100] ;  /* 0x083100004310783b */ /* 0x000f280000000200 */
[----:B------:R-:W4:Y:S02]  /*2e750*/  LDSM.16.M88.4 R20, [R67+0x84100] ;  /* 0x084100004314783b */ /* 0x000f240000000200 */
[----:B------:R-:W-:Y:S02]  /*2e760*/  HMMA.1688.F32.TF32 R240, R28, R26, R180 ;  /* 0x0000001a1cf0723c */ /* 0x000fe400000810b4 */
[----:B------:R-:W4:Y:S01]  /*2e770*/  LDSM.16.M88.4 R24, [R67+0x85100] ;  /* 0x085100004318783b */ /* 0x000f220000000200 */
[----:B------:R-:W-:Y:S01]  /*2e780*/  IMAD.MOV.U32 R167, RZ, RZ, R32 ;  /* 0x000000ffffa77224 */ /* 0x000fe200078e0020 */
[----:B------:R-:W-:Y:S01]  /*2e790*/  MOV R165, R34 ;  /* 0x0000002200a57202 */ /* 0x000fe20000000f00 */
[----:B------:R-:W-:-:S03]  /*2e7a0*/  IMAD.MOV.U32 R166, RZ, RZ, R33 ;  /* 0x000000ffffa67224 */ /* 0x000fc600078e0021 */
[----:B------:R-:W-:Y:S01]  /*2e7b0*/  HMMA.1688.F32.TF32 R220, R28, R222, R236 ;  /* 0x000000de1cdc723c */ /* 0x000fe200000810ec */
[----:B------:R-:W-:-:S07]  /*2e7c0*/  IMAD.MOV.U32 R164, RZ, RZ, R35 ;  /* 0x000000ffffa47224 */ /* 0x000fce00078e0023 */
[----:B------:R-:W-:Y:S01]  /*2e7d0*/  HMMA.1688.F32.TF32 R224, R28, R226, R200 ;  /* 0x000000e21ce0723c */ /* 0x000fe200000810c8 */
[----:B------:R-:W4:Y:S04]  /*2e7e0*/  LDSM.16.M88.4 R28, [R67+0x86100] ;  /* 0x08610000431c783b */ /* 0x000f280000000200 */
[----:B------:R-:W4:Y:S03]  /*2e7f0*/  LDSM.16.M88.4 R32, [R67+0x87100] ;  /* 0x087100004320783b */ /* 0x000f260000000200 */
[----:B-1----:R-:W-:Y:S01]  /*2e800*/  HMMA.1688.F32.TF32 R40, R36, R4, R72 ;  /* 0x000000042428723c */ /* 0x002fe20000081048 */
[----:B--2---:R-:W-:Y:S04]  /*2e810*/  STL [R1+0x22c0], R10 ;  /* 0x0022c00a01007387 */ /* 0x004fe80000100800 */
[----:B------:R-:W-:Y:S04]  /*2e820*/  STL [R1+0x22bc], R11 ;  /* 0x0022bc0b01007387 */ /* 0x000fe80000100800 */
[----:B---3--:R-:W-:Y:S01]  /*2e830*/  STL [R1+0x22ac], R14 ;  /* 0x0022ac0e01007387 */ /* 0x008fe20000100800 */
[----:B------:R-:W-:Y:S01]  /*2e840*/  IMAD.MOV.U32 R103, RZ, RZ, R64 ;  /* 0x000000ffff677224 */ /* 0x000fe200078e0040 */
[----:B------:R-:W-:Y:S01]  /*2e850*/  MOV R102, R65 ;  /* 0x0000004100667202 */ /* 0x000fe20000000f00 */
[----:B------:R-:W-:Y:S01]  /*2e860*/  IMAD.MOV.U32 R101, RZ, RZ, R66 ;  /* 0x000000ffff657224 */ /* 0x000fe200078e0042 */
[----:B------:R-:W-:Y:S01]  /*2e870*/  LDS R67, [R0+0x2a200] ;  /* 0x02a2000000437984 */ /* 0x000fe20000000800 */
[----:B------:R-:W-:Y:S01]  /*2e880*/  IMAD.MOV.U32 R176, RZ, RZ, R151 ;  /* 0x000000ffffb07224 */ /* 0x000fe200078e0097 */
[----:B------:R-:W-:Y:S01]  /*2e890*/  MOV R178, R149 ;  /* 0x0000009500b27202 */ /* 0x000fe20000000f00 */
[----:B------:R-:W-:Y:S01]  /*2e8a0*/  IMAD.MOV.U32 R177, RZ, RZ, R150 ;  /* 0x000000ffffb17224 */ /* 0x000fe200078e0096 */
[----:B------:R-:W-:Y:S01]  /*2e8b0*/  MOV R234, R161 ;  /* 0x000000a100ea7202 */ /* 0x000fe20000000f00 */
[----:B------:R-:W-:Y:S01]  /*2e8c0*/  IMAD.MOV.U32 R232, RZ, RZ, R163 ;  /* 0x000000ffffe87224 */ /* 0x000fe200078e00a3 */
[----:B------:R-:W-:Y:S01]  /*2e8d0*/  LDS R228, [R3+0x28700] ;  /* 0x0287000003e47984 */ /* 0x000fe20000000800 */
[----:B------:R-:W-:-:S02]  /*2e8e0*/  IMAD.MOV.U32 R233, RZ, RZ, R162 ;  /* 0x000000ffffe97224 */ /* 0x000fc400078e00a2 */
[----:B------:R-:W-:Y:S01]  /*2e8f0*/  IMAD.MOV.U32 R235, RZ, RZ, R160 ;  /* 0x000000ffffeb7224 */ /* 0x000fe200078e00a0 */
[----:B------:R-:W-:Y:S01]  /*2e900*/  LDS R230, [R3+0x2a700] ;  /* 0x02a7000003e67984 */ /* 0x000fe20000000800 */
[----:B------:R-:W-:Y:S01]  /*2e910*/  IMAD.MOV.U32 R203, RZ, RZ, R40 ;  /* 0x000000ffffcb7224 */ /* 0x000fe200078e0028 */
[----:B------:R-:W-:Y:S01]  /*2e920*/  MOV R201, R42 ;  /* 0x0000002a00c97202 */ /* 0x000fe20000000f00 */
[----:B------:R-:W-:Y:S01]  /*2e930*/  IMAD.MOV.U32 R202, RZ, RZ, R41 ;  /* 0x000000ffffca7224 */ /* 0x000fe200078e0029 */
[----:B------:R-:W-:Y:S01]  /*2e940*/  LDS R229, [R0+0x28700] ;  /* 0x0287000000e57984 */ /* 0x000fe20000000800 */
[----:B------:R-:W-:Y:S02]  /*2e950*/  IMAD.MOV.U32 R200, RZ, RZ, R43 ;  /* 0x000000ffffc87224 */ /* 0x000fe400078e002b */
[----:B------:R-:W-:Y:S01]  /*2e960*/  HMMA.1688.F32.TF32 R40, R36, R8, R68 ;  /* 0x000000082428723c */ /* 0x000fe20000081044 */
        /* <DEDUP_REMOVED lines=11> */
[----:B------:R-:W2:Y:S04]  /*2ea20*/  LDL.LU R80, [R1+0xb0] ;  /* 0x0000b00001507983 */ /* 0x000ea80000300800 */
[----:B------:R1:W-:Y:S04]  /*2ea30*/  STL.64 [R1+0xc0], R40 ;  /* 0x0000c02801007387 */ /* 0x0003e80000100a00 */
[----:B------:R3:W-:Y:S04]  /*2ea40*/  STL.64 [R1+0xc8], R42 ;  /* 0x0000c82a01007387 */ /* 0x0007e80000100a00 */
        /* <DEDUP_REMOVED lines=27> */
[----:B-1----:R-:W4:Y:S04]  /*2ec00*/  LDL.LU R40, [R1+0x50] ;  /* 0x0000500001287983 */ /* 0x002f280000300800 */
[----:B------:R-:W4:Y:S04]  /*2ec10*/  LDL.LU R41, [R1+0x54] ;  /* 0x0000540001297983 */ /* 0x000f280000300800 */
[----:B---3--:R-:W4:Y:S04]  /*2ec20*/  LDL.LU R42, [R1+0x58] ;  /* 0x00005800012a7983 */ /* 0x008f280000300800 */
[----:B------:R-:W4:Y:S04]  /*2ec30*/  LDL.LU R43, [R1+0x5c] ;  /* 0x00005c00012b7983 */ /* 0x000f280000300800 */
[----:B------:R-:W4:Y:S04]  /*2ec40*/  LDL.LU R88, [R1+0x30] ;  /* 0x0000300001587983 */ /* 0x000f280000300800 */
[----:B------:R-:W4:Y:S04]  /*2ec50*/  LDL.LU R89, [R1+0x34] ;  /* 0x0000340001597983 */ /* 0x000f280000300800 */
[----:B------:R-:W4:Y:S04]  /*2ec60*/  LDL.LU R90, [R1+0x38] ;  /* 0x00003800015a7983 */ /* 0x000f280000300800 */
[----:B------:R-:W4:Y:S04]  /*2ec70*/  LDL.LU R91, [R1+0x3c] ;  /* 0x00003c00015b7983 */ /* 0x000f280000300800 */
[----:B------:R-:W4:Y:S04]  /*2ec80*/  LDL.LU R84, [R1+0x20] ;  /* 0x0000200001547983 */ /* 0x000f280000300800 */
[----:B------:R-:W-:Y:S04]  /*2ec90*/  LDS R64, [R3+0x28200] ;  /* 0x0282000003407984 */ /* 0x000fe80000000800 */
[----:B------:R-:W-:Y:S04]  /*2eca0*/  LDS R66, [R3+0x2a200] ;  /* 0x02a2000003427984 */ /* 0x000fe80000000800 */
[----:B------:R-:W1:Y:S01]  /*2ecb0*/  LDS R65, [R0+0x28200] ;  /* 0x0282000000417984 */ /* 0x000e620000000800 */
[----:B------:R-:W-:Y:S01]  /*2ecc0*/  IMAD.MOV.U32 R239, RZ, RZ, R156 ;  /* 0x000000ffffef7224 */ /* 0x000fe200078e009c */
[----:B------:R-:W-:Y:S01]  /*2ecd0*/  MOV R237, R158 ;  /* 0x0000009e00ed7202 */ /* 0x000fe20000000f00 */
[----:B------:R-:W-:Y:S01]  /*2ece0*/  IMAD.MOV.U32 R238, RZ, RZ, R157 ;  /* 0x000000ffffee7224 */ /* 0x000fe200078e009d */
[----:B------:R-:W-:Y:S01]  /*2ecf0*/  LDS R231, [R0+0x2a700] ;  /* 0x02a7000000e77984 */ /* 0x000fe20000000800 */
        /* <DEDUP_REMOVED lines=8> */
[C---:B--2---:R-:W-:Y:S08]  /*2ed80*/  HMMA.1688.F32.TF32 R80, R36.reuse, R12, R80 ;  /* 0x0000000c2450723c */ /* 0x044ff00000081050 */
[C---:B----4-:R-:W-:Y:S11]  /*2ed90*/  HMMA.1688.F32.TF32 R76, R36.reuse, R16, R76 ;  /* 0x00000010244c723c */ /* 0x050ff6000008104c */
[----:B------:R-:W-:Y:S04]  /*2eda0*/  @!UPT UIADD3 URZ, URZ, URZ, URZ ;  /* 0x0000003f3f3ff290 */ /* 0x000fe8000fffe03f */
[----:B------:R2:W-:Y:S04]  /*2edb0*/  STL.64 [R1+0xb0], R80 ;  /* 0x0000b05001007387 */ /* 0x0005e80000100a00 */
[----:B------:R4:W-:Y:S04]  /*2edc0*/  STL.64 [R1+0xb8], R82 ;  /* 0x0000b85201007387 */ /* 0x0009e80000100a00 */
[----:B------:R-:W3:Y:S04]  /*2edd0*/  LDL.LU R85, [R1+0x24] ;  /* 0x0000240001557983 */ /* 0x000ee80000300800 */
[----:B------:R-:W3:Y:S04]  /*2ede0*/  LDL.LU R86, [R1+0x28] ;  /* 0x0000280001567983 */ /* 0x000ee80000300800 */
[----:B------:R-:W3:Y:S04]  /*2edf0*/  LDL.LU R87, [R1+0x2c] ;  /* 0x00002c0001577983 */ /* 0x000ee80000300800 */
[----:B--2---:R-:W2:Y:S01]  /*2ee00*/  LDL.LU R80, [R1+0x10] ;  /* 0x0000100001507983 */ /* 0x004ea20000300800 */
[C---:B------:R-:W-:Y:S03]  /*2ee10*/  HMMA.1688.F32.TF32 R72, R36.reuse, R20, R72 ;  /* 0x000000142448723c */ /* 0x040fe60000081048 */
[----:B------:R1:W-:Y:S04]  /*2ee20*/  STL.64 [R1+0xa0], R76 ;  /* 0x0000a04c01007387 */ /* 0x0003e80000100a00 */
[----:B------:R1:W-:Y:S04]  /*2ee30*/  STL.64 [R1+0xa8], R78 ;  /* 0x0000a84e01007387 */ /* 0x0003e80000100a00 */
[----:B------:R-:W2:Y:S04]  /*2ee40*/  LDL.LU R81, [R1+0x14] ;  /* 0x0000140001517983 */ /* 0x000ea80000300800 */
[----:B----4-:R-:W2:Y:S01]  /*2ee50*/  LDL.LU R82, [R1+0x18] ;  /* 0x0000180001527983 */ /* 0x010ea20000300800 */
[----:B------:R-:W-:Y:S03]  /*2ee60*/  HMMA.1688.F32.TF32 R68, R36, R24, R68 ;  /* 0x000000182444723c */ /* 0x000fe60000081044 */
[----:B------:R-:W2:Y:S04]  /*2ee70*/  LDL.LU R83, [R1+0x1c] ;  /* 0x00001c0001537983 */ /* 0x000ea80000300800 */
[----:B-1----:R-:W4:Y:S04]  /*2ee80*/  LDL.LU R76, [R1] ;  /* 0x00000000014c7983 */ /* 0x002f280000300800 */
[----:B------:R1:W-:Y:S04]  /*2ee90*/  STL.64 [R1+0x90], R72 ;  /* 0x0000904801007387 */ /* 0x0003e80000100a00 */
[----:B------:R1:W-:Y:S04]  /*2eea0*/  STL.64 [R1+0x98], R74 ;  /* 0x0000984a01007387 */ /* 0x0003e80000100a00 */
[----:B------:R-:W4:Y:S04]  /*2eeb0*/  LDL.LU R77, [R1+0x4] ;  /* 0x00000400014d7983 */ /* 0x000f280000300800 */
[----:B------:R-:W4:Y:S04]  /*2eec0*/  LDL.LU R78, [R1+0x8] ;  /* 0x00000800014e7983 */ /* 0x000f280000300800 */
[----:B------:R-:W4:Y:S04]  /*2eed0*/  LDL.LU R79, [R1+0xc] ;  /* 0x00000c00014f7983 */ /* 0x000f280000300800 */
[----:B-1----:R-:W4:Y:S04]  /*2eee0*/  LDL.LU R72, [R1+0x260] ;  /* 0x0002600001487983 */ /* 0x002f280000300800 */
[----:B------:R1:W-:Y:S04]  /*2eef0*/  STL.64 [R1+0x80], R68 ;  /* 0x0000804401007387 */ /* 0x0003e80000100a00 */
[----:B------:R-:W-:Y:S04]  /*2ef00*/  STL.64 [R1+0x88], R70 ;  /* 0x0000884601007387 */ /* 0x000fe80000100a00 */
[----:B------:R-:W4:Y:S04]  /*2ef10*/  LDL.LU R73, [R1+0x264] ;  /* 0x0002640001497983 */ /* 0x000f280000300800 */
[----:B------:R-:W4:Y:S01]  /*2ef20*/  LDL.LU R74, [R1+0x268] ;  /* 0x00026800014a7983 */ /* 0x000f220000300800 */
[----:B-1----:R-:W-:Y:S01]  /*2ef30*/  IMAD.MOV.U32 R68, RZ, RZ, R250 ;  /* 0x000000ffff447224 */ /* 0x002fe200078e00fa */
[----:B------:R-:W-:-:S02]  /*2ef40*/  MOV R69, R251 ;  /* 0x000000fb00457202 */ /* 0x000fc40000000f00 */
[----:B------:R-:W4:Y:S04]  /*2ef50*/  LDL.LU R75, [R1+0x26c] ;  /* 0x00026c00014b7983 */ /* 0x000f280000300800 */
[----:B------:R-:W4:Y:S04]  /*2ef60*/  LDL.LU R250, [R1+0x22e8] ;  /* 0x0022e80001fa7983 */ /* 0x000f280000300800 */
[----:B------:R-:W4:Y:S01]  /*2ef70*/  LDL.LU R251, [R1+0x22e4] ;  /* 0x0022e40001fb7983 */ /* 0x000f220000300800 */
[C---:B------:R-:W-:Y:S08]  /*2ef80*/  HMMA.1688.F32.TF32 R172, R36.reuse, R28, R172 ;  /* 0x0000001c24ac723c */ /* 0x040ff000000810ac */
[----:B------:R-:W-:Y:S11]  /*2ef90*/  HMMA.1688.F32.TF32 R36, R36, R32, R168 ;  /* 0x000000202424723c */ /* 0x000ff600000810a8 */
[----:B------:R-:W-:Y:S04]  /*2efa0*/  @!UPT UIADD3 URZ, URZ, URZ, URZ ;  /* 0x0000003f3f3ff290 */ /* 0x000fe8000fffe03f */
[----:B------:R-:W-:Y:S04]  /*2efb0*/  STL.64 [R1+0x70], R172 ;  /* 0x000070ac01007387 */ /* 0x000fe80000100a00 */
[----:B------:R-:W-:Y:S04]  /*2efc0*/  STL.64 [R1+0x78], R174 ;  /* 0x000078ae01007387 */ /* 0x000fe80000100a00 */
[----:B------:R-:W-:Y:S04]  /*2efd0*/  STL.64 [R1+0x60], R36 ;  /* 0x0000602401007387 */ /* 0x000fe80000100a00 */
[----:B------:R1:W-:Y:S02]  /*2efe0*/  STL.64 [R1+0x68], R38 ;  /* 0x0000682601007387 */ /* 0x0003e40000100a00 */
[C---:B-1----:R-:W-:Y:S11]  /*2eff0*/  HMMA.1688.F32.TF32 R36, R244.reuse, R12, R88 ;  /* 0x0000000cf424723c */ /* 0x042ff60000081058 */
[----:B------:R-:W-:Y:S11]  /*2f000*/  @!UPT UIADD3 URZ, URZ, URZ, URZ ;  /* 0x0000003f3f3ff290 */ /* 0x000ff6000fffe03f */
[----:B------:R-:W-:Y:S02]  /*2f010*/  @!UPT UIADD3 URZ, URZ, URZ, URZ ;  /* 0x0000003f3f3ff290 */ /* 0x000fe4000fffe03f */
[----:B------:R-:W-:Y:S01]  /*2f020*/  IMAD.MOV.U32 R30, RZ, RZ, R36 ;  /* 0x000000ffff1e7224 */ /* 0x000fe200078e0024 */
[----:B------:R-:W-:Y:S01]  /*2f030*/  MOV R10, R37 ;  /* 0x00000025000a7202 */ /* 0x000fe20000000f00 */
[----:B------:R-:W-:Y:S02]  /*2f040*/  IMAD.MOV.U32 R11, RZ, RZ, R38 ;  /* 0x000000ffff0b7224 */ /* 0x000fe400078e0026 */
[----:B------:R-:W-:Y:S01]  /*2f050*/  IMAD.MOV.U32 R31, RZ, RZ, R39 ;  /* 0x000000ffff1f7224 */ /* 0x000fe200078e0027 */
[C---:B------:R-:W-:Y:S11]  /*2f060*/  HMMA.1688.F32.TF32 R40, R244.reuse, R4, R40 ;  /* 0x00000004f428723c */ /* 0x040ff60000081028 */
[----:B------:R-:W-:Y:S11]  /*2f070*/  @!UPT UIADD3 URZ, URZ, URZ, URZ ;  /* 0x0000003f3f3ff290 */ /* 0x000ff6000fffe03f */
[----:B------:R-:W-:Y:S01]  /*2f080*/  @!UPT UIADD3 URZ, URZ, URZ, URZ ;  /* 0x0000003f3f3ff290 */ /* 0x000fe2000fffe03f */
[----:B------:R1:W-:Y:S01]  /*2f090*/  STL.64 [R1+0x50], R40 ;  /* 0x0000502801007387 */ /* 0x0003e20000100a00 */
[----:B------:R-:W-:Y:S01]  /*2f0a0*/  MOV R34, R42 ;  /* 0x0000002a00227202 */ /* 0x000fe20000000f00 */
[----:B------:R-:W-:Y:S02]  /*2f0b0*/  IMAD.MOV.U32 R35, RZ, RZ, R43 ;  /* 0x000000ffff237224 */ /* 0x000fe400078e002b */
[----:B-1----:R-:W-:Y:S07]  /*2f0c0*/  HMMA.1688.F32.TF32 R40, R244, R8, R92 ;  /* 0x00000008f428723c */ /* 0x002fee000008105c */
[----:B------:R-:W-:Y:S01]  /*2f0d0*/  IMAD.MOV.U32 R92, RZ, RZ, R63 ;  /* 0x000000ffff5c7224 */ /* 0x000fe200078e003f */
[----:B------:R-:W-:Y:S01]  /*2f0e0*/  MOV R94, R61 ;  /* 0x0000003d005e7202 */ /* 0x000fe20000000f00 */
[----:B------:R-:W-:-:S02]  /*2f0f0*/  IMAD.MOV.U32 R93, RZ, RZ, R62 ;  /* 0x000000ffff5d7224 */ /* 0x000fc400078e003e */
[----:B------:R-:W-:Y:S01]  /*2f100*/  IMAD.MOV.U32 R63, RZ, RZ, R44 ;  /* 0x000000ffff3f7224 */ /* 0x000fe200078e002c */
[----:B------:R-:W-:Y:S01]  /*2f110*/  MOV R61, R46 ;  /* 0x0000002e003d7202 */ /* 0x000fe20000000f00 */
[----:B------:R-:W-:Y:S02]  /*2f120*/  IMAD.MOV.U32 R62, RZ, RZ, R45 ;  /* 0x000000ffff3e7224 */ /* 0x000fe400078e002d */
[----:B------:R-:W-:-:S08]  /*2f130*/  IMAD.MOV.U32 R95, RZ, RZ, R60 ;  /* 0x000000ffff5f7224 */ /* 0x000fd000078e003c */
[----:B------:R1:W-:Y:S04]  /*2f140*/  STL.64 [R1+0x40], R40 ;  /* 0x0000402801007387 */ /* 0x0003e80000100a00 */
[----:B------:R1:W-:Y:S01]  /*2f150*/  STL.64 [R1+0x48], R42 ;  /* 0x0000482a01007387 */ /* 0x0003e20000100a00 */
[C---:B---3--:R-:W-:Y:S11]  /*2f160*/  HMMA.1688.F32.TF32 R36, R244.reuse, R16, R84 ;  /* 0x00000010f424723c */ /* 0x048ff60000081054 */
[----:B------:R-:W-:Y:S11]  /*2f170*/  @!UPT UIADD3 URZ, URZ, URZ, URZ ;  /* 0x0000003f3f3ff290 */ /* 0x000ff6000fffe03f */
[----:B------:R-:W-:Y:S02]  /*2f180*/  @!UPT UIADD3 URZ, URZ, URZ, URZ ;  /* 0x0000003f3f3ff290 */ /* 0x000fe4000fffe03f */
[----:B------:R-:W-:Y:S01]  /*2f190*/  MOV R26, R36 ;  /* 0x00000024001a7202 */ /* 0x000fe20000000f00 */
[----:B------:R-:W-:Y:S01]  /*2f1a0*/  IMAD.MOV.U32 R18, RZ, RZ, R37 ;  /* 0x000000ffff127224 */ /* 0x000fe200078e0025 */
[----:B------:R-:W-:Y:S01]  /*2f1b0*/  MOV R15, R39 ;  /* 0x00000027000f7202 */ /* 0x000fe20000000f00 */
[----:B------:R-:W-:Y:S02]  /*2f1c0*/  IMAD.MOV.U32 R14, RZ, RZ, R38 ;  /* 0x000000ffff0e7224 */ /* 0x000fe400078e0026 */
[C---:B--2---:R-:W-:Y:S11]  /*2f1d0*/  HMMA.1688.F32.TF32 R36, R244.reuse, R20, R80 ;  /* 0x00000014f424723c */ /* 0x044ff60000081050 */
[----:B------:R-:W-:Y:S11]  /*2f1e0*/  @!UPT UIADD3 URZ, URZ, URZ, URZ ;  /* 0x0000003f3f3ff290 */ /* 0x000ff6000fffe03f */
[----:B------:R-:W-:Y:S02]  /*2f1f0*/  @!UPT UIADD3 URZ, URZ, URZ, URZ ;  /* 0x0000003f3f3ff290 */ /* 0x000fe4000fffe03f */
[----:B------:R-:W-:Y:S01]  /*2f200*/  IMAD.MOV.U32 R19, RZ, RZ, R36 ;  /* 0x000000ffff137224 */ /* 0x000fe200078e0024 */
[----:B------:R-:W-:Y:S01]  /*2f210*/  MOV R22, R38 ;  /* 0x0000002600167202 */ /* 0x000fe20000000f00 */
[----:B------:R-:W-:Y:S02]  /*2f220*/  IMAD.MOV.U32 R27, RZ, RZ, R37 ;  /* 0x000000ffff1b7224 */ /* 0x000fe400078e0025 */
[----:B------:R-:W-:Y:S02]  /*2f230*/  IMAD.MOV.U32 R23, RZ, RZ, R39 ;  /* 0x000000ffff177224 */ /* 0x000fe400078e0027 */
[C---:B----4-:R-:W-:Y:S08]  /*2f240*/  HMMA.1688.F32.TF32 R36, R244.reuse, R24, R76 ;  /* 0x00000018f424723c */ /* 0x050ff0000008104c */
[C---:B------:R-:W-:Y:S08]  /*2f250*/  HMMA.1688.F32.TF32 R248, R244.reuse, R28, R248 ;  /* 0x0000001cf4f8723c */ /* 0x040ff000000810f8 */
[----:B------:R-:W-:Y:S07]  /*2f260*/  HMMA.1688.F32.TF32 R244, R244, R32, R72 ;  /* 0x00000020f4f4723c */ /* 0x000fee0000081048 */
[----:B------:R2:W-:Y:S01]  /*2f270*/  STL.64 [R1], R36 ;  /* 0x0000002401007387 */ /* 0x0005e20000100a00 */
[----:B------:R-:W-:Y:S01]  /*2f280*/  IMAD.MOV.U32 R60, RZ, RZ, R47 ;  /* 0x000000ffff3c7224 */ /* 0x000fe200078e002f */
[----:B------:R-:W-:Y:S01]  /*2f290*/  MOV R78, R49 ;  /* 0x00000031004e7202 */ /* 0x000fe20000000f00 */
[----:B------:R-:W-:-:S05]  /*2f2a0*/  IMAD.MOV.U32 R79, RZ, RZ, R48 ;  /* 0x000000ffff4f7224 */ /* 0x000fca00078e0030 */
[----:B------:R-:W-:Y:S04]  /*2f2b0*/  STL.64 [R1+0x21f0], R250 ;  /* 0x0021f0fa01007387 */ /* 0x000fe80000100a00 */
[----:B------:R3:W-:Y:S04]  /*2f2c0*/  STL.64 [R1+0x21e8], R248 ;  /* 0x0021e8f801007387 */ /* 0x0007e80000100a00 */
[----:B------:R4:W-:Y:S04]  /*2f2d0*/  STL.64 [R1+0x2200], R246 ;  /* 0x002200f601007387 */ /* 0x0009e80000100a00 */
[----:B------:R1:W-:Y:S04]  /*2f2e0*/  STL.64 [R1+0x21f8], R244 ;  /* 0x0021f8f401007387 */ /* 0x0003e80000100a00 */
[----:B------:R-:W3:Y:S04]  /*2f2f0*/  LDL.LU R44, [R1+0x1c0] ;  /* 0x0001c000012c7983 */ /* 0x000ee80000300800 */
[----:B------:R-:W3:Y:S04]  /*2f300*/  LDL.LU R45, [R1+0x1c4] ;  /* 0x0001c400012d7983 */ /* 0x000ee80000300800 */
[----:B------:R-:W3:Y:S04]  /*2f310*/  LDL.LU R46, [R1+0x1c8] ;  /* 0x0001c800012e7983 */ /* 0x000ee80000300800 */
[----:B------:R-:W3:Y:S04]  /*2f320*/  LDL.LU R47, [R1+0x1cc] ;  /* 0x0001cc00012f7983 */ /* 0x000ee80000300800 */
[----:B-1----:R-:W4:Y:S04]  /*2f330*/  LDL.LU R40, [R1+0x1d0] ;  /* 0x0001d00001287983 */ /* 0x002f280000300800 */
        /* <DEDUP_REMOVED lines=18> */
[----:B------:R-:W4:Y:S01]  /*2f460*/  LDL.LU R54, [R1+0x1a8] ;  /* 0x0001a80001367983 */ /* 0x000f220000300800 */
[----:B------:R-:W-:Y:S01]  /*2f470*/  IMAD.MOV.U32 R86, RZ, RZ, R57 ;  /* 0x000000ffff567224 */ /* 0x000fe200078e0039 */
[----:B------:R-:W-:Y:S02]  /*2f480*/  MOV R85, R58 ;  /* 0x0000003a00557202 */ /* 0x000fe40000000f00 */
[----:B------:R-:W4:Y:S01]  /*2f490*/  LDL.LU R55, [R1+0x1ac] ;  /* 0x0001ac0001377983 */ /* 0x000f220000300800 */
[----:B------:R-:W-:-:S03]  /*2f4a0*/  IMAD.MOV.U32 R84, RZ, RZ, R59 ;  /* 0x000000ffff547224 */ /* 0x000fc600078e003b */
[----:B------:R-:W4:Y:S04]  /*2f4b0*/  LDL.LU R56, [R1+0x190] ;  /* 0x0001900001387983 */ /* 0x000f280000300800 */
[----:B------:R-:W4:Y:S04]  /*2f4c0*/  LDL.LU R57, [R1+0x194] ;  /* 0x0001940001397983 */ /* 0x000f280000300800 */
[----:B------:R-:W4:Y:S01]  /*2f4d0*/  LDL.LU R58, [R1+0x198] ;  /* 0x00019800013a7983 */ /* 0x000f220000300800 */
[----:B------:R-:W-:-:S03]  /*2f4e0*/  IMAD.MOV.U32 R252, RZ, RZ, R38 ;  /* 0x000000fffffc7224 */ /* 0x000fc600078e0026 */
[----:B------:R-:W4:Y:S01]  /*2f4f0*/  LDL.LU R59, [R1+0x19c] ;  /* 0x00019c00013b7983 */ /* 0x000f220000300800 */
[----:B------:R-:W-:-:S03]  /*2f500*/  MOV R2, R39 ;  /* 0x0000002700027202 */ /* 0x000fc60000000f00 */
[----:B------:R-:W4:Y:S01]  /*2f510*/  LDL.LU R168, [R1+0x160] ;  /* 0x0001600001a87983 */ /* 0x000f220000300800 */
[C---:B--2---:R-:W-:Y:S03]  /*2f520*/  HMMA.1688.F32.TF32 R36, R64.reuse, R4, R68 ;  /* 0x000000044024723c */ /* 0x044fe60000081044 */
[----:B------:R-:W2:Y:S04]  /*2f530*/  LDL.LU R169, [R1+0x164] ;  /* 0x0001640001a97983 */ /* 0x000ea80000300800 */
[----:B------:R-:W2:Y:S04]  /*2f540*/  LDL.LU R170, [R1+0x168] ;  /* 0x0001680001aa7983 */ /* 0x000ea80000300800 */
[----:B------:R-:W2:Y:S04]  /*2f550*/  LDL.LU R171, [R1+0x16c] ;  /* 0x00016c0001ab7983 */ /* 0x000ea80000300800 */
[----:B------:R-:W2:Y:S04]  /*2f560*/  LDL.LU R68, [R1+0x150] ;  /* 0x0001500001447983 */ /* 0x000ea80000300800 */
[----:B------:R-:W2:Y:S04]  /*2f570*/  LDL.LU R69, [R1+0x154] ;  /* 0x0001540001457983 */ /* 0x000ea80000300800 */
[----:B------:R-:W2:Y:S04]  /*2f580*/  LDL.LU R70, [R1+0x158] ;  /* 0x0001580001467983 */ /* 0x000ea80000300800 */
[----:B------:R-:W2:Y:S01]  /*2f590*/  LDL.LU R71, [R1+0x15c] ;  /* 0x00015c0001477983 */ /* 0x000ea20000300800 */
[----:B------:R-:W-:Y:S03]  /*2f5a0*/  HMMA.1688.F32.TF32 R60, R64, R28, R60 ;  /* 0x0000001c403c723c */ /* 0x000fe6000008103c */
        /* <DEDUP_REMOVED lines=8> */
[----:B------:R-:W-:Y:S04]  /*2f630*/  STL.64 [R1+0x2210], R38 ;  /* 0x0022102601007387 */ /* 0x000fe80000100a00 */
[----:B------:R-:W-:Y:S01]  /*2f640*/  STL.64 [R1+0x2208], R36 ;  /* 0x0022082401007387 */ /* 0x000fe20000100a00 */
[----:B------:R-:W-:Y:S01]  /*2f650*/  IMAD.MOV.U32 R172, RZ, RZ, R147 ;  /* 0x000000ffffac7224 */ /* 0x000fe200078e0093 */
[----:B------:R-:W-:Y:S01]  /*2f660*/  MOV R173, R146 ;  /* 0x0000009200ad7202 */ /* 0x000fe20000000f00 */
[----:B------:R-:W-:-:S02]  /*2f670*/  IMAD.MOV.U32 R147, RZ, RZ, R116 ;  /* 0x000000ffff937224 */ /* 0x000fc400078e0074 */
[----:B------:R-:W-:Y:S01]  /*2f680*/  IMAD.MOV.U32 R174, RZ, RZ, R145 ;  /* 0x000000ffffae7224 */ /* 0x000fe200078e0091 */
[----:B------:R-:W-:Y:S01]  /*2f690*/  MOV R145, R118 ;  /* 0x0000007600917202 */ /* 0x000fe20000000f00 */
[----:B------:R-:W-:Y:S02]  /*2f6a0*/  IMAD.MOV.U32 R146, RZ, RZ, R117 ;  /* 0x000000ffff927224 */ /* 0x000fe400078e0075 */
[----:B------:R-:W-:Y:S02]  /*2f6b0*/  IMAD.MOV.U32 R175, RZ, RZ, R144 ;  /* 0x000000ffffaf7224 */ /* 0x000fe400078e0090 */
[----:B------:R-:W-:Y:S01]  /*2f6c0*/  IMAD.MOV.U32 R144, RZ, RZ, R119 ;  /* 0x000000ffff907224 */ /* 0x000fe200078e0077 */
[C---:B---3--:R-:W-:Y:S08]  /*2f6d0*/  HMMA.1688.F32.TF32 R44, R64.reuse, R12, R44 ;  /* 0x0000000c402c723c */ /* 0x048ff0000008102c */
[C---:B----4-:R-:W-:Y:S08]  /*2f6e0*/  HMMA.1688.F32.TF32 R40, R64.reuse, R8, R40 ;  /* 0x000000084028723c */ /* 0x050ff00000081028 */
[C---:B------:R-:W-:Y:S08]  /*2f6f0*/  HMMA.1688.F32.TF32 R48, R64.reuse, R16, R48 ;  /* 0x000000104030723c */ /* 0x040ff00000081030 */
[C---:B------:R-:W-:Y:S07]  /*2f700*/  HMMA.1688.F32.TF32 R52, R64.reuse, R20, R52 ;  /* 0x000000144034723c */ /* 0x040fee0000081034 */
[----:B------:R-:W-:Y:S01]  /*2f710*/  STL.64 [R1+0x2220], R42 ;  /* 0x0022202a01007387 */ /* 0x000fe20000100a00 */
[C---:B------:R-:W-:Y:S03]  /*2f720*/  HMMA.1688.F32.TF32 R56, R64.reuse, R24, R56 ;  /* 0x000000184038723c */ /* 0x040fe60000081038 */
[----:B------:R-:W-:Y:S05]  /*2f730*/  STL.64 [R1+0x2218], R40 ;  /* 0x0022182801007387 */ /* 0x000fea0000100a00 */
[----:B--2---:R-:W-:Y:S01]  /*2f740*/  HMMA.1688.F32.TF32 R64, R64, R32, R168 ;  /* 0x000000204040723c */ /* 0x004fe200000810a8 */
[----:B------:R-:W-:Y:S07]  /*2f750*/  STL.64 [R1+0x2230], R46 ;  /* 0x0022302e01007387 */ /* 0x000fee0000100a00 */
[----:B------:R-:W-:Y:S01]  /*2f760*/  HMMA.1688.F32.TF32 R68, R96, R4, R68 ;  /* 0x000000046044723c */ /* 0x000fe20000081044 */
        /* <DEDUP_REMOVED lines=11> */
[----:B------:R-:W-:Y:S01]  /*2f820*/  STL.64 [R1+0x2290], R70 ;  /* 0x0022904601007387 */ /* 0x000fe20000100a00 */
[----:B------:R-:W-:-:S03]  /*2f830*/  MOV R168, R143 ;  /* 0x0000008f00a87202 */ /* 0x000fc60000000f00 */
[----:B------:R-:W-:Y:S01]  /*2f840*/  STL.64 [R1+0x2288], R68 ;  /* 0x0022884401007387 */ /* 0x000fe20000100a00 */
[----:B------:R-:W-:-:S03]  /*2f850*/  IMAD.MOV.U32 R169, RZ, RZ, R142 ;  /* 0x000000ffffa97224 */ /* 0x000fc600078e008e */
[----:B------:R-:W2:Y:S01]  /*2f860*/  LDL.LU R116, [R1+0x310] ;  /* 0x0003100001747983 */ /* 0x000ea20000300800 */
[----:B------:R-:W-:-:S03]  /*2f870*/  MOV R143, R112 ;  /* 0x00000070008f7202 */ /* 0x000fc60000000f00 */
[----:B------:R-:W2:Y:S01]  /*2f880*/  LDL.LU R117, [R1+0x314] ;  /* 0x0003140001757983 */ /* 0x000ea20000300800 */
[----:B------:R-:W-:Y:S01]  /*2f890*/  IMAD.MOV.U32 R170, RZ, RZ, R141 ;  /* 0x000000ffffaa7224 */ /* 0x000fe200078e008d */
[----:B------:R-:W-:Y:S02]  /*2f8a0*/  MOV R171, R140 ;  /* 0x0000008c00ab7202 */ /* 0x000fe40000000f00 */
[----:B------:R-:W2:Y:S01]  /*2f8b0*/  LDL.LU R118, [R1+0x318] ;  /* 0x0003180001767983 */ /* 0x000ea20000300800 */
[----:B------:R-:W-:Y:S01]  /*2f8c0*/  IMAD.MOV.U32 R142, RZ, RZ, R113 ;  /* 0x000000ffff8e7224 */ /* 0x000fe200078e0071 */
[----:B------:R-:W-:Y:S02]  /*2f8d0*/  MOV R140, R115 ;  /* 0x00000073008c7202 */ /* 0x000fe40000000f00 */
[----:B------:R-:W2:Y:S01]  /*2f8e0*/  LDL.LU R119, [R1+0x31c] ;  /* 0x00031c0001777983 */ /* 0x000ea20000300800 */
[----:B------:R-:W-:-:S03]  /*2f8f0*/  IMAD.MOV.U32 R141, RZ, RZ, R114 ;  /* 0x000000ffff8d7224 */ /* 0x000fc600078e0072 */
[----:B------:R-:W3:Y:S01]  /*2f900*/  LDL.LU R112, [R1+0x320] ;  /* 0x0003200001707983 */ /* 0x000ee20000300800 */
[----:B------:R-:W-:-:S03]  /*2f910*/  IMAD.MOV.U32 R115, RZ, RZ, R196 ;  /* 0x000000ffff737224 */ /* 0x000fc600078e00c4 */
[----:B------:R-:W3:Y:S04]  /*2f920*/  LDL.LU R113, [R1+0x324] ;  /* 0x0003240001717983 */ /* 0x000ee80000300800 */
[----:B------:R-:W3:Y:S04]  /*2f930*/  LDL.LU R114, [R1+0x328] ;  /* 0x0003280001727983 */ /* 0x000ee80000300800 */
[----:B------:R-:W4:Y:S01]  /*2f940*/  LDL.LU R196, [R1+0x22e0] ;  /* 0x0022e00001c47983 */ /* 0x000f220000300800 */
[----:B------:R-:W-:Y:S01]  /*2f950*/  IMAD.MOV.U32 R248, RZ, RZ, R135 ;  /* 0x000000fffff87224 */ /* 0x000fe200078e0087 */
[----:B------:R-:W-:Y:S01]  /*2f960*/  MOV R249, R134 ;  /* 0x0000008600f97202 */ /* 0x000fe20000000f00 */
[----:B------:R-:W-:Y:S01]  /*2f970*/  IMAD.MOV.U32 R135, RZ, RZ, R108 ;  /* 0x000000ffff877224 */ /* 0x000fe200078e006c */
[----:B------:R-:W-:Y:S01]  /*2f980*/  MOV R134, R109 ;  /* 0x0000006d00867202 */ /* 0x000fe20000000f00 */
[----:B------:R-:W-:Y:S01]  /*2f990*/  IMAD.MOV.U32 R250, RZ, RZ, R133 ;  /* 0x000000fffffa7224 */ /* 0x000fe200078e0085 */
[----:B------:R-:W2:Y:S01]  /*2f9a0*/  LDL.LU R108, [R1+0x330] ;  /* 0x00033000016c7983 */ /* 0x000ea20000300800 */
        /* <DEDUP_REMOVED lines=13> */
[----:B------:R-:W-:-:S02]  /*2fa80*/  MOV R124, R103 ;  /* 0x00000067007c7202 */ /* 0x000fc40000000f00 */
[----:B------:R-:W2:Y:S01]  /*2fa90*/  LDL.LU R100, [R1+0x350] ;  /* 0x0003500001647983 */ /* 0x000ea20000300800 */
[----:B------:R-:W-:-:S03]  /*2faa0*/  IMAD.MOV.U32 R247, RZ, RZ, R104 ;  /* 0x000000fffff77224 */ /* 0x000fc600078e0068 */
[----:B------:R-:W2:Y:S01]  /*2fab0*/  LDL.LU R101, [R1+0x354] ;  /* 0x0003540001657983 */ /* 0x000ea20000300800 */
[----:B------:R-:W-:-:S03]  /*2fac0*/  IMAD.MOV.U32 R246, RZ, RZ, R105 ;  /* 0x000000fffff67224 */ /* 0x000fc600078e0069 */
[----:B------:R-:W2:Y:S01]  /*2fad0*/  LDL.LU R102, [R1+0x358] ;  /* 0x0003580001667983 */ /* 0x000ea20000300800 */
[----:B------:R-:W-:Y:S01]  /*2fae0*/  IMAD.MOV.U32 R244, RZ, RZ, R107 ;  /* 0x000000fffff47224 */ /* 0x000fe200078e006b */
[----:B------:R-:W-:Y:S02]  /*2faf0*/  MOV R245, R106 ;  /* 0x0000006a00f57202 */ /* 0x000fe40000000f00 */
[----:B------:R-:W2:Y:S01]  /*2fb00*/  LDL.LU R103, [R1+0x35c] ;  /* 0x00035c0001677983 */ /* 0x000ea20000300800 */
[----:B------:R-:W-:-:S03]  /*2fb10*/  MOV R120, R197 ;  /* 0x000000c500787202 */ /* 0x000fc60000000f00 */
[----:B------:R-:W2:Y:S01]  /*2fb20*/  LDL.LU R104, [R1+0x340] ;  /* 0x0003400001687983 */ /* 0x000ea20000300800 */
[----:B------:R-:W-:-:S03]  /*2fb30*/  IMAD.MOV.U32 R121, RZ, RZ, R198 ;  /* 0x000000ffff797224 */ /* 0x000fc600078e00c6 */
[----:B------:R-:W2:Y:S01]  /*2fb40*/  LDL.LU R105, [R1+0x344] ;  /* 0x0003440001697983 */ /* 0x000ea20000300800 */
[----:B------:R-:W-:-:S03]  /*2fb50*/  IMAD.MOV.U32 R122, RZ, RZ, R199 ;  /* 0x000000ffff7a7224 */ /* 0x000fc600078e00c7 */
[----:B------:R-:W2:Y:S01]  /*2fb60*/  LDL.LU R106, [R1+0x348] ;  /* 0x00034800016a7983 */ /* 0x000ea20000300800 */
[----:B----4-:R-:W-:-:S03]  /*2fb70*/  IMAD.MOV.U32 R107, RZ, RZ, R196 ;  /* 0x000000ffff6b7224 */ /* 0x010fc600078e00c4 */
[----:B------:R-:W4:Y:S04]  /*2fb80*/  LDL.LU R196, [R1+0x22dc] ;  /* 0x0022dc0001c47983 */ /* 0x000f280000300800 */
[----:B------:R-:W4:Y:S04]  /*2fb90*/  LDL.LU R197, [R1+0x22d8] ;  /* 0x0022d80001c57983 */ /* 0x000f280000300800 */
[----:B------:R-:W4:Y:S04]  /*2fba0*/  LDL.LU R198, [R1+0x22d4] ;  /* 0x0022d40001c67983 */ /* 0x000f280000300800 */
[----:B------:R-:W4:Y:S01]  /*2fbb0*/  LDL.LU R199, [R1+0x22d0] ;  /* 0x0022d00001c77983 */ /* 0x000f220000300800 */
[----:B------:R-:W-:Y:S01]  /*2fbc0*/  MOV R204, R167 ;  /* 0x000000a700cc7202 */ /* 0x000fe20000000f00 */
[----:B------:R-:W-:Y:S01]  /*2fbd0*/  IMAD.MOV.U32 R205, RZ, RZ, R166 ;  /* 0x000000ffffcd7224 */ /* 0x000fe200078e00a6 */
        /* <DEDUP_REMOVED lines=12> */
[----:B------:R-:W-:Y:S01]  /*2fca0*/  HMMA.1688.F32.TF32 R132, R160, R4, R132 ;  /* 0x00000004a084723c */ /* 0x000fe20000081084 */
[----:B------:R-:W-:Y:S01]  /*2fcb0*/  IMAD.MOV.U32 R167, RZ, RZ, R136 ;  /* 0x000000ffffa77224 */ /* 0x000fe200078e0088 */
[----:B------:R-:W-:Y:S01]  /*2fcc0*/  MOV R136, R195 ;  /* 0x000000c300887202 */ /* 0x000fe20000000f00 */
[----:B------:R-:W-:-:S05]  /*2fcd0*/  IMAD.MOV.U32 R148, RZ, RZ, R123 ;  /* 0x000000ffff947224 */ /* 0x000fca00078e007b */
[C---:B------:R-:W-:Y:S01]  /*2fce0*/  HMMA.1688.F32.TF32 R144, R160.reuse, R16, R144 ;  /* 0x00000010a090723c */ /* 0x040fe20000081090 */
[----:B------:R-:W-:Y:S01]  /*2fcf0*/  IMAD.MOV.U32 R137, RZ, RZ, R194 ;  /* 0x000000ffff897224 */ /* 0x000fe200078e00c2 */
[----:B------:R-:W3:Y:S01]  /*2fd00*/  LDL.LU R123, [R1+0x30c] ;  /* 0x00030c00017b7983 */ /* 0x000ee20000300800 */
[----:B------:R-:W-:Y:S02]  /*2fd10*/  IMAD.MOV.U32 R138, RZ, RZ, R193 ;  /* 0x000000ffff8a7224 */ /* 0x000fe400078e00c1 */
[----:B------:R-:W-:Y:S01]  /*2fd20*/  IMAD.MOV.U32 R152, RZ, RZ, R131 ;  /* 0x000000ffff987224 */ /* 0x000fe200078e0083 */
[----:B-1----:R-:W3:Y:S01]  /*2fd30*/  LDL.LU R52, [R1+0x70] ;  /* 0x0000700001347983 */ /* 0x002ee20000300800 */
[----:B------:R-:W-:Y:S02]  /*2fd40*/  IMAD.MOV.U32 R153, RZ, RZ, R130 ;  /* 0x000000ffff997224 */ /* 0x000fe400078e0082 */
[----:B------:R-:W-:Y:S01]  /*2fd50*/  IMAD.MOV.U32 R155, RZ, RZ, R128 ;  /* 0x000000ffff9b7224 */ /* 0x000fe200078e0080 */
[-C--:B------:R-:W-:Y:S08]  /*2fd60*/  HMMA.1688.F32.TF32 R136, R160, R8.reuse, R136 ;  /* 0x00000008a088723c */ /* 0x080ff00000081088 */
        /* <DEDUP_REMOVED lines=10> */
[----:B------:R-:W-:Y:S01]  /*2fe10*/  HMMA.1688.F32.TF32 R224, R228, R32, R224 ;  /* 0x00000020e4e0723c */ /* 0x000fe200000810e0 */
[----:B------:R-:W-:Y:S01]  /*2fe20*/  MOV R46, R34 ;  /* 0x00000022002e7202 */ /* 0x000fe20000000f00 */
[----:B------:R-:W-:Y:S01]  /*2fe30*/  IMAD.MOV.U32 R47, RZ, RZ, R35 ;  /* 0x000000ffff2f7224 */ /* 0x000fe200078e0023 */
[----:B------:R-:W-:Y:S04]  /*2fe40*/  LDS R128, [R3+0x28400] ;  /* 0x0284000003807984 */ /* 0x000fe80000000800 */
[----:B------:R-:W-:Y:S01]  /*2fe50*/  LDS R130, [R3+0x2a400] ;  /* 0x02a4000003827984 */ /* 0x000fe20000000800 */
[C---:B------:R-:W-:Y:S03]  /*2fe60*/  HMMA.1688.F32.TF32 R140, R160.reuse, R12, R140 ;  /* 0x0000000ca08c723c */ /* 0x040fe6000008108c */
[----:B------:R-:W-:Y:S04]  /*2fe70*/  LDS R129, [R0+0x28400] ;  /* 0x0284000000817984 */ /* 0x000fe80000000800 */
[----:B------:R-:W2:Y:S01]  /*2fe80*/  LDS R131, [R0+0x2a400] ;  /* 0x02a4000000837984 */ /* 0x000ea20000000800 */
[C---:B------:R-:W-:Y:S03]  /*2fe90*/  HMMA.1688.F32.TF32 R148, R160.reuse, R20, R148 ;  /* 0x00000014a094723c */ /* 0x040fe60000081094 */
[----:B------:R-:W-:Y:S04]  /*2fea0*/  LDS R192, [R3+0x28600] ;  /* 0x0286000003c07984 */ /* 0x000fe80000000800 */
[----:B------:R-:W-:Y:S01]  /*2feb0*/  LDS R194, [R3+0x2a600] ;  /* 0x02a6000003c27984 */ /* 0x000fe20000000800 */
[C---:B------:R-:W-:Y:S03]  /*2fec0*/  HMMA.1688.F32.TF32 R152, R160.reuse, R24, R152 ;  /* 0x00000018a098723c */ /* 0x040fe60000081098 */
[----:B------:R-:W-:Y:S04]  /*2fed0*/  LDS R193, [R0+0x28600] ;  /* 0x0286000000c17984 */ /* 0x000fe80000000800 */
[----:B------:R-:W-:Y:S01]  /*2fee0*/  LDS R195, [R0+0x2a600] ;  /* 0x02a6000000c37984 */ /* 0x000fe20000000800 */
[C---:B------:R-:W-:Y:S08]  /*2fef0*/  HMMA.1688.F32.TF32 R156, R160.reuse, R28, R156 ;  /* 0x0000001ca09c723c */ /* 0x040ff0000008109c */
[----:B------:R-:W-:Y:S07]  /*2ff00*/  HMMA.1688.F32.TF32 R160, R160, R32, R248 ;  /* 0x00000020a0a0723c */ /* 0x000fee00000810f8 */
[----:B------:R-:W-:Y:S01]  /*2ff10*/  IMAD.MOV.U32 R248, RZ, RZ, R203 ;  /* 0x000000fffff87224 */ /* 0x000fe200078e00cb */
[----:B------:R-:W-:Y:S01]  /*2ff20*/  MOV R249, R202 ;  /* 0x000000ca00f97202 */ /* 0x000fe20000000f00 */
[----:B------:R-:W-:-:S02]  /*2ff30*/  IMAD.MOV.U32 R250, RZ, RZ, R201 ;  /* 0x000000fffffa7224 */ /* 0x000fc400078e00c9 */
[----:B------:R-:W-:Y:S02]  /*2ff40*/  IMAD.MOV.U32 R251, RZ, RZ, R200 ;  /* 0x000000fffffb7224 */ /* 0x000fe400078e00c8 */
[C---:B------:R-:W-:Y:S08]  /*2ff50*/  HMMA.1688.F32.TF32 R200, R228.reuse, R8, R204 ;  /* 0x00000008e4c8723c */ /* 0x040ff000000810cc */
[----:B------:R-:W-:Y:S01]  /*2ff60*/  HMMA.1688.F32.TF32 R204, R228, R12, R240 ;  /* 0x0000000ce4cc723c */ /* 0x000fe200000810f0 */
[----:B------:R-:W-:Y:S04]  /*2ff70*/  LDS R240, [R3+0x2c300] ;  /* 0x02c3000003f07984 */ /* 0x000fe80000000800 */
[----:B------:R-:W-:Y:S03]  /*2ff80*/  LDS R242, [R3+0x2e300] ;  /* 0x02e3000003f27984 */ /* 0x000fe60000000800 */
[----:B----4-:R-:W-:Y:S01]  /*2ff90*/  HMMA.1688.F32.TF32 R96, R96, R32, R196 ;  /* 0x000000206060723c */ /* 0x010fe200000810c4 */
[----:B------:R-:W-:Y:S04]  /*2ffa0*/  LDS R241, [R0+0x2c300] ;  /* 0x02c3000000f17984 */ /* 0x000fe80000000800 */
[----:B------:R-:W-:Y:S03]  /*2ffb0*/  LDS R243, [R0+0x2e300] ;  /* 0x02e3000000f37984 */ /* 0x000fe60000000800 */
[-C--:B------:R-:W-:Y:S01]  /*2ffc0*/  HMMA.1688.F32.TF32 R196, R228, R4.reuse, R232 ;  /* 0x00000004e4c4723c */ /* 0x080fe200000810e8 */
[----:B------:R-:W-:Y:S04]  /*2ffd0*/  LDS R228, [R3+0x2c000] ;  /* 0x02c0000003e47984 */ /* 0x000fe80000000800 */
[----:B------:R-:W-:Y:S04]  /*2ffe0*/  LDS R230, [R3+0x2e000] ;  /* 0x02e0000003e67984 */ /* 0x000fe80000000800 */
[----:B------:R-:W-:Y:S04]  /*2fff0*/  LDS R229, [R0+0x2c000] ;  /* 0x02c0000000e57984 */ /* 0x000fe80000000800 */
[----:B------:R-:W1:Y:S01]  /*30000*/  LDS R231, [R0+0x2e000] ;  /* 0x02e0000000e77984 */ /* 0x000e620000000800 */
[C---:B--2---:R-:W-:Y:S03]  /*30010*/  HMMA.1688.F32.TF32 R100, R128.reuse, R4, R100 ;  /* 0x000000048064723c */ /* 0x044fe60000081064 */
[----:B------:R-:W-:Y:S04]  /*30020*/  LDS R232, [R3+0x2c100] ;  /* 0x02c1000003e87984 */ /* 0x000fe80000000800 */
[----:B------:R-:W-:Y:S01]  /*30030*/  LDS R234, [R3+0x2e100] ;  /* 0x02e1000003ea7984 */ /* 0x000fe20000000800 */
[----:B------:R-:W-:Y:S03]  /*30040*/  HMMA.1688.F32.TF32 R104, R128, R8, R104 ;  /* 0x000000088068723c */ /* 0x000fe60000081068 */
[----:B------:R-:W-:Y:S04]  /*30050*/  LDS R233, [R0+0x2c100] ;  /* 0x02c1000000e97984 */ /* 0x000fe80000000800 */
[----:B------:R-:W2:Y:S01]  /*30060*/  LDS R235, [R0+0x2e100] ;  /* 0x02e1000000eb7984 */ /* 0x000ea20000000800 */
[----:B-1----:R-:W-:Y:S11]  /*30070*/  HMMA.1688.F32.TF32 R36, R228, R6, R248 ;  /* 0x00000006e424723c */ /* 0x002ff600000810f8 */
[----:B------:R-:W-:Y:S11]  /*30080*/  @!UPT UIADD3 URZ, URZ, URZ, URZ ;  /* 0x0000003f3f3ff290 */ /* 0x000ff6000fffe03f */
[----:B------:R-:W-:Y:S01]  /*30090*/  @!UPT UIADD3 URZ, URZ, URZ, URZ ;  /* 0x0000003f3f3ff290 */ /* 0x000fe2000fffe03f */
[----:B------:R1:W-:Y:S04]  /*300a0*/  STL.64 [R1+0x380], R36 ;  /* 0x0003802401007387 */ /* 0x0003e80000100a00 */
[----:B------:R4:W-:Y:S04]  /*300b0*/  STL.64 [R1+0x388], R38 ;  /* 0x0003882601007387 */ /* 0x0009e80000100a00 */
        /* <DEDUP_REMOVED lines=31> */
[----:B-1----:R-:W-:-:S03]  /*302b0*/  IMAD.MOV.U32 R36, RZ, RZ, R30 ;  /* 0x000000ffff247224 */ /* 0x002fc600078e001e */
[----:B------:R-:W2:Y:S01]  /*302c0*/  LDL.LU R44, [R1+0x50] ;  /* 0x00005000012c7983 */ /* 0x000ea20000300800 */
[----:B------:R-:W-:-:S03]  /*302d0*/  MOV R37, R10 ;  /* 0x0000000a00257202 */ /* 0x000fc60000000f00 */
[----:B------:R-:W2:Y:S01]  /*302e0*/  LDL.LU R45, [R1+0x54] ;  /* 0x00005400012d7983 */ /* 0x000ea20000300800 */
[----:B----4-:R-:W-:-:S03]  /*302f0*/  IMAD.MOV.U32 R38, RZ, RZ, R11 ;  /* 0x000000ffff267224 */ /* 0x010fc600078e000b */
[----:B------:R-:W2:Y:S04]  /*30300*/  LDL.LU R34, [R1+0x22cc] ;  /* 0x0022cc0001227983 */ /* 0x000ea80000300800 */
[----:B------:R-:W2:Y:S04]  /*30310*/  LDL.LU R35, [R1+0x22c8] ;  /* 0x0022c80001237983 */ /* 0x000ea80000300800 */
[----:B------:R-:W2:Y:S04]  /*30320*/  LDL.LU R30, [R1+0x22c4] ;  /* 0x0022c400011e7983 */ /* 0x000ea80000300800 */
[----:B------:R-:W2:Y:S04]  /*30330*/  LDL.LU R10, [R1+0x22c0] ;  /* 0x0022c000010a7983 */ /* 0x000ea80000300800 */
[----:B------:R-:W2:Y:S01]  /*30340*/  LDL.LU R11, [R1+0x22bc] ;  /* 0x0022bc00010b7983 */ /* 0x000ea20000300800 */
[----:B------:R-:W-:Y:S01]  /*30350*/  HMMA.1688.F32.TF32 R108, R128, R12, R108 ;  /* 0x0000000c806c723c */ /* 0x000fe2000008106c */
[----:B------:R-:W-:-:S02]  /*30360*/  IMAD.MOV.U32 R39, RZ, RZ, R31 ;  /* 0x000000ffff277224 */ /* 0x000fc400078e001f */
[----:B------:R-:W2:Y:S05]  /*30370*/  LDL.LU R31, [R1+0x22b8] ;  /* 0x0022b800011f7983 */ /* 0x000eaa0000300800 */
[C---:B---3--:R-:W-:Y:S08]  /*30380*/  HMMA.1688.F32.TF32 R112, R128.reuse, R16, R112 ;  /* 0x000000108070723c */ /* 0x048ff00000081070 */
[C---:B------:R-:W-:Y:S08]  /*30390*/  HMMA.1688.F32.TF32 R116, R128.reuse, R20, R116 ;  /* 0x000000148074723c */ /* 0x040ff00000081074 */
[C---:B------:R-:W-:Y:S08]  /*303a0*/  HMMA.1688.F32.TF32 R120, R128.reuse, R24, R120 ;  /* 0x000000188078723c */ /* 0x040ff00000081078 */
[C---:B------:R-:W-:Y:S08]  /*303b0*/  HMMA.1688.F32.TF32 R124, R128.reuse, R28, R124 ;  /* 0x0000001c807c723c */ /* 0x040ff0000008107c */
[----:B------:R-:W-:Y:S07]  /*303c0*/  HMMA.1688.F32.TF32 R128, R128, R32, R244 ;  /* 0x000000208080723c */ /* 0x000fee00000810f4 */
[----:B------:R-:W-:Y:S01]  /*303d0*/  MOV R244, R26 ;  /* 0x0000001a00f47202 */ /* 0x000fe20000000f00 */
[----:B------:R-:W-:Y:S01]  /*303e0*/  IMAD.MOV.U32 R245, RZ, RZ, R18 ;  /* 0x000000fffff57224 */ /* 0x000fe200078e0012 */
[----:B------:R-:W3:Y:S01]  /*303f0*/  LDL.LU R26, [R1+0x22b4] ;  /* 0x0022b400011a7983 */ /* 0x000ee20000300800 */
[----:B------:R-:W-:Y:S01]  /*30400*/  IMAD.MOV.U32 R246, RZ, RZ, R14 ;  /* 0x000000fffff67224 */ /* 0x000fe200078e000e */
[----:B------:R-:W-:-:S02]  /*30410*/  MOV R247, R15 ;  /* 0x0000000f00f77202 */ /* 0x000fc40000000f00 */
[----:B------:R-:W3:Y:S04]  /*30420*/  LDL.LU R18, [R1+0x22b0] ;  /* 0x0022b00001127983 */ /* 0x000ee80000300800 */
[----:B------:R-:W3:Y:S04]  /*30430*/  LDL.LU R14, [R1+0x22ac] ;  /* 0x0022ac00010e7983 */ /* 0x000ee80000300800 */
[----:B------:R-:W3:Y:S01]  /*30440*/  LDL.LU R15, [R1+0x22a8] ;  /* 0x0022a800010f7983 */ /* 0x000ee20000300800 */
[----:B--2---:R-:W-:Y:S11]  /*30450*/  HMMA.1688.F32.TF32 R248, R228, R10, R248 ;  /* 0x0000000ae4f8723c */ /* 0x004ff600000810f8 */
[----:B------:R-:W-:Y:S11]  /*30460*/  @!UPT UIADD3 URZ, URZ, URZ, URZ ;  /* 0x0000003f3f3ff290 */ /* 0x000ff6000fffe03f */
[----:B------:R-:W-:Y:S01]  /*30470*/  @!UPT UIADD3 URZ, URZ, URZ, URZ ;  /* 0x0000003f3f3ff290 */ /* 0x000fe2000fffe03f */
[----:B------:R1:W-:Y:S04]  /*30480*/  STL.64 [R1+0x370], R248 ;  /* 0x000370f801007387 */ /* 0x0003e80000100a00 */
[----:B------:R2:W-:Y:S01]  /*30490*/  STL.64 [R1+0x378], R250 ;  /* 0x000378fa01007387 */ /* 0x0005e20000100a00 */
[----:B-1----:R-:W-:-:S03]  /*304a0*/  IMAD.MOV.U32 R248, RZ, RZ, R19 ;  /* 0x000000fffff87224 */ /* 0x002fc600078e0013 */
[----:B------:R-:W4:Y:S01]  /*304b0*/  LDL.LU R19, [R1+0x22a4] ;  /* 0x0022a40001137983 */ /* 0x000f220000300800 */
[----:B------:R-:W-:Y:S01]  /*304c0*/  IMAD.MOV.U32 R249, RZ, RZ, R27 ;  /* 0x000000fffff97224 */ /* 0x000fe200078e001b */
[----:B--2---:R-:W-:Y:S01]  /*304d0*/  MOV R250, R22 ;  /* 0x0000001600fa7202 */ /* 0x004fe20000000f00 */
[----:B------:R-:W-:Y:S01]  /*304e0*/  IMAD.MOV.U32 R251, RZ, RZ, R23 ;  /* 0x000000fffffb7224 */ /* 0x000fe200078e0017 */
[----:B------:R-:W2:Y:S04]  /*304f0*/  LDL.LU R27, [R1+0x22a0] ;  /* 0x0022a000011b7983 */ /* 0x000ea80000300800 */
[----:B------:R-:W2:Y:S04]  /*30500*/  LDL.LU R22, [R1+0x229c] ;  /* 0x00229c0001167983 */ /* 0x000ea80000300800 */
[----:B------:R-:W2:Y:S01]  /*30510*/  LDL.LU R23, [R1+0x2298] ;  /* 0x0022980001177983 */ /* 0x000ea20000300800 */
[C---:B---3--:R-:W-:Y:S08]  /*30520*/  HMMA.1688.F32.TF32 R68, R228.reuse, R14, R68 ;  /* 0x0000000ee444723c */ /* 0x048ff00000081044 */
[----:B------:R-:W-:Y:S08]  /*30530*/  HMMA.1688.F32.TF32 R52, R228, R30, R52 ;  /* 0x0000001ee434723c */ /* 0x000ff00000081034 */
[----:B------:R-:W-:Y:S07]  /*30540*/  HMMA.1688.F32.TF32 R164, R192, R4, R164 ;  /* 0x00000004c0a4723c */ /* 0x000fee00000810a4 */
[----:B------:R-:W-:Y:S04]  /*30550*/  STL.64 [R1+0x360], R68 ;  /* 0x0003604401007387 */ /* 0x000fe80000100a00 */
[----:B------:R1:W-:Y:S01]  /*30560*/  STL.64 [R1+0x368], R70 ;  /* 0x0003684601007387 */ /* 0x0003e20000100a00 */
[C---:B------:R-:W-:Y:S03]  /*30570*/  HMMA.1688.F32.TF32 R44, R232.reuse, R6, R44 ;  /* 0x00000006e82c723c */ /* 0x040fe6000008102c */
[----:B-1----:R-:W3:Y:S04]  /*30580*/  LDL.LU.64 R70, [R1+0x2290] ;  /* 0x0022900001467983 */ /* 0x002ee80000300a00 */
[----:B------:R-:W3:Y:S01]  /*30590*/  LDL.LU.64 R68, [R1+0x2288] ;  /* 0x0022880001447983 */ /* 0x000ee20000300a00 */
[C---:B------:R-:W-:Y:S08]  /*305a0*/  HMMA.1688.F32.TF32 R40, R232.reuse, R10, R40 ;  /* 0x0000000ae828723c */ /* 0x040ff00000081028 */
[----:B------:R-:W-:Y:S08]  /*305b0*/  HMMA.1688.F32.TF32 R36, R232, R14, R36 ;  /* 0x0000000ee824723c */ /* 0x000ff00000081024 */
[C---:B------:R-:W-:Y:S08]  /*305c0*/  HMMA.1688.F32.TF32 R168, R192.reuse, R8, R168 ;  /* 0x00000008c0a8723c */ /* 0x040ff000000810a8 */
[C---:B------:R-:W-:Y:S08]  /*305d0*/  HMMA.1688.F32.TF32 R172, R192.reuse, R12, R172 ;  /* 0x0000000cc0ac723c */ /* 0x040ff000000810ac */
[C---:B------:R-:W-:Y:S08]  /*305e0*/  HMMA.1688.F32.TF32 R176, R192.reuse, R16, R176 ;  /* 0x00000010c0b0723c */ /* 0x040ff000000810b0 */
[C---:B------:R-:W-:Y:S01]  /*305f0*/  HMMA.1688.F32.TF32 R180, R192.reuse, R20, R180 ;  /* 0x00000014c0b4723c */ /* 0x040fe200000810b4 */
[----:B------:R-:W-:Y:S04]  /*30600*/  LDS R20, [R3+0x30000] ;  /* 0x0300000003147984 */ /* 0x000fe80000000800 */
[----:B------:R-:W-:Y:S03]  /*30610*/  LDS R21, [R0+0x30000] ;  /* 0x0300000000157984 */ /* 0x000fe60000000800 */
[C---:B------:R-:W-:Y:S08]  /*30620*/  HMMA.1688.F32.TF32 R184, R192.reuse, R24, R184 ;  /* 0x00000018c0b8723c */ /* 0x040ff000000810b8 */
[C---:B------:R-:W-:Y:S08]  /*30630*/  HMMA.1688.F32.TF32 R188, R192.reuse, R28, R188 ;  /* 0x0000001cc0bc723c */ /* 0x040ff000000810bc */
[----:B------:R-:W-:Y:S01]  /*30640*/  HMMA.1688.F32.TF32 R192, R192, R32, R236 ;  /* 0x00000020c0c0723c */ /* 0x000fe200000810ec */
[----:B------:R-:W-:Y:S04]  /*30650*/  LDS R236, [R3+0x2c200] ;  /* 0x02c2000003ec7984 */ /* 0x000fe80000000800 */
[----:B------:R-:W-:Y:S04]  /*30660*/  LDS R238, [R3+0x2e200] ;  /* 0x02e2000003ee7984 */ /* 0x000fe80000000800 */
[----:B------:R-:W-:Y:S04]  /*30670*/  LDS R237, [R0+0x2c200] ;  /* 0x02c2000000ed7984 */ /* 0x000fe80000000800 */
[----:B------:R-:W1:Y:S01]  /*30680*/  LDS R239, [R0+0x2e200] ;  /* 0x02e2000000ef7984 */ /* 0x000e620000000800 */
[C---:B----4-:R-:W-:Y:S08]  /*30690*/  HMMA.1688.F32.TF32 R64, R228.reuse, R18, R64 ;  /* 0x00000012e440723c */ /* 0x050ff00000081040 */
[C---:B--2---:R-:W-:Y:S08]  /*306a0*/  HMMA.1688.F32.TF32 R56, R228.reuse, R26, R56 ;  /* 0x0000001ae438723c */ /* 0x044ff00000081038 */
[C---:B------:R-:W-:Y:S08]  /*306b0*/  HMMA.1688.F32.TF32 R60, R228.reuse, R22, R60 ;  /* 0x00000016e43c723c */ /* 0x040ff0000008103c */
[----:B------:R-:W-:Y:S01]  /*306c0*/  MOV R5, R65 ;  /* 0x0000004100057202 */ /* 0x000fe20000000f00 */
[----:B------:R-:W-:Y:S01]  /*306d0*/  HMMA.1688.F32.TF32 R228, R228, R34, R48 ;  /* 0x00000022e4e4723c */ /* 0x000fe20000081030 */
[----:B------:R-:W-:Y:S01]  /*306e0*/  IMAD.MOV.U32 R4, RZ, RZ, R64 ;  /* 0x000000ffff047224 */ /* 0x000fe200078e0040 */
[----:B------:R2:W-:Y:S04]  /*306f0*/  STL.64 [R1+0x358], R66 ;  /* 0x0003584201007387 */ /* 0x0005e80000100a00 */
[----:B--2---:R-:W2:Y:S04]  /*30700*/  LDL.LU.64 R66, [R1+0x2280] ;  /* 0x0022800001427983 */ /* 0x004ea80000300a00 */
[----:B------:R-:W2:Y:S04]  /*30710*/  LDL.LU.64 R64, [R1+0x2278] ;  /* 0x0022780001407983 */ /* 0x000ea80000300a00 */
[----:B------:R4:W-:Y:S04]  /*30720*/  STL [R1+0x2184], R5 ;  /* 0x0021840501007387 */ /* 0x0009e80000100800 */
[----:B------:R1:W-:Y:S04]  /*30730*/  STL [R1+0x2180], R4 ;  /* 0x0021800401007387 */ /* 0x0003e80000100800 */
[----:B------:R-:W-:Y:S04]  /*30740*/  STL.64 [R1+0x340], R60 ;  /* 0x0003403c01007387 */ /* 0x000fe80000100a00 */
[----:B------:R3:W-:Y:S01]  /*30750*/  STL.64 [R1+0x348], R62 ;  /* 0x0003483e01007387 */ /* 0x0007e20000100a00 */
[----:B----4-:R-:W-:-:S02]  /*30760*/  IMAD.MOV.U32 R5, RZ, RZ, R53 ;  /* 0x000000ffff057224 */ /* 0x010fc400078e0035 */
[----:B-1----:R-:W-:Y:S01]  /*30770*/  IMAD.MOV.U32 R4, RZ, RZ, R54 ;  /* 0x000000ffff047224 */ /* 0x002fe200078e0036 */
[----:B---3--:R-:W3:Y:S04]  /*30780*/  LDL.LU.64 R62, [R1+0x2270] ;  /* 0x00227000013e7983 */ /* 0x008ee80000300a00 */
[----:B------:R-:W3:Y:S04]  /*30790*/  LDL.LU.64 R60, [R1+0x2268] ;  /* 0x00226800013c7983 */ /* 0x000ee80000300a00 */
[----:B------:R-:W-:Y:S04]  /*307a0*/  STL.64 [R1+0x330], R56 ;  /* 0x0003303801007387 */ /* 0x000fe80000100a00 */
[----:B------:R1:W-:Y:S01]  /*307b0*/  STL.64 [R1+0x338], R58 ;  /* 0x0003383a01007387 */ /* 0x0003e20000100a00 */
[C---:B------:R-:W-:Y:S03]  /*307c0*/  HMMA.1688.F32.TF32 R244, R232.reuse, R18, R244 ;  /* 0x00000012e8f4723c */ /* 0x040fe600000810f4 */
[----:B-1----:R-:W4:Y:S04]  /*307d0*/  LDL.LU.64 R58, [R1+0x2260] ;  /* 0x00226000013a7983 */ /* 0x002f280000300a00 */
[----:B------:R-:W4:Y:S04]  /*307e0*/  LDL.LU.64 R56, [R1+0x2258] ;  /* 0x0022580001387983 */ /* 0x000f280000300a00 */
[----:B------:R-:W-:Y:S04]  /*307f0*/  STL [R1+0x320], R52 ;  /* 0x0003203401007387 */ /* 0x000fe80000100800 */
[----:B------:R1:W-:Y:S04]  /*30800*/  STL [R1+0x32c], R55 ;  /* 0x00032c3701007387 */ /* 0x0003e80000100800 */
[----:B-1----:R-:W2:Y:S04]  /*30810*/  LDL.LU.64 R54, [R1+0x2250] ;  /* 0x0022500001367983 */ /* 0x002ea80000300a00 */
[----:B------:R-:W2:Y:S04]  /*30820*/  LDL.LU.64 R52, [R1+0x2248] ;  /* 0x0022480001347983 */ /* 0x000ea80000300a00 */
[----:B------:R-:W-:Y:S04]  /*30830*/  STL [R1+0x218c], R4 ;  /* 0x00218c0401007387 */ /* 0x000fe80000100800 */
[----:B------:R1:W-:Y:S04]  /*30840*/  STL [R1+0x2188], R5 ;  /* 0x0021880501007387 */ /* 0x0003e80000100800 */
[----:B------:R-:W2:Y:S04]  /*30850*/  LDL.LU.64 R50, [R1+0x2240] ;  /* 0x0022400001327983 */ /* 0x000ea80000300a00 */
[----:B------:R-:W2:Y:S04]  /*30860*/  LDL.LU.64 R48, [R1+0x2238] ;  /* 0x0022380001307983 */ /* 0x000ea80000300a00 */
[----:B------:R1:W-:Y:S01]  /*30870*/  STL.64 [R1+0x2a0], R228 ;  /* 0x0002a0e401007387 */ /* 0x0003e20000100a00 */
[----:B------:R-:W-:Y:S03]  /*30880*/  HMMA.1688.F32.TF32 R248, R232, R22, R248 ;  /* 0x00000016e8f8723c */ /* 0x000fe600000810f8 */
[----:B------:R-:W-:Y:S01]  /*30890*/  STL.64 [R1+0x2a8], R230 ;  /* 0x0002a8e601007387 */ /* 0x000fe20000100a00 */
[----:B-1----:R-:W-:Y:S01]  /*308a0*/  MOV R5, R43 ;  /* 0x0000002b00057202 */ /* 0x002fe20000000f00 */
[----:B------:R-:W-:-:S02]  /*308b0*/  IMAD.MOV.U32 R4, RZ, RZ, R42 ;  /* 0x000000ffff047224 */ /* 0x000fc400078e002a */
[----:B------:R-:W2:Y:S04]  /*308c0*/  LDL.LU R228, [R1] ;  /* 0x0000000001e47983 */ /* 0x000ea80000300800 */
[----:B------:R-:W2:Y:S04]  /*308d0*/  LDL.LU R229, [R1+0x4] ;  /* 0x0000040001e57983 */ /* 0x000ea80000300800 */
[----:B------:R-:W-:Y:S04]  /*308e0*/  STL.64 [R1+0x290], R44 ;  /* 0x0002902c01007387 */ /* 0x000fe80000100a00 */
[----:B------:R1:W-:Y:S04]  /*308f0*/  STL.64 [R1+0x298], R46 ;  /* 0x0002982e01007387 */ /* 0x0003e80000100a00 */
[----:B-1----:R-:W3:Y:S04]  /*30900*/  LDL.LU.64 R46, [R1+0x2230] ;  /* 0x00223000012e7983 */ /* 0x002ee80000300a00 */
[----:B------:R-:W3:Y:S04]  /*30910*/  LDL.LU.64 R44, [R1+0x2228] ;  /* 0x00222800012c7983 */ /* 0x000ee80000300a00 */
[----:B------:R1:W-:Y:S04]  /*30920*/  STL.64 [R1+0x280], R40 ;  /* 0x0002802801007387 */ /* 0x0003e80000100a00 */
[----:B------:R-:W3:Y:S04]  /*30930*/  LDL.LU.64 R42, [R1+0x2220] ;  /* 0x00222000012a7983 */ /* 0x000ee80000300a00 */
[----:B-1----:R-:W3:Y:S04]  /*30940*/  LDL.LU.64 R40, [R1+0x2218] ;  /* 0x0022180001287983 */ /* 0x002ee80000300a00 */
[----:B------:R1:W-:Y:S04]  /*30950*/  STL [R1+0x2194], R5 ;  /* 0x0021940501007387 */ /* 0x0003e80000100800 */
[----:B------:R1:W-:Y:S04]  /*30960*/  STL [R1+0x2190], R4 ;  /* 0x0021900401007387 */ /* 0x0003e80000100800 */
[----:B------:R-:W-:Y:S04]  /*30970*/  STL.64 [R1+0x270], R36 ;  /* 0x0002702401007387 */ /* 0x000fe80000100a00 */
[----:B------:R1:W-:Y:S02]  /*30980*/  STL.64 [R1+0x278], R38 ;  /* 0x0002782601007387 */ /* 0x0003e40000100a00 */
[----:B-1----:R-:W-:-:S02]  /*30990*/  IMAD.MOV.U32 R5, RZ, RZ, R246 ;  /* 0x000000ffff057224 */ /* 0x002fc400078e00f6 */
[----:B------:R-:W-:Y:S01]  /*309a0*/  IMAD.MOV.U32 R4, RZ, RZ, R247 ;  /* 0x000000ffff047224 */ /* 0x000fe200078e00f7 */
[----:B------:R-:W3:Y:S04]  /*309b0*/  LDL.LU.64 R38, [R1+0x2210] ;  /* 0x0022100001267983 */ /* 0x000ee80000300a00 */
[----:B------:R-:W3:Y:S04]  /*309c0*/  LDL.LU.64 R36, [R1+0x2208] ;  /* 0x0022080001247983 */ /* 0x000ee80000300a00 */
[----:B------:R1:W-:Y:S01]  /*309d0*/  STL.64 [R1+0x260], R244 ;  /* 0x000260f401007387 */ /* 0x0003e20000100a00 */
[----:B------:R-:W-:-:S03]  /*309e0*/  IMAD.MOV.U32 R29, RZ, RZ, R250 ;  /* 0x000000ffff1d7224 */ /* 0x000fc600078e00fa */
[----:B------:R-:W4:Y:S01]  /*309f0*/  LDL.LU.64 R246, [R1+0x2200] ;  /* 0x0022000001f67983 */ /* 0x000f220000300a00 */
[----:B------:R-:W-:Y:S01]  /*30a00*/  MOV R28, R251 ;  /* 0x000000fb001c7202 */ /* 0x000fe20000000f00 */
[----:B------:R-:W-:Y:S01]  /*30a10*/  IMAD.MOV.U32 R32, RZ, RZ, R249 ;  /* 0x000000ffff207224 */ /* 0x000fe200078e00f9 */
[----:B------:R-:W-:Y:S01]  /*30a20*/  MOV R33, R248 ;  /* 0x000000f800217202 */ /* 0x000fe20000000f00 */
[----:B-1----:R-:W4:Y:S04]  /*30a30*/  LDL.LU.64 R244, [R1+0x21f8] ;  /* 0x0021f80001f47983 */ /* 0x002f280000300a00 */
[----:B------:R1:W-:Y:S04]  /*30a40*/  STL [R1+0x219c], R5 ;  /* 0x00219c0501007387 */ /* 0x0003e80000100800 */
[----:B------:R1:W-:Y:S04]  /*30a50*/  STL [R1+0x2198], R4 ;  /* 0x0021980401007387 */ /* 0x0003e80000100800 */
[----:B------:R-:W4:Y:S04]  /*30a60*/  LDL.LU.64 R250, [R1+0x21f0] ;  /* 0x0021f00001fa7983 */ /* 0x000f280000300a00 */
[----:B------:R-:W4:Y:S01]  /*30a70*/  LDL.LU.64 R248, [R1+0x21e8] ;  /* 0x0021e80001f87983 */ /* 0x000f220000300a00 */
[----:B------:R-:W-:Y:S01]  /*30a80*/  MOV R230, R252 ;  /* 0x000000fc00e67202 */ /* 0x000fe20000000f00 */
[----:B------:R-:W-:-:S02]  /*30a90*/  IMAD.MOV.U32 R231, RZ, RZ, R2 ;  /* 0x000000ffffe77224 */ /* 0x000fc400078e0002 */
[----:B------:R-:W-:Y:S04]  /*30aa0*/  STL [R1+0x21ac], R28 ;  /* 0x0021ac1c01007387 */ /* 0x000fe80000100800 */
[----:B------:R-:W-:Y:S04]  /*30ab0*/  STL [R1+0x21a8], R29 ;  /* 0x0021a81d01007387 */ /* 0x000fe80000100800 */
[----:B------:R-:W-:Y:S04]  /*30ac0*/  STL [R1+0x21a4], R32 ;  /* 0x0021a42001007387 */ /* 0x000fe80000100800 */
[----:B------:R-:W-:Y:S01]  /*30ad0*/  STL [R1+0x21a0], R33 ;  /* 0x0021a02101007387 */ /* 0x000fe20000100800 */
[----:B--2---:R-:W-:Y:S11]  /*30ae0*/  HMMA.1688.F32.TF32 R228, R232, R26, R228 ;  /* 0x0000001ae8e4723c */ /* 0x004ff600000810e4 */
[----:B------:R-:W-:Y:S11]  /*30af0*/  @!UPT UIADD3 URZ, URZ, URZ, URZ ;  /* 0x0000003f3f3ff290 */ /* 0x000ff6000fffe03f */
[----:B------:R-:W-:Y:S01]  /*30b00*/  @!UPT UIADD3 URZ, URZ, URZ, URZ ;  /* 0x0000003f3f3ff290 */ /* 0x000fe2000fffe03f */
[----:B------:R4:W-:Y:S01]  /*30b10*/  STL.64 [R1+0x248], R230 ;  /* 0x000248e601007387 */ /* 0x0009e20000100a00 */
[----:B-1----:R-:W-:Y:S02]  /*30b20*/  IMAD.MOV.U32 R5, RZ, RZ, R228 ;  /* 0x000000ffff057224 */ /* 0x002fe400078e00e4 */
[----:B------:R-:W-:-:S03]  /*30b30*/  IMAD.MOV.U32 R4, RZ, RZ, R229 ;  /* 0x000000ffff047224 */ /* 0x000fc600078e00e5 */
[----:B------:R-:W-:Y:S01]  /*30b40*/  STL [R1+0x21b4], R5 ;  /* 0x0021b40501007387 */ /* 0x000fe20000100800 */
[----:B---3--:R-:W-:Y:S03]  /*30b50*/  HMMA.1688.F32.TF32 R36, R236, R6, R36 ;  /* 0x00000006ec24723c */ /* 0x008fe60000081024 */
[----:B------:R-:W-:Y:S05]  /*30b60*/  STL [R1+0x21b0], R4 ;  /* 0x0021b00401007387 */ /* 0x000fea0000100800 */
[----:B----4-:R-:W-:Y:S11]  /*30b70*/  HMMA.1688.F32.TF32 R228, R232, R30, R248 ;  /* 0x0000001ee8e4723c */ /* 0x010ff600000810f8 */
[----:B------:R-:W-:Y:S05]  /*30b80*/  @!UPT UIADD3 URZ, URZ, URZ, URZ ;  /* 0x0000003f3f3ff290 */ /* 0x000fea000fffe03f */
[----:B------:R-:W-:Y:S01]  /*30b90*/  MOV R25, R36 ;  /* 0x0000002400197202 */ /* 0x000fe20000000f00 */
[----:B------:R-:W-:Y:S01]  /*30ba0*/  IMAD.MOV.U32 R24, RZ, RZ, R37 ;  /* 0x000000ffff187224 */ /* 0x000fe200078e0025 */
[----:B------:R-:W-:Y:S01]  /*30bb0*/  MOV R16, R39 ;  /* 0x0000002700107202 */ /* 0x000fe20000000f00 */
[----:B------:R-:W-:Y:S02]  /*30bc0*/  IMAD.MOV.U32 R17, RZ, RZ, R38 ;  /* 0x000000ffff117224 */ /* 0x000fe400078e0026 */
[----:B------:R-:W-:Y:S01]  /*30bd0*/  HMMA.1688.F32.TF32 R36, R236, R10, R40 ;  /* 0x0000000aec24723c */ /* 0x000fe20000081028 */
[----:B------:R-:W-:Y:S04]  /*30be0*/  LDS R40, [R3+0x2c600] ;  /* 0x02c6000003287984 */ /* 0x000fe80000000800 */
[----:B------:R-:W-:Y:S04]  /*30bf0*/  LDS R42, [R3+0x2e600] ;  /* 0x02e60000032a7984 */ /* 0x000fe80000000800 */
[----:B------:R-:W-:Y:S04]  /*30c00*/  LDS R41, [R0+0x2c600] ;  /* 0x02c6000000297984 */ /* 0x000fe80000000800 */
[----:B------:R-:W-:Y:S01]  /*30c10*/  LDS R43, [R0+0x2e600] ;  /* 0x02e60000002b7984 */ /* 0x000fe20000000800 */
[----:B------:R-:W-:Y:S01]  /*30c20*/  MOV R28, R228 ;  /* 0x000000e4001c7202 */ /* 0x000fe20000000f00 */
[----:B------:R-:W-:Y:S01]  /*30c30*/  IMAD.MOV.U32 R29, RZ, RZ, R229 ;  /* 0x000000ffff1d7224 */ /* 0x000fe200078e00e5 */
[----:B------:R-:W-:Y:S01]  /*30c40*/  MOV R33, R231 ;  /* 0x000000e700217202 */ /* 0x000fe20000000f00 */
[----:B------:R-:W-:-:S02]  /*30c50*/  IMAD.MOV.U32 R32, RZ, RZ, R230 ;  /* 0x000000ffff207224 */ /* 0x000fc400078e00e6 */
[----:B------:R-:W-:Y:S02]  /*30c60*/  HMMA.1688.F32.TF32 R228, R232, R34, R244 ;  /* 0x00000022e8e4723c */ /* 0x000fe400000810f4 */
[----:B------:R1:W-:Y:S04]  /*30c70*/  STL [R1+0x21c4], R33 ;  /* 0x0021c42101007387 */ /* 0x0003e80000100800 */
[----:B------:R2:W-:Y:S04]  /*30c80*/  STL [R1+0x21c0], R32 ;  /* 0x0021c02001007387 */ /* 0x0005e80000100800 */
[----:B------:R3:W-:Y:S01]  /*30c90*/  STL [R1+0x21bc], R28 ;  /* 0x0021bc1c01007387 */ /* 0x0007e20000100800 */
[----:B-1----:R-:W-:-:S03]  /*30ca0*/  IMAD.MOV.U32 R33, RZ, RZ, R36 ;  /* 0x000000ffff217224 */ /* 0x002fc600078e0024 */
[----:B------:R1:W-:Y:S01]  /*30cb0*/  STL [R1+0x21b8], R29 ;  /* 0x0021b81d01007387 */ /* 0x0003e20000100800 */
[----:B--2---:R-:W-:Y:S01]  /*30cc0*/  IMAD.MOV.U32 R32, RZ, RZ, R37 ;  /* 0x000000ffff207224 */ /* 0x004fe200078e0025 */
[----:B---3--:R-:W-:Y:S01]  /*30cd0*/  MOV R28, R38 ;  /* 0x00000026001c7202 */ /* 0x008fe20000000f00 */
[----:B-1----:R-:W-:Y:S02]  /*30ce0*/  IMAD.MOV.U32 R29, RZ, RZ, R39 ;  /* 0x000000ffff1d7224 */ /* 0x002fe400078e0027 */
[----:B------:R-:W-:Y:S05]  /*30cf0*/  HMMA.1688.F32.TF32 R36, R236, R14, R44 ;  /* 0x0000000eec24723c */ /* 0x000fea000008102c */
[----:B------:R-:W-:-:S02]  /*30d00*/  IMAD.MOV.U32 R4, RZ, RZ, R231 ;  /* 0x000000ffff047224 */ /* 0x000fc400078e00e7 */
[----:B------:R-:W-:Y:S01]  /*30d10*/  IMAD.MOV.U32 R5, RZ, RZ, R230 ;  /* 0x000000ffff057224 */ /* 0x000fe200078e00e6 */
[----:B------:R-:W-:Y:S04]  /*30d20*/  STL.64 [R1+0x1a0], R228 ;  /* 0x0001a0e401007387 */ /* 0x000fe80000100a00 */
[----:B------:R1:W-:Y:S04]  /*30d30*/  STL [R1+0x21cc], R4 ;  /* 0x0021cc0401007387 */ /* 0x0003e80000100800 */
[----:B------:R2:W-:Y:S04]  /*30d40*/  STL [R1+0x21c8], R5 ;  /* 0x0021c80501007387 */ /* 0x0005e80000100800 */
[----:B------:R-:W-:Y:S04]  /*30d50*/  STL [R1+0x21dc], R16 ;  /* 0x0021dc1001007387 */ /* 0x000fe80000100800 */
[----:B------:R-:W-:Y:S04]  /*30d60*/  STL [R1+0x21d8], R17 ;  /* 0x0021d81101007387 */ /* 0x000fe80000100800 */
[----:B------:R3:W-:Y:S01]  /*30d70*/  STL [R1+0x21d4], R24 ;  /* 0x0021d41801007387 */ /* 0x0007e20000100800 */
[----:B-1----:R-:W-:-:S02]  /*30d80*/  IMAD.MOV.U32 R4, RZ, RZ, R38 ;  /* 0x000000ffff047224 */ /* 0x002fc400078e0026 */
[----:B--2---:R-:W-:Y:S01]  /*30d90*/  IMAD.MOV.U32 R5, RZ, RZ, R39 ;  /* 0x000000ffff057224 */ /* 0x004fe200078e0027 */
[----:B------:R1:W-:Y:S04]  /*30da0*/  STL [R1+0x21d0], R25 ;  /* 0x0021d01901007387 */ /* 0x0003e80000100800 */
[----:B------:R-:W-:Y:S01]  /*30db0*/  LDS R44, [R3+0x2c400] ;  /* 0x02c40000032c7984 */ /* 0x000fe20000000800 */
[----:B---3--:R-:W-:-:S03]  /*30dc0*/  IMAD.MOV.U32 R24, RZ, RZ, R36 ;  /* 0x000000ffff187224 */ /* 0x008fc600078e0024 */
[----:B------:R-:W-:Y:S01]  /*30dd0*/  LDS R46, [R3+0x2e400] ;  /* 0x02e40000032e7984 */ /* 0x000fe20000000800 */
[----:B-1----:R-:W-:Y:S02]  /*30de0*/  MOV R25, R37 ;  /* 0x0000002500197202 */ /* 0x002fe40000000f00 */
[----:B------:R-:W-:Y:S01]  /*30df0*/  HMMA.1688.F32.TF32 R36, R236, R18, R48 ;  /* 0x00000012ec24723c */ /* 0x000fe20000081030 */
[----:B------:R1:W-:Y:S04]  /*30e00*/  STL [R1+0x21e4], R32 ;  /* 0x0021e42001007387 */ /* 0x0003e80000100800 */
[----:B------:R2:W-:Y:S04]  /*30e10*/  STL [R1+0x21e0], R33 ;  /* 0x0021e02101007387 */ /* 0x0005e80000100800 */
[----:B------:R-:W-:Y:S04]  /*30e20*/  LDS R45, [R0+0x2c400] ;  /* 0x02c40000002d7984 */ /* 0x000fe80000000800 */
[----:B------:R-:W3:Y:S01]  /*30e30*/  LDS R47, [R0+0x2e400] ;  /* 0x02e40000002f7984 */ /* 0x000ee20000000800 */
[C---:B------:R-:W-:Y:S03]  /*30e40*/  HMMA.1688.F32.TF32 R232, R240.reuse, R30, R92 ;  /* 0x0000001ef0e8723c */ /* 0x040fe6000008105c */
[----:B------:R-:W-:Y:S04]  /*30e50*/  LDS R48, [R3+0x2c500] ;  /* 0x02c5000003307984 */ /* 0x000fe80000000800 */
[----:B------:R-:W-:Y:S03]  /*30e60*/  LDS R50, [R3+0x2e500] ;  /* 0x02e5000003327984 */ /* 0x000fe60000000800 */
[----:B-1----:R-:W-:Y:S01]  /*30e70*/  MOV R32, R36 ;  /* 0x0000002400207202 */ /* 0x002fe20000000f00 */
[----:B--2---:R-:W-:Y:S01]  /*30e80*/  IMAD.MOV.U32 R33, RZ, RZ, R37 ;  /* 0x000000ffff217224 */ /* 0x004fe200078e0025 */
[----:B------:R-:W-:Y:S01]  /*30e90*/  MOV R17, R39 ;  /* 0x0000002700117202 */ /* 0x000fe20000000f00 */
[----:B------:R-:W-:Y:S01]  /*30ea0*/  IMAD.MOV.U32 R16, RZ, RZ, R38 ;  /* 0x000000ffff107224 */ /* 0x000fe200078e0026 */
[----:B------:R-:W-:Y:S01]  /*30eb0*/  HMMA.1688.F32.TF32 R228, R240, R34, R96 ;  /* 0x00000022f0e4723c */ /* 0x000fe20000081060 */
[----:B------:R-:W-:Y:S04]  /*30ec0*/  LDS R49, [R0+0x2c500] ;  /* 0x02c5000000317984 */ /* 0x000fe80000000800 */
[----:B------:R-:W1:Y:S03]  /*30ed0*/  LDS R51, [R0+0x2e500] ;  /* 0x02e5000000337984 */ /* 0x000e660000000800 */
        /* <DEDUP_REMOVED lines=14> */
[----:B------:R-:W-:Y:S08]  /*30fc0*/  HMMA.1688.F32.TF32 R36, R236, R30, R60 ;  /* 0x0000001eec24723c */ /* 0x000ff0000008103c */
[----:B---3--:R-:W-:Y:S11]  /*30fd0*/  HMMA.1688.F32.TF32 R52, R44, R10, R104 ;  /* 0x0000000a2c34723c */ /* 0x008ff60000081068 */
[----:B------:R-:W-:Y:S05]  /*30fe0*/  @!UPT UIADD3 URZ, URZ, URZ, URZ ;  /* 0x0000003f3f3ff290 */ /* 0x000fea000fffe03f */
[----:B------:R-:W-:Y:S01]  /*30ff0*/  MOV R63, R36 ;  /* 0x00000024003f7202 */ /* 0x000fe20000000f00 */
[----:B------:R-:W-:Y:S01]  /*31000*/  IMAD.MOV.U32 R62, RZ, RZ, R37 ;  /* 0x000000ffff3e7224 */ /* 0x000fe200078e0025 */
[----:B------:R-:W-:Y:S01]  /*31010*/  MOV R60, R39 ;  /* 0x00000027003c7202 */ /* 0x000fe20000000f00 */
[----:B------:R-:W-:Y:S02]  /*31020*/  IMAD.MOV.U32 R61, RZ, RZ, R38 ;  /* 0x000000ffff3d7224 */ /* 0x000fe400078e0026 */
[----:B------:R-:W-:Y:S08]  /*31030*/  HMMA.1688.F32.TF32 R36, R236, R34, R64 ;  /* 0x00000022ec24723c */ /* 0x000ff00000081040 */
[----:B------:R-:W-:Y:S11]  /*31040*/  HMMA.1688.F32.TF32 R236, R240, R26, R88 ;  /* 0x0000001af0ec723c */ /* 0x000ff60000081058 */
[----:B------:R-:W-:Y:S11]  /*31050*/  @!UPT UIADD3 URZ, URZ, URZ, URZ ;  /* 0x0000003f3f3ff290 */ /* 0x000ff6000fffe03f */
[----:B------:R-:W-:Y:S01]  /*31060*/  @!UPT UIADD3 URZ, URZ, URZ, URZ ;  /* 0x0000003f3f3ff290 */ /* 0x000fe2000fffe03f */
[----:B------:R2:W-:Y:S04]  /*31070*/  STL [R1+0x2120], R236 ;  /* 0x002120ec01007387 */ /* 0x0005e80000100800 */
[----:B------:R-:W-:Y:S04]  /*31080*/  STL [R1+0x211c], R237 ;  /* 0x00211ced01007387 */ /* 0x000fe80000100800 */
[----:B------:R-:W-:Y:S04]  /*31090*/  STL [R1+0x2118], R238 ;  /* 0x002118ee01007387 */ /* 0x000fe80000100800 */
[----:B------:R-:W-:Y:S04]  /*310a0*/  STL [R1+0x2114], R239 ;  /* 0x002114ef01007387 */ /* 0x000fe80000100800 */
[----:B------:R-:W-:Y:S01]  /*310b0*/  STL [R1+0x2130], R232 ;  /* 0x002130e801007387 */ /* 0x000fe20000100800 */
[----:B--2---:R-:W-:-:S03]  /*310c0*/  IMAD.MOV.U32 R236, RZ, RZ, R55 ;  /* 0x000000ffffec7224 */ /* 0x004fc600078e0037 */
[----:B------:R2:W-:Y:S04]  /*310d0*/  STL [R1+0x212c], R233 ;  /* 0x00212ce901007387 */ /* 0x0005e80000100800 */
[----:B------:R3:W-:Y:S04]  /*310e0*/  STL [R1+0x2128], R234 ;  /* 0x002128ea01007387 */ /* 0x0007e80000100800 */
[----:B------:R4:W-:Y:S01]  /*310f0*/  STL [R1+0x2124], R235 ;  /* 0x002124eb01007387 */ /* 0x0009e20000100800 */
[----:B--2---:R-:W-:Y:S02]  /*31100*/  IMAD.MOV.U32 R233, RZ, RZ, R52 ;  /* 0x000000ffffe97224 */ /* 0x004fe400078e0034 */
[----:B---3--:R-:W-:Y:S01]  /*31110*/  IMAD.MOV.U32 R234, RZ, RZ, R53 ;  /* 0x000000ffffea7224 */ /* 0x008fe200078e0035 */
[----:B----4-:R-:W-:-:S02]  /*31120*/  MOV R235, R54 ;  /* 0x0000003600eb7202 */ /* 0x010fc40000000f00 */
[C---:B------:R-:W-:Y:S01]  /*31130*/  HMMA.1688.F32.TF32 R52, R44.reuse, R14, R108 ;  /* 0x0000000e2c34723c */ /* 0x040fe2000008106c */
[----:B------:R2:W-:Y:S04]  /*31140*/  STL [R1+0x213c], R228 ;  /* 0x00213ce401007387 */ /* 0x0005e80000100800 */
[----:B------:R3:W-:Y:S04]  /*31150*/  STL [R1+0x2138], R229 ;  /* 0x002138e501007387 */ /* 0x0007e80000100800 */
[----:B------:R4:W-:Y:S11]  /*31160*/  STL [R1+0x2134], R230 ;  /* 0x002134e601007387 */ /* 0x0009f60000100800 */
[----:B------:R-:W-:Y:S04]  /*31170*/  @!UPT UIADD3 URZ, URZ, URZ, URZ ;  /* 0x0000003f3f3ff290 */ /* 0x000fe8000fffe03f */
[----:B--2---:R-:W-:Y:S01]  /*31180*/  IMAD.MOV.U32 R228, RZ, RZ, R52 ;  /* 0x000000ffffe47224 */ /* 0x004fe200078e0034 */
[----:B---3--:R-:W-:Y:S01]  /*31190*/  MOV R229, R53 ;  /* 0x0000003500e57202 */ /* 0x008fe20000000f00 */
[----:B----4-:R-:W-:Y:S02]  /*311a0*/  IMAD.MOV.U32 R230, RZ, RZ, R54 ;  /* 0x000000ffffe67224 */ /* 0x010fe400078e0036 */
[----:B------:R-:W-:Y:S02]  /*311b0*/  IMAD.MOV.U32 R232, RZ, RZ, R55 ;  /* 0x000000ffffe87224 */ /* 0x000fe400078e0037 */
[C---:B------:R-:W-:Y:S01]  /*311c0*/  HMMA.1688.F32.TF32 R52, R44.reuse, R18, R112 ;  /* 0x000000122c34723c */ /* 0x040fe20000081070 */
[----:B------:R2:W-:Y:S07]  /*311d0*/  STL [R1+0x2110], R231 ;  /* 0x002110e701007387 */ /* 0x0005ee0000100800 */
[C---:B------:R-:W-:Y:S11]  /*311e0*/  HMMA.1688.F32.TF32 R88, R44.reuse, R6, R100 ;  /* 0x000000062c58723c */ /* 0x040ff60000081064 */
[----:B------:R-:W-:Y:S05]  /*311f0*/  @!UPT UIADD3 URZ, URZ, URZ, URZ ;  /* 0x0000003f3f3ff290 */ /* 0x000fea000fffe03f */
[----:B------:R-:W-:Y:S01]  /*31200*/  MOV R237, R52 ;  /* 0x0000003400ed7202 */ /* 0x000fe20000000f00 */
[----:B------:R-:W-:Y:S01]  /*31210*/  IMAD.MOV.U32 R238, RZ, RZ, R53 ;  /* 0x000000ffffee7224 */ /* 0x000fe200078e0035 */
[----:B--2---:R-:W-:Y:S01]  /*31220*/  MOV R231, R55 ;  /* 0x0000003700e77202 */ /* 0x004fe20000000f00 */
[----:B------:R-:W-:Y:S02]  /*31230*/  IMAD.MOV.U32 R239, RZ, RZ, R54 ;  /* 0x000000ffffef7224 */ /* 0x000fe400078e0036 */
[----:B------:R-:W-:Y:S01]  /*31240*/  HMMA.1688.F32.TF32 R52, R44, R22, R116 ;  /* 0x000000162c34723c */ /* 0x000fe20000081074 */
[----:B------:R-:W-:Y:S01]  /*31250*/  IMAD.MOV.U32 R67, RZ, RZ, R36 ;  /* 0x000000ffff437224 */ /* 0x000fe200078e0024 */
[----:B------:R-:W-:Y:S04]  /*31260*/  STL.64 [R1+0x310], R88 ;  /* 0x0003105801007387 */ /* 0x000fe80000100a00 */
[----:B------:R-:W-:Y:S04]  /*31270*/  STL.64 [R1+0x318], R90 ;  /* 0x0003185a01007387 */ /* 0x000fe80000100a00 */
[----:B------:R2:W-:Y:S04]  /*31280*/  STL [R1+0x214c], R236 ;  /* 0x00214cec01007387 */ /* 0x0005e80000100800 */
[----:B------:R3:W-:Y:S04]  /*31290*/  STL [R1+0x2148], R235 ;  /* 0x002148eb01007387 */ /* 0x0007e80000100800 */
[----:B------:R4:W-:Y:S04]  /*312a0*/  STL [R1+0x2144], R233 ;  /* 0x002144e901007387 */ /* 0x0009e80000100800 */
[----:B------:R1:W-:Y:S02]  /*312b0*/  STL [R1+0x2140], R234 ;  /* 0x002140ea01007387 */ /* 0x0003e40000100800 */
[----:B--2---:R-:W-:-:S02]  /*312c0*/  IMAD.MOV.U32 R236, RZ, RZ, R52 ;  /* 0x000000ffffec7224 */ /* 0x004fc400078e0034 */
[----:B---3--:R-:W-:Y:S01]  /*312d0*/  IMAD.MOV.U32 R235, RZ, RZ, R53 ;  /* 0x000000ffffeb7224 */ /* 0x008fe200078e0035 */
[----:B------:R-:W-:Y:S01]  /*312e0*/  MOV R65, R38 ;  /* 0x0000002600417202 */ /* 0x000fe20000000f00 */
[----:B------:R-:W-:Y:S01]  /*312f0*/  IMAD.MOV.U32 R66, RZ, RZ, R37 ;  /* 0x000000ffff427224 */ /* 0x000fe200078e0025 */
[----:B----4-:R-:W-:Y:S01]  /*31300*/  MOV R233, R54 ;  /* 0x0000003600e97202 */ /* 0x010fe20000000f00 */
[----:B------:R-:W-:Y:S01]  /*31310*/  IMAD.MOV.U32 R64, RZ, RZ, R39 ;  /* 0x000000ffff407224 */ /* 0x000fe200078e0027 */
[----:B------:R-:W-:Y:S01]  /*31320*/  LDS R116, [R3+0x30300] ;  /* 0x0303000003747984 */ /* 0x000fe20000000800 */
[----:B-1----:R-:W-:Y:S02]  /*31330*/  IMAD.MOV.U32 R234, RZ, RZ, R55 ;  /* 0x000000ffffea7224 */ /* 0x002fe400078e0037 */
[----:B------:R-:W-:Y:S01]  /*31340*/  HMMA.1688.F32.TF32 R52, R44, R26, R120 ;  /* 0x0000001a2c34723c */ /* 0x000fe20000081078 */
[----:B------:R1:W-:Y:S04]  /*31350*/  STL [R1+0x215c], R232 ;  /* 0x00215ce801007387 */ /* 0x0003e80000100800 */
[----:B------:R2:W-:Y:S04]  /*31360*/  STL [R1+0x2158], R230 ;  /* 0x002158e601007387 */ /* 0x0005e80000100800 */
[----:B------:R3:W-:Y:S04]  /*31370*/  STL [R1+0x2154], R228 ;  /* 0x002154e401007387 */ /* 0x0007e80000100800 */
[----:B------:R4:W-:Y:S04]  /*31380*/  STL [R1+0x2150], R229 ;  /* 0x002150e501007387 */ /* 0x0009e80000100800 */
[----:B------:R-:W-:Y:S04]  /*31390*/  LDS R118, [R3+0x32300] ;  /* 0x0323000003767984 */ /* 0x000fe80000000800 */
[----:B------:R-:W-:Y:S03]  /*313a0*/  LDS R117, [R0+0x30300] ;  /* 0x0303000000757984 */ /* 0x000fe60000000800 */
[----:B-1----:R-:W-:Y:S01]  /*313b0*/  IMAD.MOV.U32 R232, RZ, RZ, R52 ;  /* 0x000000ffffe87224 */ /* 0x002fe200078e0034 */
[----:B--2---:R-:W-:Y:S01]  /*313c0*/  MOV R230, R53 ;  /* 0x0000003500e67202 */ /* 0x004fe20000000f00 */
[----:B---3--:R-:W-:Y:S01]  /*313d0*/  IMAD.MOV.U32 R228, RZ, RZ, R54 ;  /* 0x000000ffffe47224 */ /* 0x008fe200078e0036 */
[----:B------:R-:W-:Y:S01]  /*313e0*/  LDS R119, [R0+0x32300] ;  /* 0x0323000000777984 */ /* 0x000fe20000000800 */
[----:B----4-:R-:W-:-:S02]  /*313f0*/  IMAD.MOV.U32 R229, RZ, RZ, R55 ;  /* 0x000000ffffe57224 */ /* 0x010fc400078e0037 */
[C---:B------:R-:W-:Y:S08]  /*31400*/  HMMA.1688.F32.TF32 R52, R44.reuse, R30, R124 ;  /* 0x0000001e2c34723c */ /* 0x040ff0000008107c */
[----:B------:R-:W-:Y:S11]  /*31410*/  HMMA.1688.F32.TF32 R44, R44, R34, R128 ;  /* 0x000000222c2c723c */ /* 0x000ff60000081080 */
[----:B------:R-:W-:Y:S11]  /*31420*/  @!UPT UIADD3 URZ, URZ, URZ, URZ ;  /* 0x0000003f3f3ff290 */ /* 0x000ff6000fffe03f */
[----:B------:R-:W-:Y:S02]  /*31430*/  @!UPT UIADD3 URZ, URZ, URZ, URZ ;  /* 0x0000003f3f3ff290 */ /* 0x000fe4000fffe03f */
[----:B------:R-:W-:Y:S01]  /*31440*/  IMAD.MOV.U32 R111, RZ, RZ, R44 ;  /* 0x000000ffff6f7224 */ /* 0x000fe200078e002c */
[----:B------:R-:W-:Y:S01]  /*31450*/  MOV R109, R46 ;  /* 0x0000002e006d7202 */ /* 0x000fe20000000f00 */
[----:B------:R-:W-:Y:S02]  /*31460*/  IMAD.MOV.U32 R110, RZ, RZ, R45 ;  /* 0x000000ffff6e7224 */ /* 0x000fe400078e002d */
[----:B------:R-:W-:Y:S02]  /*31470*/  IMAD.MOV.U32 R108, RZ, RZ, R47 ;  /* 0x000000ffff6c7224 */ /* 0x000fe400078e002f */
[C---:B------:R-:W-:Y:S01]  /*31480*/  HMMA.1688.F32.TF32 R44, R48.reuse, R6, R132 ;  /* 0x00000006302c723c */ /* 0x040fe20000081084 */
[----:B------:R1:W-:Y:S04]  /*31490*/  STL [R1+0x216c], R231 ;  /* 0x00216ce701007387 */ /* 0x0003e80000100800 */
[----:B------:R2:W-:Y:S11]  /*314a0*/  STL [R1+0x2168], R239 ;  /* 0x002168ef01007387 */ /* 0x0005f60000100800 */
[----:B------:R-:W-:Y:S08]  /*314b0*/  @!UPT UIADD3 URZ, URZ, URZ, URZ ;  /* 0x0000003f3f3ff290 */ /* 0x000ff0000fffe03f */
[----:B------:R-:W-:Y:S01]  /*314c0*/  IMAD.MOV.U32 R115, RZ, RZ, R44 ;  /* 0x000000ffff737224 */ /* 0x000fe200078e002c */
[----:B------:R-:W-:Y:S01]  /*314d0*/  MOV R114, R45 ;  /* 0x0000002d00727202 */ /* 0x000fe20000000f00 */
[----:B------:R-:W-:Y:S02]  /*314e0*/  IMAD.MOV.U32 R113, RZ, RZ, R46 ;  /* 0x000000ffff717224 */ /* 0x000fe400078e002e */
[----:B------:R-:W-:Y:S02]  /*314f0*/  IMAD.MOV.U32 R112, RZ, RZ, R47 ;  /* 0x000000ffff707224 */ /* 0x000fe400078e002f */
[----:B------:R-:W-:Y:S01]  /*31500*/  HMMA.1688.F32.TF32 R44, R48, R10, R136 ;  /* 0x0000000a302c723c */ /* 0x000fe20000081088 */
[----:B------:R-:W-:Y:S04]  /*31510*/  STL [R1+0x2164], R238 ;  /* 0x002164ee01007387 */ /* 0x000fe80000100800 */
[----:B------:R-:W-:Y:S04]  /*31520*/  STL [R1+0x2160], R237 ;  /* 0x002160ed01007387 */ /* 0x000fe80000100800 */
[----:B------:R3:W-:Y:S04]  /*31530*/  STL [R1+0x217c], R234 ;  /* 0x00217cea01007387 */ /* 0x0007e80000100800 */
[----:B------:R4:W-:Y:S04]  /*31540*/  STL [R1+0x2178], R233 ;  /* 0x002178e901007387 */ /* 0x0009e80000100800 */
[----:B------:R4:W-:Y:S01]  /*31550*/  STL [R1+0x2174], R235 ;  /* 0x002174eb01007387 */ /* 0x0009e20000100800 */
[----:B-1----:R-:W-:-:S03]  /*31560*/  MOV R231, R52 ;  /* 0x0000003400e77202 */ /* 0x002fc60000000f00 */
[----:B------:R1:W-:Y:S01]  /*31570*/  STL [R1+0x2170], R236 ;  /* 0x002170ec01007387 */ /* 0x0003e20000100800 */
[----:B--2---:R-:W-:Y:S02]  /*31580*/  IMAD.MOV.U32 R239, RZ, RZ, R53 ;  /* 0x000000ffffef7224 */ /* 0x004fe400078e0035 */
[----:B---3--:R-:W-:Y:S01]  /*31590*/  MOV R234, R44 ;  /* 0x0000002c00ea7202 */ /* 0x008fe20000000f00 */
[----:B----4-:R-:W-:Y:S02]  /*315a0*/  IMAD.MOV.U32 R233, RZ, RZ, R45 ;  /* 0x000000ffffe97224 */ /* 0x010fe400078e002d */
[----:B------:R-:W-:Y:S01]  /*315b0*/  IMAD.MOV.U32 R235, RZ, RZ, R46 ;  /* 0x000000ffffeb7224 */ /* 0x000fe200078e002e */
[----:B------:R-:W-:Y:S01]  /*315c0*/  MOV R237, R55 ;  /* 0x0000003700ed7202 */ /* 0x000fe20000000f00 */
[----:B------:R-:W-:Y:S01]  /*315d0*/  IMAD.MOV.U32 R238, RZ, RZ, R54 ;  /* 0x000000ffffee7224 */ /* 0x000fe200078e0036 */
[----:B-1----:R-:W-:Y:S02]  /*315e0*/  MOV R236, R47 ;  /* 0x0000002f00ec7202 */ /* 0x002fe40000000f00 */
[C---:B------:R-:W-:Y:S08]  /*315f0*/  HMMA.1688.F32.TF32 R44, R48.reuse, R14, R140 ;  /* 0x0000000e302c723c */ /* 0x040ff0000008108c */
[C---:B------:R-:W-:Y:S08]  /*31600*/  HMMA.1688.F32.TF32 R52, R48.reuse, R18, R144 ;  /* 0x000000123034723c */ /* 0x040ff00000081090 */
[C---:B------:R-:W-:Y:S07]  /*31610*/  HMMA.1688.F32.TF32 R88, R48.reuse, R22, R148 ;  /* 0x000000163058723c */ /* 0x040fee0000081094 */
[----:B------:R-:W-:Y:S04]  /*31620*/  STL.64 [R1+0x1f0], R44 ;  /* 0x0001f02c01007387 */ /* 0x000fe80000100a00 */
[----:B------:R1:W-:Y:S04]  /*31630*/  STL.64 [R1+0x1f8], R46 ;  /* 0x0001f82e01007387 */ /* 0x0003e80000100a00 */
[----:B------:R-:W-:Y:S04]  /*31640*/  STL.64 [R1+0x1e0], R52 ;  /* 0x0001e03401007387 */ /* 0x000fe80000100a00 */
[----:B------:R2:W-:Y:S01]  /*31650*/  STL.64 [R1+0x1e8], R54 ;  /* 0x0001e83601007387 */ /* 0x0005e20000100a00 */
[C---:B-1----:R-:W-:Y:S08]  /*31660*/  HMMA.1688.F32.TF32 R44, R48.reuse, R26, R152 ;  /* 0x0000001a302c723c */ /* 0x042ff00000081098 */
[C---:B--2---:R-:W-:Y:S01]  /*31670*/  HMMA.1688.F32.TF32 R52, R48.reuse, R30, R156 ;  /* 0x0000001e3034723c */ /* 0x044fe2000008109c */
[----:B------:R-:W-:Y:S04]  /*31680*/  STL.64 [R1+0x1d0], R88 ;  /* 0x0001d05801007387 */ /* 0x000fe80000100a00 */
[----:B------:R-:W-:Y:S03]  /*31690*/  STL.64 [R1+0x1d8], R90 ;  /* 0x0001d85a01007387 */ /* 0x000fe60000100a00 */
[----:B------:R-:W-:Y:S07]  /*316a0*/  HMMA.1688.F32.TF32 R48, R48, R34, R160 ;  /* 0x000000223030723c */ /* 0x000fee00000810a0 */
[----:B------:R-:W-:Y:S04]  /*316b0*/  STL.64 [R1+0x1c0], R44 ;  /* 0x0001c02c01007387 */ /* 0x000fe80000100a00 */
[----:B------:R1:W-:Y:S04]  /*316c0*/  STL.64 [R1+0x1c8], R46 ;  /* 0x0001c82e01007387 */ /* 0x0003e80000100a00 */
[----:B------:R-:W-:Y:S04]  /*316d0*/  STL.64 [R1+0x1b0], R52 ;  /* 0x0001b03401007387 */ /* 0x000fe80000100a00 */
[----:B------:R2:W-:Y:S01]  /*316e0*/  STL.64 [R1+0x1b8], R54 ;  /* 0x0001b83601007387 */ /* 0x0005e20000100a00 */
[C---:B-1----:R-:W-:Y:S08]  /*316f0*/  HMMA.1688.F32.TF32 R44, R40.reuse, R6, R164 ;  /* 0x00000006282c723c */ /* 0x042ff000000810a4 */
[----:B--2---:R-:W-:Y:S01]  /*31700*/  HMMA.1688.F32.TF32 R52, R40, R10, R168 ;  /* 0x0000000a2834723c */ /* 0x004fe200000810a8 */
[----:B------:R-:W-:Y:S04]  /*31710*/  STL.64 [R1+0x180], R48 ;  /* 0x0001803001007387 */ /* 0x000fe80000100a00 */
[----:B------:R1:W-:Y:S10]  /*31720*/  STL.64 [R1+0x188], R50 ;  /* 0x0001883201007387 */ /* 0x0003f40000100a00 */
[----:B------:R-:W-:Y:S04]  /*31730*/  STL.64 [R1+0x170], R44 ;  /* 0x0001702c01007387 */ /* 0x000fe80000100a00 */
[----:B------:R2:W-:Y:S04]  /*31740*/  STL.64 [R1+0x178], R46 ;  /* 0x0001782e01007387 */ /* 0x0005e80000100a00 */
[----:B------:R-:W-:Y:S04]  /*31750*/  STL.64 [R1+0x160], R52 ;  /* 0x0001603401007387 */ /* 0x000fe80000100a00 */
[----:B------:R3:W-:Y:S04]  /*31760*/  STL.64 [R1+0x168], R54 ;  /* 0x0001683601007387 */ /* 0x0007e80000100a00 */
[----:B------:R-:W4:Y:S01]  /*31770*/  LDL.LU R91, [R1+0x390] ;  /* 0x00039000015b7983 */ /* 0x000f220000300800 */
        /* <DEDUP_REMOVED lines=22> */
[----:B-1----:R-:W-:Y:S11]  /*318e0*/  HMMA.1688.F32.TF32 R48, R40, R14, R172 ;  /* 0x0000000e2830723c */ /* 0x002ff600000810ac */
[----:B------:R-:W-:Y:S05]  /*318f0*/  @!UPT UIADD3 URZ, URZ, URZ, URZ ;  /* 0x0000003f3f3ff290 */ /* 0x000fea000fffe03f */
[----:B------:R-:W-:Y:S01]  /*31900*/  IMAD.MOV.U32 R83, RZ, RZ, R36 ;  /* 0x000000ffff537224 */ /* 0x000fe200078e0024 */
[----:B------:R-:W-:Y:S01]  /*31910*/  MOV R82, R37 ;  /* 0x0000002500527202 */ /* 0x000fe20000000f00 */
[----:B------:R-:W-:Y:S02]  /*31920*/  IMAD.MOV.U32 R81, RZ, RZ, R38 ;  /* 0x000000ffff517224 */ /* 0x000fe400078e0026 */
[----:B------:R-:W-:Y:S02]  /*31930*/  IMAD.MOV.U32 R80, RZ, RZ, R39 ;  /* 0x000000ffff507224 */ /* 0x000fe400078e0027 */
[----:B------:R-:W-:Y:S08]  /*31940*/  HMMA.1688.F32.TF32 R36, R240, R22, R84 ;  /* 0x00000016f024723c */ /* 0x000ff00000081054 */
[C---:B--2---:R-:W-:Y:S01]  /*31950*/  HMMA.1688.F32.TF32 R44, R40.reuse, R18, R176 ;  /* 0x00000012282c723c */ /* 0x044fe200000810b0 */
[----:B------:R-:W-:Y:S11]  /*31960*/  STL.64 [R1+0x150], R48 ;  /* 0x0001503001007387 */ /* 0x000ff60000100a00 */
[----:B------:R-:W-:Y:S04]  /*31970*/  @!UPT UIADD3 URZ, URZ, URZ, URZ ;  /* 0x0000003f3f3ff290 */ /* 0x000fe8000fffe03f */
[----:B------:R-:W-:Y:S01]  /*31980*/  MOV R87, R36 ;  /* 0x0000002400577202 */ /* 0x000fe20000000f00 */
[----:B------:R-:W-:Y:S01]  /*31990*/  IMAD.MOV.U32 R86, RZ, RZ, R37 ;  /* 0x000000ffff567224 */ /* 0x000fe200078e0025 */
[----:B------:R-:W-:Y:S01]  /*319a0*/  MOV R84, R39 ;  /* 0x0000002700547202 */ /* 0x000fe20000000f00 */
[----:B------:R-:W-:Y:S01]  /*319b0*/  IMAD.MOV.U32 R85, RZ, RZ, R38 ;  /* 0x000000ffff557224 */ /* 0x000fe200078e0026 */
[----:B------:R-:W-:Y:S04]  /*319c0*/  LDS R36, [R3+0x2c700] ;  /* 0x02c7000003247984 */ /* 0x000fe80000000800 */
[----:B------:R-:W-:Y:S04]  /*319d0*/  LDS R38, [R3+0x2e700] ;  /* 0x02e7000003267984 */ /* 0x000fe80000000800 */
[----:B------:R-:W-:Y:S04]  /*319e0*/  LDS R37, [R0+0x2c700] ;  /* 0x02c7000000257984 */ /* 0x000fe80000000800 */
[----:B------:R-:W1:Y:S01]  /*319f0*/  LDS R39, [R0+0x2e700] ;  /* 0x02e7000000277984 */ /* 0x000e620000000800 */
[C---:B---3--:R-:W-:Y:S03]  /*31a00*/  HMMA.1688.F32.TF32 R52, R40.reuse, R22, R180 ;  /* 0x000000162834723c */ /* 0x048fe600000810b4 */
[----:B------:R2:W-:Y:S04]  /*31a10*/  STL.64 [R1+0x158], R50 ;  /* 0x0001583201007387 */ /* 0x0005e80000100a00 */
[----:B------:R-:W-:Y:S04]  /*31a20*/  STL.64 [R1+0x140], R44 ;  /* 0x0001402c01007387 */ /* 0x000fe80000100a00 */
[----:B------:R3:W-:Y:S01]  /*31a30*/  STL.64 [R1+0x148], R46 ;  /* 0x0001482e01007387 */ /* 0x0007e20000100a00 */
[C---:B--2---:R-:W-:Y:S08]  /*31a40*/  HMMA.1688.F32.TF32 R48, R40.reuse, R26, R184 ;  /* 0x0000001a2830723c */ /* 0x044ff000000810b8 */
        /* <DEDUP_REMOVED lines=12> */
[----:B------:R-:W-:Y:S01]  /*31b10*/  MOV R90, R69 ;  /* 0x00000045005a7202 */ /* 0x000fe20000000f00 */
[----:B------:R-:W-:-:S02]  /*31b20*/  IMAD.MOV.U32 R89, RZ, RZ, R70 ;  /* 0x000000ffff597224 */ /* 0x000fc400078e0046 */
[----:B------:R-:W-:Y:S02]  /*31b30*/  IMAD.MOV.U32 R88, RZ, RZ, R71 ;  /* 0x000000ffff587224 */ /* 0x000fe400078e0047 */
[----:B------:R-:W-:Y:S01]  /*31b40*/  IMAD.MOV.U32 R163, RZ, RZ, R64 ;  /* 0x000000ffffa37224 */ /* 0x000fe200078e0040 */
[----:B------:R-:W-:Y:S01]  /*31b50*/  MOV R161, R66 ;  /* 0x0000004200a17202 */ /* 0x000fe20000000f00 */
[C---:B------:R-:W-:Y:S01]  /*31b60*/  HMMA.1688.F32.TF32 R248, R36.reuse, R22, R212 ;  /* 0x0000001624f8723c */ /* 0x040fe200000810d4 */
[----:B------:R-:W-:Y:S02]  /*31b70*/  IMAD.MOV.U32 R162, RZ, RZ, R65 ;  /* 0x000000ffffa27224 */ /* 0x000fe400078e0041 */
[----:B------:R-:W-:Y:S01]  /*31b80*/  IMAD.MOV.U32 R160, RZ, RZ, R67 ;  /* 0x000000ffffa07224 */ /* 0x000fe200078e0043 */
[----:B----4-:R-:W2:Y:S04]  /*31b90*/  LDSM.16.M88.4 R148, [R91+0x82180] ;  /* 0x082180005b94783b */ /* 0x010ea80000000200 */
[----:B-1----:R-:W-:Y:S01]  /*31ba0*/  HMMA.1688.F32.TF32 R40, R36, R14, R204 ;  /* 0x0000000e2428723c */ /* 0x002fe200000810cc */
[----:B------:R-:W1:Y:S04]  /*31bb0*/  LDSM.16.M88.4 R144, [R91+0x83180] ;  /* 0x083180005b90783b */ /* 0x000e680000000200 */
[----:B------:R-:W-:Y:S04]  /*31bc0*/  STL.64 [R1+0x50], R48 ;  /* 0x0000503001007387 */ /* 0x000fe80000100a00 */
[----:B------:R-:W-:Y:S04]  /*31bd0*/  STL.64 [R1+0x58], R50 ;  /* 0x0000583201007387 */ /* 0x000fe80000100a00 */
[----:B------:R-:W3:Y:S04]  /*31be0*/  LDSM.16.M88.4 R132, [R91+0x86180] ;  /* 0x086180005b84783b */ /* 0x000ee80000000200 */
[----:B------:R-:W-:Y:S04]  /*31bf0*/  STL.64 [R1+0x20], R44 ;  /* 0x0000202c01007387 */ /* 0x000fe80000100a00 */
[----:B------:R-:W-:Y:S03]  /*31c00*/  STL.64 [R1+0x28], R46 ;  /* 0x0000282e01007387 */ /* 0x000fe60000100a00 */
[----:B------:R-:W-:-:S02]  /*31c10*/  IMAD.MOV.U32 R252, RZ, RZ, R42 ;  /* 0x000000fffffc7224 */ /* 0x000fc400078e002a */
[----:B------:R-:W-:Y:S01]  /*31c20*/  IMAD.MOV.U32 R2, RZ, RZ, R43 ;  /* 0x000000ffff027224 */ /* 0x000fe200078e002b */
[----:B------:R4:W-:Y:S01]  /*31c30*/  STL.64 [R1+0x10], R40 ;  /* 0x0000102801007387 */ /* 0x0009e20000100a00 */
[C---:B------:R-:W-:Y:S03]  /*31c40*/  HMMA.1688.F32.TF32 R244, R36.reuse, R26, R216 ;  /* 0x0000001a24f4723c */ /* 0x040fe600000810d8 */
[----:B------:R-:W-:Y:S04]  /*31c50*/  LDSM.16.M88.4 R156, [R91+0x80180] ;  /* 0x080180005b9c783b */ /* 0x000fe80000000200 */
[----:B------:R-:W-:Y:S01]  /*31c60*/  LDSM.16.M88.4 R152, [R91+0x81180] ;  /* 0x081180005b98783b */ /* 0x000fe20000000200 */
[C---:B----4-:R-:W-:Y:S03]  /*31c70*/  HMMA.1688.F32.TF32 R40, R36.reuse, R18, R208 ;  /* 0x000000122428723c */ /* 0x050fe600000810d0 */
[----:B------:R-:W-:Y:S04]  /*31c80*/  LDSM.16.M88.4 R140, [R91+0x84180] ;  /* 0x084180005b8c783b */ /* 0x000fe80000000200 */
[----:B------:R-:W-:Y:S01]  /*31c90*/  LDSM.16.M88.4 R136, [R91+0x85180] ;  /* 0x085180005b88783b */ /* 0x000fe20000000200 */
[C---:B------:R-:W-:Y:S03]  /*31ca0*/  HMMA.1688.F32.TF32 R220, R36.reuse, R30, R220 ;  /* 0x0000001e24dc723c */ /* 0x040fe600000810dc */
[----:B------:R4:W-:Y:S05]  /*31cb0*/  LDSM.16.M88.4 R128, [R91+0x87180] ;  /* 0x087180005b80783b */ /* 0x0009ea0000000200 */
[----:B------:R-:W-:Y:S01]  /*31cc0*/  HMMA.1688.F32.TF32 R224, R36, R34, R224 ;  /* 0x0000002224e0723c */ /* 0x000fe200000810e0 */
[----:B------:R-:W-:Y:S01]  /*31cd0*/  STL.64 [R1+0x20c8], R250 ;  /* 0x0020c8fa01007387 */ /* 0x000fe20000100a00 */
[----:B------:R-:W-:Y:S01]  /*31ce0*/  MOV R69, R33 ;  /* 0x0000002100457202 */ /* 0x000fe20000000f00 */
[----:B------:R-:W-:Y:S01]  /*31cf0*/  IMAD.MOV.U32 R70, RZ, RZ, R16 ;  /* 0x000000ffff467224 */ /* 0x000fe200078e0010 */
[----:B------:R-:W-:Y:S01]  /*31d00*/  MOV R64, R24 ;  /* 0x0000001800407202 */ /* 0x000fe20000000f00 */
[----:B------:R-:W-:-:S02]  /*31d10*/  IMAD.MOV.U32 R71, RZ, RZ, R17 ;  /* 0x000000ffff477224 */ /* 0x000fc400078e0011 */
[----:B------:R-:W-:Y:S01]  /*31d20*/  IMAD.MOV.U32 R100, RZ, RZ, R83 ;  /* 0x000000ffff647224 */ /* 0x000fe200078e0053 */
[----:B------:R1:W-:Y:S04]  /*31d30*/  STL.64 [R1], R40 ;  /* 0x0000002801007387 */ /* 0x0003e80000100a00 */
        /* <DEDUP_REMOVED lines=8> */
[----:B--2---:R-:W-:Y:S01]  /*31dc0*/  STL [R1+0x20bc], R150 ;  /* 0x0020bc9601007387 */ /* 0x004fe20000100800 */
[----:B----4-:R-:W-:-:S03]  /*31dd0*/  IMAD.MOV.U32 R91, RZ, RZ, R68 ;  /* 0x000000ffff5b7224 */ /* 0x010fc600078e0044 */
[----:B------:R-:W-:Y:S01]  /*31de0*/  STL [R1+0x20b8], R151 ;  /* 0x0020b89701007387 */ /* 0x000fe20000100800 */
[----:B------:R-:W-:-:S03]  /*31df0*/  IMAD.MOV.U32 R68, RZ, RZ, R32 ;  /* 0x000000ffff447224 */ /* 0x000fc600078e0020 */
[----:B-1----:R-:W-:Y:S04]  /*31e00*/  STL [R1+0x20b4], R146 ;  /* 0x0020b49201007387 */ /* 0x002fe80000100800 */
[----:B------:R-:W-:Y:S04]  /*31e10*/  STL [R1+0x20b0], R147 ;  /* 0x0020b09301007387 */ /* 0x000fe80000100800 */
[----:B---3--:R-:W-:Y:S04]  /*31e20*/  STL [R1+0x20ac], R134 ;  /* 0x0020ac8601007387 */ /* 0x008fe80000100800 */
[----:B------:R-:W-:Y:S04]  /*31e30*/  STL [R1+0x20a8], R135 ;  /* 0x0020a88701007387 */ /* 0x000fe80000100800 */
[----:B------:R-:W2:Y:S01]  /*31e40*/  LDL.LU R32, [R1+0x21e4] ;  /* 0x0021e40001207983 */ /* 0x000ea20000300800 */
[----:B------:R-:W-:-:S03]  /*31e50*/  IMAD.MOV.U32 R65, RZ, RZ, R25 ;  /* 0x000000ffff417224 */ /* 0x000fc600078e0019 */
[----:B------:R-:W3:Y:S01]  /*31e60*/  LDL.LU R33, [R1+0x21e0] ;  /* 0x0021e00001217983 */ /* 0x000ee20000300800 */
[----:B------:R-:W-:-:S03]  /*31e70*/  IMAD.MOV.U32 R66, RZ, RZ, R4 ;  /* 0x000000ffff427224 */ /* 0x000fc600078e0004 */
[----:B------:R-:W4:Y:S01]  /*31e80*/  LDL.LU R16, [R1+0x21dc] ;  /* 0x0021dc0001107983 */ /* 0x000f220000300800 */
[----:B------:R-:W-:-:S03]  /*31e90*/  MOV R67, R5 ;  /* 0x0000000500437202 */ /* 0x000fc60000000f00 */
[----:B------:R-:W4:Y:S04]  /*31ea0*/  LDL.LU R17, [R1+0x21d8] ;  /* 0x0021d80001117983 */ /* 0x000f280000300800 */
[----:B------:R-:W4:Y:S04]  /*31eb0*/  LDL.LU R24, [R1+0x21d4] ;  /* 0x0021d40001187983 */ /* 0x000f280000300800 */
[----:B------:R-:W4:Y:S04]  /*31ec0*/  LDL.LU R25, [R1+0x21d0] ;  /* 0x0021d00001197983 */ /* 0x000f280000300800 */
[----:B------:R-:W4:Y:S04]  /*31ed0*/  LDL.LU R4, [R1+0x21cc] ;  /* 0x0021cc0001047983 */ /* 0x000f280000300800 */
[----:B------:R-:W4:Y:S01]  /*31ee0*/  LDL.LU R5, [R1+0x21c8] ;  /* 0x0021c80001057983 */ /* 0x000f220000300800 */
        /* <DEDUP_REMOVED lines=9> */
[----:B------:R-:W-:Y:S04]  /*31f80*/  LDS R22, [R3+0x32000] ;  /* 0x0320000003167984 */ /* 0x000fe80000000800 */
[----:B------:R-:W1:Y:S04]  /*31f90*/  LDS R23, [R0+0x32000] ;  /* 0x0320000000177984 */ /* 0x000e680000000800 */
[----:B------:R-:W-:Y:S04]  /*31fa0*/  LDS R52, [R3+0x30100] ;  /* 0x0301000003347984 */ /* 0x000fe80000000800 */
[----:B------:R-:W-:Y:S04]  /*31fb0*/  LDS R54, [R3+0x32100] ;  /* 0x0321000003367984 */ /* 0x000fe80000000800 */
[----:B------:R-:W-:Y:S04]  /*31fc0*/  LDS R53, [R0+0x30100] ;  /* 0x0301000000357984 */ /* 0x000fe80000000800 */
[----:B------:R-:W1:Y:S01]  /*31fd0*/  LDS R55, [R0+0x32100] ;  /* 0x0321000000377984 */ /* 0x000e620000000800 */
[----:B--2---:R-:W-:-:S02]  /*31fe0*/  IMAD.MOV.U32 R61, RZ, RZ, R32 ;  /* 0x000000ffff3d7224 */ /* 0x004fc400078e0020 */
[----:B---3--:R-:W-:Y:S02]  /*31ff0*/  IMAD.MOV.U32 R60, RZ, RZ, R33 ;  /* 0x000000ffff3c7224 */ /* 0x008fe400078e0021 */
[----:B------:R-:W2:Y:S04]  /*32000*/  LDL.LU R33, [R1+0x21c4] ;  /* 0x0021c40001217983 */ /* 0x000ea80000300800 */
[----:B------:R-:W3:Y:S04]  /*32010*/  LDL.LU R32, [R1+0x21c0] ;  /* 0x0021c00001207983 */ /* 0x000ee80000300800 */
[----:B------:R-:W3:Y:S04]  /*32020*/  LDL.LU R28, [R1+0x21bc] ;  /* 0x0021bc00011c7983 */ /* 0x000ee80000300800 */
[----:B------:R-:W3:Y:S04]  /*32030*/  LDL.LU R29, [R1+0x21b8] ;  /* 0x0021b800011d7983 */ /* 0x000ee80000300800 */
[----:B------:R-:W3:Y:S01]  /*32040*/  LDL.LU R164, [R1+0x1a0] ;  /* 0x0001a00001a47983 */ /* 0x000ee20000300800 */
[----:B----4-:R-:W-:-:S03]  /*32050*/  MOV R167, R4 ;  /* 0x0000000400a77202 */ /* 0x010fc60000000f00 */
[----:B------:R-:W4:Y:S01]  /*32060*/  LDL.LU R165, [R1+0x1a4] ;  /* 0x0001a40001a57983 */ /* 0x000f220000300800 */
[----:B------:R-:W-:-:S03]  /*32070*/  IMAD.MOV.U32 R166, RZ, RZ, R5 ;  /* 0x000000ffffa67224 */ /* 0x000fc600078e0005 */
[----:B------:R-:W4:Y:S04]  /*32080*/  LDL.LU R5, [R1+0x21b4] ;  /* 0x0021b40001057983 */ /* 0x000f280000300800 */
[----:B------:R-:W4:Y:S01]  /*32090*/  LDL.LU R4, [R1+0x21b0] ;  /* 0x0021b00001047983 */ /* 0x000f220000300800 */
[----:B--2---:R-:W-:Y:S01]  /*320a0*/  IMAD.MOV.U32 R51, RZ, RZ, R33 ;  /* 0x000000ffff337224 */ /* 0x004fe200078e0021 */
[----:B---3--:R-:W-:Y:S01]  /*320b0*/  MOV R50, R32 ;  /* 0x0000002000327202 */ /* 0x008fe20000000f00 */
[----:B------:R-:W-:Y:S02]  /*320c0*/  IMAD.MOV.U32 R48, RZ, RZ, R28 ;  /* 0x000000ffff307224 */ /* 0x000fe400078e001c */
[----:B------:R-:W2:Y:S01]  /*320d0*/  LDL.LU R28, [R1+0x21ac] ;  /* 0x0021ac00011c7983 */ /* 0x000ea20000300800 */
[----:B------:R-:W-:-:S03]  /*320e0*/  IMAD.MOV.U32 R49, RZ, RZ, R29 ;  /* 0x000000ffff317224 */ /* 0x000fc600078e001d */
[----:B------:R-:W3:Y:S04]  /*320f0*/  LDL.LU R29, [R1+0x21a8] ;  /* 0x0021a800011d7983 */ /* 0x000ee80000300800 */
[----:B------:R-:W2:Y:S04]  /*32100*/  LDL.LU R32, [R1+0x21a4] ;  /* 0x0021a40001207983 */ /* 0x000ea80000300800 */
[----:B------:R-:W2:Y:S01]  /*32110*/  LDL.LU R33, [R1+0x21a0] ;  /* 0x0021a00001217983 */ /* 0x000ea20000300800 */
[----:B----4-:R-:W-:-:S03]  /*32120*/  IMAD.MOV.U32 R44, RZ, RZ, R5 ;  /* 0x000000ffff2c7224 */ /* 0x010fc600078e0005 */
[----:B------:R-:W4:Y:S01]  /*32130*/  LDL.LU R5, [R1+0x219c] ;  /* 0x00219c0001057983 */ /* 0x000f220000300800 */
[----:B------:R-:W-:-:S03]  /*32140*/  MOV R45, R4 ;  /* 0x00000004002d7202 */ /* 0x000fc60000000f00 */
[----:B------:R-:W2:Y:S04]  /*32150*/  LDL.LU R4, [R1+0x2198] ;  /* 0x0021980001047983 */ /* 0x000ea80000300800 */
[----:B------:R-:W3:Y:S04]  /*32160*/  LDL.LU R46, [R1+0x248] ;  /* 0x00024800012e7983 */ /* 0x000ee80000300800 */
[----:B------:R-:W3:Y:S04]  /*32170*/  LDL.LU R47, [R1+0x24c] ;  /* 0x00024c00012f7983 */ /* 0x000ee80000300800 */
[----:B------:R-:W3:Y:S04]  /*32180*/  LDL.LU R172, [R1+0x260] ;  /* 0x0002600001ac7983 */ /* 0x000ee80000300800 */
[----:B------:R-:W3:Y:S01]  /*32190*/  LDL.LU R173, [R1+0x264] ;  /* 0x0002640001ad7983 */ /* 0x000ee20000300800 */
[----:B----4-:R-:W-:-:S03]  /*321a0*/  IMAD.MOV.U32 R174, RZ, RZ, R5 ;  /* 0x000000ffffae7224 */ /* 0x010fc600078e0005 */
[----:B------:R-:W4:Y:S01]  /*321b0*/  LDL.LU R5, [R1+0x2194] ;  /* 0x0021940001057983 */ /* 0x000f220000300800 */
[----:B--2---:R-:W-:-:S03]  /*321c0*/  IMAD.MOV.U32 R175, RZ, RZ, R4 ;  /* 0x000000ffffaf7224 */ /* 0x004fc600078e0004 */
[----:B------:R-:W2:Y:S04]  /*321d0*/  LDL.LU R4, [R1+0x2190] ;  /* 0x0021900001047983 */ /* 0x000ea80000300800 */
[----:B------:R-:W3:Y:S04]  /*321e0*/  LDL.LU R176, [R1+0x270] ;  /* 0x0002700001b07983 */ /* 0x000ee80000300800 */
[----:B------:R-:W3:Y:S04]  /*321f0*/  LDL.LU R177, [R1+0x274] ;  /* 0x0002740001b17983 */ /* 0x000ee80000300800 */
[----:B------:R-:W3:Y:S04]  /*32200*/  LDL.LU R178, [R1+0x278] ;  /* 0x0002780001b27983 */ /* 0x000ee80000300800 */
[----:B------:R-:W3:Y:S04]  /*32210*/  LDL.LU R179, [R1+0x27c] ;  /* 0x00027c0001b37983 */ /* 0x000ee80000300800 */
[----:B------:R-:W3:Y:S04]  /*32220*/  LDL.LU R180, [R1+0x280] ;  /* 0x0002800001b47983 */ /* 0x000ee80000300800 */
[----:B------:R-:W3:Y:S01]  /*32230*/  LDL.LU R181, [R1+0x284] ;  /* 0x0002840001b57983 */ /* 0x000ee20000300800 */
[----:B----4-:R-:W-:Y:S01]  /*32240*/  IMAD.MOV.U32 R183, RZ, RZ, R5 ;  /* 0x000000ffffb77224 */ /* 0x010fe200078e0005 */
[----:B--2---:R-:W-:-:S02]  /*32250*/  MOV R182, R4 ;  /* 0x0000000400b67202 */ /* 0x004fc40000000f00 */
[----:B------:R-:W2:Y:S04]  /*32260*/  LDL.LU R4, [R1+0x218c] ;  /* 0x00218c0001047983 */ /* 0x000ea80000300800 */
[----:B------:R-:W4:Y:S04]  /*32270*/  LDL.LU R5, [R1+0x2188] ;  /* 0x0021880001057983 */ /* 0x000f280000300800 */
[----:B------:R-:W3:Y:S04]  /*32280*/  LDL.LU R188, [R1+0x2a0] ;  /* 0x0002a00001bc7983 */ /* 0x000ee80000300800 */
[----:B------:R-:W3:Y:S04]  /*32290*/  LDL.LU R189, [R1+0x2a4] ;  /* 0x0002a40001bd7983 */ /* 0x000ee80000300800 */
[----:B------:R-:W3:Y:S04]  /*322a0*/  LDL.LU R190, [R1+0x2a8] ;  /* 0x0002a80001be7983 */ /* 0x000ee80000300800 */
[----:B------:R-:W3:Y:S04]  /*322b0*/  LDL.LU R191, [R1+0x2ac] ;  /* 0x0002ac0001bf7983 */ /* 0x000ee80000300800 */
[----:B------:R-:W3:Y:S01]  /*322c0*/  LDL.LU R192, [R1+0x320] ;  /* 0x0003200001c07983 */ /* 0x000ee20000300800 */
[----:B--2---:R-:W-:Y:S01]  /*322d0*/  MOV R194, R4 ;  /* 0x0000000400c27202 */ /* 0x004fe20000000f00 */
[----:B----4-:R-:W-:-:S02]  /*322e0*/  IMAD.MOV.U32 R193, RZ, RZ, R5 ;  /* 0x000000ffffc17224 */ /* 0x010fc400078e0005 */
[----:B------:R-:W2:Y:S04]  /*322f0*/  LDL.LU R5, [R1+0x2184] ;  /* 0x0021840001057983 */ /* 0x000ea80000300800 */
[----:B------:R-:W2:Y:S04]  /*32300*/  LDL.LU R4, [R1+0x2180] ;  /* 0x0021800001047983 */ /* 0x000ea80000300800 */
        /* <DEDUP_REMOVED lines=11> */
[----:B------:R-:W1:Y:S04]  /*323c0*/  LDL.LU R240, [R1+0x380] ;  /* 0x0003800001f07983 */ /* 0x000e680000300800 */
[----:B------:R-:W1:Y:S04]  /*323d0*/  LDL.LU R241, [R1+0x384] ;  /* 0x0003840001f17983 */ /* 0x000e680000300800 */
[----:B------:R-:W1:Y:S04]  /*323e0*/  LDL.LU R242, [R1+0x388] ;  /* 0x0003880001f27983 */ /* 0x000e680000300800 */
[----:B------:R-:W1:Y:S04]  /*323f0*/  LDL.LU R243, [R1+0x38c] ;  /* 0x00038c0001f37983 */ /* 0x000e680000300800 */
        /* <DEDUP_REMOVED lines=12> */
[----:B------:R-:W-:-:S03]  /*324c0*/  IMAD.MOV.U32 R205, RZ, RZ, R233 ;  /* 0x000000ffffcd7224 */ /* 0x000fc600078e00e9 */
[----:B------:R-:W2:Y:S01]  /*324d0*/  LDL.LU R187, [R1+0x29c] ;  /* 0x00029c0001bb7983 */ /* 0x000ea20000300800 */
[----:B------:R-:W-:Y:S01]  /*324e0*/  MOV R206, R235 ;  /* 0x000000eb00ce7202 */ /* 0x000fe20000000f00 */
[----:B------:R-:W-:Y:S01]  /*324f0*/  IMAD.MOV.U32 R207, RZ, RZ, R236 ;  /* 0x000000ffffcf7224 */ /* 0x000fe200078e00ec */
[----:B-1----:R-:W-:Y:S11]  /*32500*/  HMMA.1688.F32.TF32 R240, R20, R156, R240 ;  /* 0x0000009c14f0723c */ /* 0x002ff600000810f0 */
[----:B------:R-:W-:Y:S11]  /*32510*/  @!UPT UIADD3 URZ, URZ, URZ, URZ ;  /* 0x0000003f3f3ff290 */ /* 0x000ff6000fffe03f */
[----:B------:R-:W-:Y:S01]  /*32520*/  @!UPT UIADD3 URZ, URZ, URZ, URZ ;  /* 0x0000003f3f3ff290 */ /* 0x000fe2000fffe03f */
[----:B------:R-:W-:Y:S04]  /*32530*/  STL.64 [R1+0x2108], R242 ;  /* 0x002108f201007387 */ /* 0x000fe80000100a00 */
[----:B------:R-:W-:Y:S04]  /*32540*/  STL.64 [R1+0x2100], R240 ;  /* 0x002100f001007387 */ /* 0x000fe80000100a00 */
[----:B------:R-:W4:Y:S04]  /*32550*/  LDL.LU R234, [R1+0x217c] ;  /* 0x00217c0001ea7983 */ /* 0x000f280000300800 */
[----:B------:R-:W4:Y:S04]  /*32560*/  LDL.LU R233, [R1+0x2178] ;  /* 0x0021780001e97983 */ /* 0x000f280000300800 */
[----:B------:R-:W4:Y:S04]  /*32570*/  LDL.LU R235, [R1+0x2174] ;  /* 0x0021740001eb7983 */ /* 0x000f280000300800 */
[----:B------:R-:W4:Y:S01]  /*32580*/  LDL.LU R236, [R1+0x2170] ;  /* 0x0021700001ec7983 */ /* 0x000f220000300800 */
[----:B------:R-:W-:-:S02]  /*32590*/  IMAD.MOV.U32 R98, RZ, RZ, R77 ;  /* 0x000000ffff627224 */ /* 0x000fc400078e004d */
[----:B------:R-:W-:Y:S02]  /*325a0*/  IMAD.MOV.U32 R99, RZ, RZ, R76 ;  /* 0x000000ffff637224 */ /* 0x000fe400078e004c */
[----:B------:R-:W-:Y:S02]  /*325b0*/  IMAD.MOV.U32 R76, RZ, RZ, R59 ;  /* 0x000000ffff4c7224 */ /* 0x000fe400078e003b */
[----:B------:R-:W-:Y:S02]  /*325c0*/  IMAD.MOV.U32 R77, RZ, RZ, R58 ;  /* 0x000000ffff4d7224 */ /* 0x000fe400078e003a */
[----:B------:R-:W-:Y:S02]  /*325d0*/  IMAD.MOV.U32 R58, RZ, RZ, R17 ;  /* 0x000000ffff3a7224 */ /* 0x000fe400078e0011 */
[----:B------:R-:W-:Y:S01]  /*325e0*/  IMAD.MOV.U32 R59, RZ, RZ, R16 ;  /* 0x000000ffff3b7224 */ /* 0x000fe200078e0010 */
[----:B------:R-:W-:Y:S01]  /*325f0*/  MOV R92, R75 ;  /* 0x0000004b005c7202 */ /* 0x000fe20000000f00 */
[C---:B---3--:R-:W-:Y:S01]  /*32600*/  HMMA.1688.F32.TF32 R16, R20.reuse, R132, R192 ;  /* 0x000000841410723c */ /* 0x048fe200000810c0 */
        /* <DEDUP_REMOVED lines=9> */
[----:B------:R-:W3:Y:S01]  /*326a0*/  LDL.LU R231, [R1+0x216c] ;  /* 0x00216c0001e77983 */ /* 0x000ee20000300800 */
[----:B--2---:R-:W-:Y:S01]  /*326b0*/  HMMA.1688.F32.TF32 R120, R20, R152, R120 ;  /* 0x000000981478723c */ /* 0x004fe20000081078 */
[----:B------:R-:W-:-:S02]  /*326c0*/  IMAD.MOV.U32 R194, RZ, RZ, R238 ;  /* 0x000000ffffc27224 */ /* 0x000fc400078e00ee */
[----:B------:R-:W2:Y:S01]  /*326d0*/  LDL.LU R239, [R1+0x2168] ;  /* 0x0021680001ef7983 */ /* 0x000ea20000300800 */
[----:B------:R-:W-:Y:S01]  /*326e0*/  IMAD.MOV.U32 R195, RZ, RZ, R237 ;  /* 0x000000ffffc37224 */ /* 0x000fe200078e00ed */
[----:B------:R-:W-:Y:S01]  /*326f0*/  MOV R97, R78 ;  /* 0x0000004e00617202 */ /* 0x000fe20000000f00 */
[----:B------:R-:W-:Y:S01]  /*32700*/  IMAD.MOV.U32 R96, RZ, RZ, R79 ;  /* 0x000000ffff607224 */ /* 0x000fe200078e004f */
[----:B------:R-:W2:Y:S01]  /*32710*/  LDL.LU R238, [R1+0x2164] ;  /* 0x0021640001ee7983 */ /* 0x000ea20000300800 */
[----:B------:R-:W-:Y:S01]  /*32720*/  HMMA.1688.F32.TF32 R124, R20, R148, R124 ;  /* 0x00000094147c723c */ /* 0x000fe2000008107c */
[----:B------:R-:W-:Y:S01]  /*32730*/  MOV R78, R57 ;  /* 0x00000039004e7202 */ /* 0x000fe20000000f00 */
[----:B------:R-:W-:Y:S01]  /*32740*/  IMAD.MOV.U32 R79, RZ, RZ, R56 ;  /* 0x000000ffff4f7224 */ /* 0x000fe200078e0038 */
[----:B------:R-:W2:Y:S01]  /*32750*/  LDL.LU R237, [R1+0x2160] ;  /* 0x0021600001ed7983 */ /* 0x000ea20000300800 */
[----:B------:R-:W-:-:S04]  /*32760*/  IMAD.MOV.U32 R56, RZ, RZ, R25 ;  /* 0x000000ffff387224 */ /* 0x000fc800078e0019 */
[----:B------:R-:W-:Y:S01]  /*32770*/  HMMA.1688.F32.TF32 R4, R20, R144, R4 ;  /* 0x000000901404723c */ /* 0x000fe20000081004 */
[----:B------:R-:W-:-:S07]  /*32780*/  MOV R57, R24 ;  /* 0x0000001800397202 */ /* 0x000fce0000000f00 */
        /* <DEDUP_REMOVED lines=9> */
[----:B------:R-:W-:Y:S02]  /*32820*/  HMMA.1688.F32.TF32 R20, R20, R128, R188 ;  /* 0x000000801414723c */ /* 0x000fe400000810bc */
[----:B------:R-:W1:Y:S05]  /*32830*/  LDS R199, [R0+0x32400] ;  /* 0x0324000000c77984 */ /* 0x000e6a0000000800 */
[----:B------:R-:W-:Y:S01]  /*32840*/  MOV R188, R232 ;  /* 0x000000e800bc7202 */ /* 0x000fe20000000f00 */
[----:B------:R-:W-:Y:S01]  /*32850*/  IMAD.MOV.U32 R189, RZ, RZ, R230 ;  /* 0x000000ffffbd7224 */ /* 0x000fe200078e00e6 */
[----:B------:R-:W3:Y:S01]  /*32860*/  LDL.LU R232, [R1+0x215c] ;  /* 0x00215c0001e87983 */ /* 0x000ee20000300800 */
[----:B------:R-:W-:Y:S01]  /*32870*/  IMAD.MOV.U32 R190, RZ, RZ, R228 ;  /* 0x000000ffffbe7224 */ /* 0x000fe200078e00e4 */
[----:B------:R-:W-:Y:S01]  /*32880*/  HMMA.1688.F32.TF32 R24, R52, R156, R184 ;  /* 0x0000009c3418723c */ /* 0x000fe200000810b8 */
[----:B------:R-:W-:Y:S01]  /*32890*/  MOV R191, R229 ;  /* 0x000000e500bf7202 */ /* 0x000fe20000000f00 */
[----:B------:R-:W3:Y:S04]  /*328a0*/  LDL.LU R230, [R1+0x2158] ;  /* 0x0021580001e67983 */ /* 0x000ee80000300800 */
[----:B------:R-:W3:Y:S04]  /*328b0*/  LDL.LU R228, [R1+0x2154] ;  /* 0x0021540001e47983 */ /* 0x000ee80000300800 */
[----:B------:R-:W3:Y:S01]  /*328c0*/  LDL.LU R229, [R1+0x2150] ;  /* 0x0021500001e57983 */ /* 0x000ee20000300800 */
[----:B----4-:R-:W-:Y:S01]  /*328d0*/  IMAD.MOV.U32 R187, RZ, RZ, R234 ;  /* 0x000000ffffbb7224 */ /* 0x010fe200078e00ea */
[----:B------:R-:W-:Y:S01]  /*328e0*/  MOV R186, R233 ;  /* 0x000000e900ba7202 */ /* 0x000fe20000000f00 */
[----:B------:R-:W-:-:S02]  /*328f0*/  IMAD.MOV.U32 R185, RZ, RZ, R235 ;  /* 0x000000ffffb97224 */ /* 0x000fc400078e00eb */
[----:B------:R-:W-:Y:S02]  /*32900*/  IMAD.MOV.U32 R184, RZ, RZ, R236 ;  /* 0x000000ffffb87224 */ /* 0x000fe400078e00ec */
[----:B------:R-:W4:Y:S04]  /*32910*/  LDL.LU R236, [R1+0x214c] ;  /* 0x00214c0001ec7983 */ /* 0x000f280000300800 */
[----:B------:R-:W4:Y:S04]  /*32920*/  LDL.LU R235, [R1+0x2148] ;  /* 0x0021480001eb7983 */ /* 0x000f280000300800 */
[----:B------:R-:W4:Y:S04]  /*32930*/  LDL.LU R233, [R1+0x2144] ;  /* 0x0021440001e97983 */ /* 0x000f280000300800 */
[----:B------:R-:W4:Y:S01]  /*32940*/  LDL.LU R234, [R1+0x2140] ;  /* 0x0021400001ea7983 */ /* 0x000f220000300800 */
[C---:B------:R-:W-:Y:S08]  /*32950*/  HMMA.1688.F32.TF32 R32, R52.reuse, R148, R176 ;  /* 0x000000943420723c */ /* 0x040ff000000810b0 */
[C---:B------:R-:W-:Y:S08]  /*32960*/  HMMA.1688.F32.TF32 R36, R52.reuse, R144, R172 ;  /* 0x000000903424723c */ /* 0x040ff000000810ac */
[C---:B------:R-:W-:Y:S08]  /*32970*/  HMMA.1688.F32.TF32 R40, R52.reuse, R140, R168 ;  /* 0x0000008c3428723c */ /* 0x040ff000000810a8 */
[----:B------:R-:W-:Y:S07]  /*32980*/  HMMA.1688.F32.TF32 R28, R52, R152, R180 ;  /* 0x00000098341c723c */ /* 0x000fee00000810b4 */
[----:B--2---:R-:W-:Y:S01]  /*32990*/  IMAD.MOV.U32 R180, RZ, RZ, R237 ;  /* 0x000000ffffb47224 */ /* 0x004fe200078e00ed */
[----:B------:R-:W-:Y:S01]  /*329a0*/  MOV R182, R239 ;  /* 0x000000ef00b67202 */ /* 0x000fe20000000f00 */
[----:B------:R-:W-:-:S02]  /*329b0*/  IMAD.MOV.U32 R181, RZ, RZ, R238 ;  /* 0x000000ffffb57224 */ /* 0x000fc400078e00ee */
[----:B---3--:R-:W-:Y:S02]  /*329c0*/  IMAD.MOV.U32 R179, RZ, RZ, R232 ;  /* 0x000000ffffb37224 */ /* 0x008fe400078e00e8 */
[----:B------:R-:W-:Y:S02]  /*329d0*/  IMAD.MOV.U32 R178, RZ, RZ, R230 ;  /* 0x000000ffffb27224 */ /* 0x000fe400078e00e6 */
[----:B------:R-:W-:Y:S02]  /*329e0*/  IMAD.MOV.U32 R176, RZ, RZ, R228 ;  /* 0x000000ffffb07224 */ /* 0x000fe400078e00e4 */
[----:B------:R-:W2:Y:S01]  /*329f0*/  LDL.LU R228, [R1+0x213c] ;  /* 0x00213c0001e47983 */ /* 0x000ea20000300800 */
[----:B------:R-:W-:-:S03]  /*32a00*/  MOV R177, R229 ;  /* 0x000000e500b17202 */ /* 0x000fc60000000f00 */
[----:B------:R-:W2:Y:S04]  /*32a10*/  LDL.LU R229, [R1+0x2138] ;  /* 0x0021380001e57983 */ /* 0x000ea80000300800 */
[----:B------:R-:W2:Y:S04]  /*32a20*/  LDL.LU R230, [R1+0x2134] ;  /* 0x0021340001e67983 */ /* 0x000ea80000300800 */
[----:B------:R-:W3:Y:S01]  /*32a30*/  LDL.LU R232, [R1+0x2130] ;  /* 0x0021300001e87983 */ /* 0x000ee20000300800 */
[----:B------:R-:W-:Y:S01]  /*32a40*/  IMAD.MOV.U32 R183, RZ, RZ, R231 ;  /* 0x000000ffffb77224 */ /* 0x000fe200078e00e7 */
[----:B----4-:R-:W-:Y:S01]  /*32a50*/  MOV R175, R236 ;  /* 0x000000ec00af7202 */ /* 0x010fe20000000f00 */
[----:B------:R-:W-:Y:S01]  /*32a60*/  IMAD.MOV.U32 R174, RZ, RZ, R235 ;  /* 0x000000ffffae7224 */ /* 0x000fe200078e00eb */
[----:B------:R-:W-:-:S02]  /*32a70*/  MOV R172, R233 ;  /* 0x000000e900ac7202 */ /* 0x000fc40000000f00 */
[----:B------:R-:W3:Y:S01]  /*32a80*/  LDL.LU R233, [R1+0x212c] ;  /* 0x00212c0001e97983 */ /* 0x000ee20000300800 */
[----:B------:R-:W-:-:S03]  /*32a90*/  IMAD.MOV.U32 R173, RZ, RZ, R234 ;  /* 0x000000ffffad7224 */ /* 0x000fc600078e00ea */
[----:B------:R-:W3:Y:S04]  /*32aa0*/  LDL.LU R234, [R1+0x2128] ;  /* 0x0021280001ea7983 */ /* 0x000ee80000300800 */
[----:B------:R-:W3:Y:S04]  /*32ab0*/  LDL.LU R235, [R1+0x2124] ;  /* 0x0021240001eb7983 */ /* 0x000ee80000300800 */
[----:B------:R-:W4:Y:S04]  /*32ac0*/  LDL.LU R236, [R1+0x2120] ;  /* 0x0021200001ec7983 */ /* 0x000f280000300800 */
[----:B------:R-:W2:Y:S04]  /*32ad0*/  LDL.LU R168, [R1+0x310] ;  /* 0x0003100001a87983 */ /* 0x000ea80000300800 */
[----:B------:R-:W2:Y:S04]  /*32ae0*/  LDL.LU R169, [R1+0x314] ;  /* 0x0003140001a97983 */ /* 0x000ea80000300800 */
[----:B------:R-:W2:Y:S04]  /*32af0*/  LDL.LU R170, [R1+0x318] ;  /* 0x0003180001aa7983 */ /* 0x000ea80000300800 */
[----:B------:R-:W2:Y:S04]  /*32b00*/  LDL.LU R171, [R1+0x31c] ;  /* 0x00031c0001ab7983 */ /* 0x000ea80000300800 */
[----:B------:R-:W4:Y:S04]  /*32b10*/  LDL.LU R237, [R1+0x211c] ;  /* 0x00211c0001ed7983 */ /* 0x000f280000300800 */
[----:B------:R-:W4:Y:S04]  /*32b20*/  LDL.LU R238, [R1+0x2118] ;  /* 0x0021180001ee7983 */ /* 0x000f280000300800 */
[----:B------:R-:W4:Y:S04]  /*32b30*/  LDL.LU R239, [R1+0x2114] ;  /* 0x0021140001ef7983 */ /* 0x000f280000300800 */
[----:B------:R-:W2:Y:S01]  /*32b40*/  LDL.LU R231, [R1+0x2110] ;  /* 0x0021100001e77983 */ /* 0x000ea20000300800 */
[----:B------:R-:W-:Y:S01]  /*32b50*/  MOV R208, R111 ;  /* 0x0000006f00d07202 */ /* 0x000fe20000000f00 */
[----:B------:R-:W-:Y:S01]  /*32b60*/  IMAD.MOV.U32 R209, RZ, RZ, R110 ;  /* 0x000000ffffd17224 */ /* 0x000fe200078e006e */
[----:B------:R-:W-:Y:S01]  /*32b70*/  MOV R211, R108 ;  /* 0x0000006c00d37202 */ /* 0x000fe20000000f00 */
[----:B------:R-:W-:Y:S01]  /*32b80*/  IMAD.MOV.U32 R210, RZ, RZ, R109 ;  /* 0x000000ffffd27224 */ /* 0x000fe200078e006d */
[----:B-1----:R-:W-:Y:S01]  /*32b90*/  HMMA.1688.F32.TF32 R192, R196, R132, R192 ;  /* 0x00000084c4c0723c */ /* 0x002fe200000810c0 */
[----:B------:R-:W-:Y:S01]  /*32ba0*/  IMAD.MOV.U32 R200, RZ, RZ, R115 ;  /* 0x000000ffffc87224 */ /* 0x000fe200078e0073 */
[----:B------:R-:W-:Y:S01]  /*32bb0*/  MOV R201, R114 ;  /* 0x0000007200c97202 */ /* 0x000fe20000000f00 */
[----:B------:R-:W-:-:S02]  /*32bc0*/  IMAD.MOV.U32 R202, RZ, RZ, R113 ;  /* 0x000000ffffca7224 */ /* 0x000fc400078e0071 */
[----:B------:R-:W-:-:S03]  /*32bd0*/  IMAD.MOV.U32 R203, RZ, RZ, R112 ;  /* 0x000000ffffcb7224 */ /* 0x000fc600078e0070 */
[C---:B------:R-:W-:Y:S08]  /*32be0*/  HMMA.1688.F32.TF32 R172, R196.reuse, R152, R172 ;  /* 0x00000098c4ac723c */ /* 0x040ff000000810ac */
[C---:B------:R-:W-:Y:S08]  /*32bf0*/  HMMA.1688.F32.TF32 R176, R196.reuse, R148, R176 ;  /* 0x00000094c4b0723c */ /* 0x040ff000000810b0 */
[C---:B------:R-:W-:Y:S08]  /*32c00*/  HMMA.1688.F32.TF32 R180, R196.reuse, R144, R180 ;  /* 0x00000090c4b4723c */ /* 0x040ff000000810b4 */
[C---:B------:R-:W-:Y:S08]  /*32c10*/  HMMA.1688.F32.TF32 R184, R196.reuse, R140, R184 ;  /* 0x0000008cc4b8723c */ /* 0x040ff000000810b8 */
[----:B------:R-:W-:Y:S01]  /*32c20*/  HMMA.1688.F32.TF32 R188, R196, R136, R188 ;  /* 0x00000088c4bc723c */ /* 0x000fe200000810bc */
[----:B------:R-:W-:Y:S04]  /*32c30*/  STL [R1+0x2058], R192 ;  /* 0x002058c001007387 */ /* 0x000fe80000100800 */
[----:B------:R-:W-:Y:S04]  /*32c40*/  STL [R1+0x2054], R193 ;  /* 0x002054c101007387 */ /* 0x000fe80000100800 */
[----:B------:R-:W-:Y:S04]  /*32c50*/  STL [R1+0x2050], R194 ;  /* 0x002050c201007387 */ /* 0x000fe80000100800 */
[----:B------:R-:W-:Y:S01]  /*32c60*/  STL [R1+0x204c], R195 ;  /* 0x00204cc301007387 */ /* 0x000fe20000100800 */
[----:B------:R-:W-:Y:S01]  /*32c70*/  MOV R104, R87 ;  /* 0x0000005700687202 */ /* 0x000fe20000000f00 */
[----:B------:R-:W-:Y:S01]  /*32c80*/  IMAD.MOV.U32 R105, RZ, RZ, R86 ;  /* 0x000000ffff697224 */ /* 0x000fe200078e0056 */
[----:B------:R-:W-:Y:S01]  /*32c90*/  MOV R107, R84 ;  /* 0x00000054006b7202 */ /* 0x000fe20000000f00 */
[----:B------:R-:W-:Y:S01]  /*32ca0*/  IMAD.MOV.U32 R106, RZ, RZ, R85 ;  /* 0x000000ffff6a7224 */ /* 0x000fe200078e0055 */
[C---:B------:R-:W-:Y:S01]  /*32cb0*/  HMMA.1688.F32.TF32 R88, R116.reuse, R156, R88 ;  /* 0x0000009c7458723c */ /* 0x040fe20000081058 */
[----:B------:R-:W-:Y:S04]  /*32cc0*/  LDS R84, [R3+0x30200] ;  /* 0x0302000003547984 */ /* 0x000fe80000000800 */
[----:B------:R-:W-:Y:S03]  /*32cd0*/  LDS R86, [R3+0x32200] ;  /* 0x0322000003567984 */ /* 0x000fe60000000800 */
[C---:B------:R-:W-:Y:S01]  /*32ce0*/  HMMA.1688.F32.TF32 R92, R116.reuse, R152, R92 ;  /* 0x00000098745c723c */ /* 0x040fe2000008105c */
[----:B------:R-:W-:Y:S04]  /*32cf0*/  LDS R85, [R0+0x30200] ;  /* 0x0302000000557984 */ /* 0x000fe80000000800 */
[----:B------:R-:W-:Y:S03]  /*32d00*/  LDS R87, [R0+0x32200] ;  /* 0x0322000000577984 */ /* 0x000fe60000000800 */
[C---:B------:R-:W-:Y:S08]  /*32d10*/  HMMA.1688.F32.TF32 R96, R116.reuse, R148, R96 ;  /* 0x000000947460723c */ /* 0x040ff00000081060 */
[C---:B------:R-:W-:Y:S08]  /*32d20*/  HMMA.1688.F32.TF32 R100, R116.reuse, R144, R100 ;  /* 0x000000907464723c */ /* 0x040ff00000081064 */
[C---:B------:R-:W-:Y:S08]  /*32d30*/  HMMA.1688.F32.TF32 R104, R116.reuse, R140, R104 ;  /* 0x0000008c7468723c */ /* 0x040ff00000081068 */
[----:B----4-:R-:W-:Y:S01]  /*32d40*/  HMMA.1688.F32.TF32 R108, R116, R136, R236 ;  /* 0x00000088746c723c */ /* 0x010fe200000810ec */
[----:B------:R-:W-:Y:S04]  /*32d50*/  LDS R236, [R3+0x30500] ;  /* 0x0305000003ec7984 */ /* 0x000fe80000000800 */
[----:B------:R-:W-:Y:S04]  /*32d60*/  LDS R238, [R3+0x32500] ;  /* 0x0325000003ee7984 */ /* 0x000fe80000000800 */
[----:B------:R-:W-:Y:S04]  /*32d70*/  LDS R237, [R0+0x30500] ;  /* 0x0305000000ed7984 */ /* 0x000fe80000000800 */
[----:B------:R-:W1:Y:S01]  /*32d80*/  LDS R239, [R0+0x32500] ;  /* 0x0325000000ef7984 */ /* 0x000e620000000800 */
[C---:B--2---:R-:W-:Y:S08]  /*32d90*/  HMMA.1688.F32.TF32 R168, R196.reuse, R156, R168 ;  /* 0x0000009cc4a8723c */ /* 0x044ff000000810a8 */
[----:B------:R-:W-:Y:S08]  /*32da0*/  HMMA.1688.F32.TF32 R196, R196, R128, R208 ;  /* 0x00000080c4c4723c */ /* 0x000ff000000810d0 */
[----:B-1----:R-:W-:Y:S11]  /*32db0*/  HMMA.1688.F32.TF32 R200, R236, R156, R200 ;  /* 0x0000009cecc8723c */ /* 0x002ff600000810c8 */
[----:B------:R-:W-:Y:S04]  /*32dc0*/  @!UPT UIADD3 URZ, URZ, URZ, URZ ;  /* 0x0000003f3f3ff290 */ /* 0x000fe8000fffe03f */
        /* <DEDUP_REMOVED lines=24> */
[C---:B---3--:R-:W-:Y:S03]  /*32f50*/  HMMA.1688.F32.TF32 R112, R116.reuse, R132, R232 ;  /* 0x000000847470723c */ /* 0x048fe600000810e8 */
[----:B------:R-:W4:Y:S04]  /*32f60*/  LDL.LU R216, [R1+0x1d0] ;  /* 0x0001d00001d87983 */ /* 0x000f280000300800 */
[----:B------:R-:W4:Y:S04]  /*32f70*/  LDL.LU R217, [R1+0x1d4] ;  /* 0x0001d40001d97983 */ /* 0x000f280000300800 */
[----:B------:R-:W4:Y:S04]  /*32f80*/  LDL.LU R218, [R1+0x1d8] ;  /* 0x0001d80001da7983 */ /* 0x000f280000300800 */
[----:B------:R-:W4:Y:S01]  /*32f90*/  LDL.LU R219, [R1+0x1dc] ;  /* 0x0001dc0001db7983 */ /* 0x000f220000300800 */
[----:B------:R-:W-:Y:S03]  /*32fa0*/  HMMA.1688.F32.TF32 R116, R116, R128, R228 ;  /* 0x000000807474723c */ /* 0x000fe600000810e4 */
        /* <DEDUP_REMOVED lines=24> */
[C---:B------:R-:W-:Y:S11]  /*33130*/  HMMA.1688.F32.TF32 R204, R236.reuse, R152, R204 ;  /* 0x00000098eccc723c */ /* 0x040ff600000810cc */
[----:B------:R-:W-:Y:S11]  /*33140*/  @!UPT UIADD3 URZ, URZ, URZ, URZ ;  /* 0x0000003f3f3ff290 */ /* 0x000ff6000fffe03f */
[----:B------:R-:W-:Y:S01]  /*33150*/  @!UPT UIADD3 URZ, URZ, URZ, URZ ;  /* 0x0000003f3f3ff290 */ /* 0x000fe2000fffe03f */
[----:B------:R-:W-:Y:S04]  /*33160*/  STL [R1+0x2074], R204 ;  /* 0x002074cc01007387 */ /* 0x000fe80000100800 */
[----:B------:R-:W-:Y:S04]  /*33170*/  STL [R1+0x2070], R205 ;  /* 0x002070cd01007387 */ /* 0x000fe80000100800 */
[----:B------:R-:W-:Y:S04]  /*33180*/  STL [R1+0x203c], R206 ;  /* 0x00203cce01007387 */ /* 0x000fe80000100800 */
[----:B------:R-:W-:Y:S04]  /*33190*/  STL [R1+0x2038], R207 ;  /* 0x002038cf01007387 */ /* 0x000fe80000100800 */
[----:B------:R-:W4:Y:S04]  /*331a0*/  LDL.LU R220, [R1+0x150] ;  /* 0x0001500001dc7983 */ /* 0x000f280000300800 */
[----:B------:R-:W4:Y:S04]  /*331b0*/  LDL.LU R221, [R1+0x154] ;  /* 0x0001540001dd7983 */ /* 0x000f280000300800 */
[----:B------:R-:W4:Y:S04]  /*331c0*/  LDL.LU R222, [R1+0x158] ;  /* 0x0001580001de7983 */ /* 0x000f280000300800 */
[----:B------:R-:W4:Y:S01]  /*331d0*/  LDL.LU R223, [R1+0x15c] ;  /* 0x00015c0001df7983 */ /* 0x000f220000300800 */
[C---:B--2---:R-:W-:Y:S08]  /*331e0*/  HMMA.1688.F32.TF32 R208, R236.reuse, R148, R208 ;  /* 0x00000094ecd0723c */ /* 0x044ff000000810d0 */
[C---:B----4-:R-:W-:Y:S11]  /*331f0*/  HMMA.1688.F32.TF32 R212, R236.reuse, R144, R212 ;  /* 0x00000090ecd4723c */ /* 0x050ff600000810d4 */
[----:B------:R-:W-:Y:S04]  /*33200*/  @!UPT UIADD3 URZ, URZ, URZ, URZ ;  /* 0x0000003f3f3ff290 */ /* 0x000fe8000fffe03f */
[----:B------:R-:W-:Y:S04]  /*33210*/  STL [R1+0x2084], R208 ;  /* 0x002084d001007387 */ /* 0x000fe80000100800 */
[----:B------:R-:W-:Y:S04]  /*33220*/  STL [R1+0x2080], R209 ;  /* 0x002080d101007387 */ /* 0x000fe80000100800 */
[----:B------:R-:W-:Y:S04]  /*33230*/  STL [R1+0x207c], R210 ;  /* 0x00207cd201007387 */ /* 0x000fe80000100800 */
[----:B------:R-:W-:Y:S01]  /*33240*/  STL [R1+0x2078], R211 ;  /* 0x002078d301007387 */ /* 0x000fe20000100800 */
[----:B------:R-:W-:Y:S03]  /*33250*/  HMMA.1688.F32.TF32 R216, R236, R140, R216 ;  /* 0x0000008cecd8723c */ /* 0x000fe600000810d8 */
[----:B------:R2:W-:Y:S04]  /*33260*/  STL [R1+0x2094], R212 ;  /* 0x002094d401007387 */ /* 0x0005e80000100800 */
[----:B------:R4:W-:Y:S04]  /*33270*/  STL [R1+0x2090], R213 ;  /* 0x002090d501007387 */ /* 0x0009e80000100800 */
[----:B------:R1:W-:Y:S04]  /*33280*/  STL [R1+0x208c], R214 ;  /* 0x00208cd601007387 */ /* 0x0003e80000100800 */
[----:B------:R1:W-:Y:S04]  /*33290*/  STL [R1+0x2088], R215 ;  /* 0x002088d701007387 */ /* 0x0003e80000100800 */
[----:B------:R-:W3:Y:S04]  /*332a0*/  LDL.LU R244, [R1+0x140] ;  /* 0x0001400001f47983 */ /* 0x000ee80000300800 */
[----:B------:R-:W3:Y:S04]  /*332b0*/  LDL.LU R245, [R1+0x144] ;  /* 0x0001440001f57983 */ /* 0x000ee80000300800 */
[----:B------:R-:W3:Y:S04]  /*332c0*/  LDL.LU R246, [R1+0x148] ;  /* 0x0001480001f67983 */ /* 0x000ee80000300800 */
[----:B------:R-:W3:Y:S01]  /*332d0*/  LDL.LU R247, [R1+0x14c] ;  /* 0x00014c0001f77983 */ /* 0x000ee20000300800 */
[C---:B-1----:R-:W-:Y:S03]  /*332e0*/  HMMA.1688.F32.TF32 R196, R160.reuse, R156, R224 ;  /* 0x0000009ca0c4723c */ /* 0x042fe600000810e0 */
[----:B------:R-:W-:Y:S04]  /*332f0*/  STL [R1+0x20a4], R216 ;  /* 0x0020a4d801007387 */ /* 0x000fe80000100800 */
[----:B------:R-:W-:Y:S04]  /*33300*/  STL [R1+0x20a0], R217 ;  /* 0x0020a0d901007387 */ /* 0x000fe80000100800 */
[----:B------:R-:W-:Y:S01]  /*33310*/  STL [R1+0x209c], R218 ;  /* 0x00209cda01007387 */ /* 0x000fe20000100800 */
[----:B------:R-:W-:Y:S03]  /*33320*/  HMMA.1688.F32.TF32 R192, R160, R152, R248 ;  /* 0x00000098a0c0723c */ /* 0x000fe600000810f8 */
[----:B------:R-:W-:Y:S08]  /*33330*/  STL [R1+0x2098], R219 ;  /* 0x002098db01007387 */ /* 0x000ff00000100800 */
[----:B------:R1:W-:Y:S04]  /*33340*/  STL.64 [R1+0x30], R196 ;  /* 0x000030c401007387 */ /* 0x0003e80000100a00 */
[----:B------:R1:W-:Y:S04]  /*33350*/  STL.64 [R1+0x38], R198 ;  /* 0x000038c601007387 */ /* 0x0003e80000100a00 */
[----:B------:R-:W3:Y:S04]  /*33360*/  LDL.LU R248, [R1+0x130] ;  /* 0x0001300001f87983 */ /* 0x000ee80000300800 */
[----:B------:R-:W3:Y:S04]  /*33370*/  LDL.LU R249, [R1+0x134] ;  /* 0x0001340001f97983 */ /* 0x000ee80000300800 */
[----:B------:R-:W3:Y:S04]  /*33380*/  LDL.LU R250, [R1+0x138] ;  /* 0x0001380001fa7983 */ /* 0x000ee80000300800 */
[----:B------:R-:W3:Y:S01]  /*33390*/  LDL.LU R251, [R1+0x13c] ;  /* 0x00013c0001fb7983 */ /* 0x000ee20000300800 */
[C---:B------:R-:W-:Y:S03]  /*333a0*/  HMMA.1688.F32.TF32 R228, R236.reuse, R136, R228 ;  /* 0x00000088ece4723c */ /* 0x040fe600000810e4 */
[----:B--2---:R-:W2:Y:S04]  /*333b0*/  LDL.LU R212, [R1+0x120] ;  /* 0x0001200001d47983 */ /* 0x004ea80000300800 */
[----:B----4-:R-:W2:Y:S01]  /*333c0*/  LDL.LU R213, [R1+0x124] ;  /* 0x0001240001d57983 */ /* 0x010ea20000300800 */
[C---:B------:R-:W-:Y:S03]  /*333d0*/  HMMA.1688.F32.TF32 R232, R236.reuse, R132, R232 ;  /* 0x00000084ece8723c */ /* 0x040fe600000810e8 */
[----:B------:R-:W2:Y:S04]  /*333e0*/  LDL.LU R214, [R1+0x128] ;  /* 0x0001280001d67983 */ /* 0x000ea80000300800 */
[----:B------:R-:W2:Y:S01]  /*333f0*/  LDL.LU R215, [R1+0x12c] ;  /* 0x00012c0001d77983 */ /* 0x000ea20000300800 */
        /* <DEDUP_REMOVED lines=9> */
[C---:B------:R-:W-:Y:S01]  /*33490*/  HMMA.1688.F32.TF32 R208, R160.reuse, R148, R220 ;  /* 0x00000094a0d0723c */ /* 0x040fe200000810dc */
[----:B------:R-:W-:Y:S01]  /*334a0*/  IMAD.MOV.U32 R202, RZ, RZ, R192 ;  /* 0x000000ffffca7224 */ /* 0x000fe200078e00c0 */
[----:B-1----:R-:W-:Y:S01]  /*334b0*/  MOV R197, R194 ;  /* 0x000000c200c57202 */ /* 0x002fe20000000f00 */
[----:B------:R-:W-:Y:S01]  /*334c0*/  IMAD.MOV.U32 R196, RZ, RZ, R193 ;  /* 0x000000ffffc47224 */ /* 0x000fe200078e00c1 */
[----:B------:R-:W4:Y:S11]  /*334d0*/  LDL.LU R220, [R1+0x50] ;  /* 0x0000500001dc7983 */ /* 0x000f360000300800 */
[----:B------:R-:W-:Y:S09]  /*334e0*/  @!UPT UIADD3 URZ, URZ, URZ, URZ ;  /* 0x0000003f3f3ff290 */ /* 0x000ff2000fffe03f */
[----:B------:R-:W-:Y:S01]  /*334f0*/  IMAD.MOV.U32 R204, RZ, RZ, R208 ;  /* 0x000000ffffcc7224 */ /* 0x000fe200078e00d0 */
[----:B------:R-:W-:Y:S01]  /*33500*/  MOV R205, R209 ;  /* 0x000000d100cd7202 */ /* 0x000fe20000000f00 */
[----:B------:R-:W-:Y:S01]  /*33510*/  IMAD.MOV.U32 R200, RZ, RZ, R210 ;  /* 0x000000ffffc87224 */ /* 0x000fe200078e00d2 */
[----:B------:R-:W4:Y:S01]  /*33520*/  LDL.LU R221, [R1+0x54] ;  /* 0x0000540001dd7983 */ /* 0x000f220000300800 */
[----:B------:R-:W-:Y:S02]  /*33530*/  IMAD.MOV.U32 R201, RZ, RZ, R211 ;  /* 0x000000ffffc97224 */ /* 0x000fe400078e00d3 */
[----:B------:R-:W-:Y:S01]  /*33540*/  IMAD.MOV.U32 R192, RZ, RZ, R195 ;  /* 0x000000ffffc07224 */ /* 0x000fe200078e00c3 */
[----:B------:R-:W4:Y:S04]  /*33550*/  LDL.LU R222, [R1+0x58] ;  /* 0x0000580001de7983 */ /* 0x000f280000300800 */
[----:B------:R-:W4:Y:S01]  /*33560*/  LDL.LU R223, [R1+0x5c] ;  /* 0x00005c0001df7983 */ /* 0x000f220000300800 */
[C---:B---3--:R-:W-:Y:S03]  /*33570*/  HMMA.1688.F32.TF32 R208, R160.reuse, R144, R244 ;  /* 0x00000090a0d0723c */ /* 0x048fe600000810f4 */
[----:B------:R-:W3:Y:S04]  /*33580*/  LDL.LU R244, [R1+0x20] ;  /* 0x0000200001f47983 */ /* 0x000ee80000300800 */
[----:B------:R-:W3:Y:S04]  /*33590*/  LDL.LU R245, [R1+0x24] ;  /* 0x0000240001f57983 */ /* 0x000ee80000300800 */
[----:B------:R-:W3:Y:S04]  /*335a0*/  LDL.LU R246, [R1+0x28] ;  /* 0x0000280001f67983 */ /* 0x000ee80000300800 */
[----:B------:R-:W3:Y:S09]  /*335b0*/  LDL.LU R247, [R1+0x2c] ;  /* 0x00002c0001f77983 */ /* 0x000ef20000300800 */
[----:B------:R-:W-:Y:S01]  /*335c0*/  MOV R193, R208 ;  /* 0x000000d000c17202 */ /* 0x000fe20000000f00 */
[----:B------:R-:W-:Y:S01]  /*335d0*/  IMAD.MOV.U32 R194, RZ, RZ, R209 ;  /* 0x000000ffffc27224 */ /* 0x000fe200078e00d1 */
[----:B------:R-:W-:Y:S01]  /*335e0*/  MOV R198, R211 ;  /* 0x000000d300c67202 */ /* 0x000fe20000000f00 */
[----:B------:R-:W-:Y:S01]  /*335f0*/  IMAD.MOV.U32 R195, RZ, RZ, R210 ;  /* 0x000000ffffc37224 */ /* 0x000fe200078e00d2 */
[----:B------:R-:W-:Y:S01]  /*33600*/  HMMA.1688.F32.TF32 R216, R160, R140, R248 ;  /* 0x0000008ca0d8723c */ /* 0x000fe200000810f8 */
[----:B------:R-:W3:Y:S04]  /*33610*/  LDL.LU R248, [R1] ;  /* 0x0000000001f87983 */ /* 0x000ee80000300800 */
[----:B------:R-:W3:Y:S04]  /*33620*/  LDL.LU R249, [R1+0x4] ;  /* 0x0000040001f97983 */ /* 0x000ee80000300800 */
[----:B------:R-:W3:Y:S04]  /*33630*/  LDL.LU R250, [R1+0x8] ;  /* 0x0000080001fa7983 */ /* 0x000ee80000300800 */
[----:B------:R-:W3:Y:S11]  /*33640*/  LDL.LU R251, [R1+0xc] ;  /* 0x00000c0001fb7983 */ /* 0x000ef60000300800 */
[----:B------:R-:W-:Y:S01]  /*33650*/  IMAD.MOV.U32 R208, RZ, RZ, R216 ;  /* 0x000000ffffd07224 */ /* 0x000fe200078e00d8 */
[----:B------:R-:W-:Y:S01]  /*33660*/  MOV R210, R218 ;  /* 0x000000da00d27202 */ /* 0x000fe20000000f00 */
[----:B------:R-:W-:-:S02]  /*33670*/  IMAD.MOV.U32 R209, RZ, RZ, R217 ;  /* 0x000000ffffd17224 */ /* 0x000fc400078e00d9 */
[----:B------:R-:W-:Y:S02]  /*33680*/  IMAD.MOV.U32 R211, RZ, RZ, R219 ;  /* 0x000000ffffd37224 */ /* 0x000fe400078e00db */
[C---:B--2---:R-:W-:Y:S08]  /*33690*/  HMMA.1688.F32.TF32 R216, R160.reuse, R136, R212 ;  /* 0x00000088a0d8723c */ /* 0x044ff000000810d4 */
[C---:B----4-:R-:W-:Y:S08]  /*336a0*/  HMMA.1688.F32.TF32 R240, R160.reuse, R132, R240 ;  /* 0x00000084a0f0723c */ /* 0x050ff000000810f0 */
[----:B------:R-:W-:Y:S08]  /*336b0*/  HMMA.1688.F32.TF32 R160, R160, R128, R224 ;  /* 0x00000080a0a0723c */ /* 0x000ff000000810e0 */
[----:B------:R-:W-:Y:S01]  /*336c0*/  IMAD.MOV.U32 R214, RZ, RZ, R218 ;  /* 0x000000ffffd67224 */ /* 0x000fe200078e00da */
[----:B------:R-:W-:Y:S01]  /*336d0*/  MOV R213, R217 ;  /* 0x000000d900d57202 */ /* 0x000fe20000000f00 */
[----:B------:R-:W-:-:S02]  /*336e0*/  IMAD.MOV.U32 R215, RZ, RZ, R219 ;  /* 0x000000ffffd77224 */ /* 0x000fc400078e00db */
[----:B------:R-:W-:-:S04]  /*336f0*/  IMAD.MOV.U32 R212, RZ, RZ, R216 ;  /* 0x000000ffffd47224 */ /* 0x000fc800078e00d8 */
[----:B------:R-:W-:Y:S01]  /*33700*/  IMAD.MOV.U32 R218, RZ, RZ, R242 ;  /* 0x000000ffffda7224 */ /* 0x000fe200078e00f2 */
[----:B------:R-:W-:Y:S01]  /*33710*/  MOV R219, R243 ;  /* 0x000000f300db7202 */ /* 0x000fe20000000f00 */
[----:B------:R-:W-:Y:S01]  /*33720*/  IMAD.MOV.U32 R217, RZ, RZ, R241 ;  /* 0x000000ffffd97224 */ /* 0x000fe200078e00f1 */
[----:B------:R-:W-:Y:S01]  /*33730*/  MOV R216, R240 ;  /* 0x000000f000d87202 */ /* 0x000fe20000000f00 */
[----:B------:R-:W2:Y:S04]  /*33740*/  LDL.LU.64 R242, [R1+0x2108] ;  /* 0x0021080001f27983 */ /* 0x000ea80000300a00 */
[----:B------:R-:W2:Y:S01]  /*33750*/  LDL.LU.64 R240, [R1+0x2100] ;  /* 0x0021000001f07983 */ /* 0x000ea20000300a00 */
[----:B------:R-:W-:-:S03]  /*33760*/  IMAD.MOV.U32 R199, RZ, RZ, R160 ;  /* 0x000000ffffc77224 */ /* 0x000fc600078e00a0 */
[----:B------:R-:W4:Y:S01]  /*33770*/  LDL.LU.64 R226, [R1+0x20f8] ;  /* 0x0020f80001e27983 */ /* 0x000f220000300a00 */
[----:B------:R-:W-:-:S03]  /*33780*/  IMAD.MOV.U32 R203, RZ, RZ, R161 ;  /* 0x000000ffffcb7224 */ /* 0x000fc600078e00a1 */
[----:B------:R-:W4:Y:S04]  /*33790*/  LDL.LU.64 R224, [R1+0x20f0] ;  /* 0x0020f00001e07983 */ /* 0x000f280000300a00 */
[----:B------:R-:W2:Y:S04]  /*337a0*/  LDL.LU R160, [R1+0x10] ;  /* 0x0000100001a07983 */ /* 0x000ea80000300800 */
[----:B------:R-:W2:Y:S01]  /*337b0*/  LDL.LU R161, [R1+0x14] ;  /* 0x0000140001a17983 */ /* 0x000ea20000300800 */
[C---:B------:R-:W-:Y:S08]  /*337c0*/  HMMA.1688.F32.TF32 R44, R52.reuse, R136, R44 ;  /* 0x00000088342c723c */ /* 0x040ff0000008102c */
[C---:B------:R-:W-:Y:S08]  /*337d0*/  HMMA.1688.F32.TF32 R48, R52.reuse, R132, R48 ;  /* 0x000000843430723c */ /* 0x040ff00000081030 */
[----:B------:R-:W-:Y:S01]  /*337e0*/  HMMA.1688.F32.TF32 R52, R52, R128, R164 ;  /* 0x000000803434723c */ /* 0x000fe200000810a4 */
[----:B------:R-:W-:Y:S04]  /*337f0*/  LDS R164, [R3+0x30700] ;  /* 0x0307000003a47984 */ /* 0x000fe80000000800 */
[----:B------:R-:W-:Y:S04]  /*33800*/  LDS R166, [R3+0x32700] ;  /* 0x0327000003a67984 */ /* 0x000fe80000000800 */
[----:B------:R-:W-:Y:S04]  /*33810*/  LDS R165, [R0+0x30700] ;  /* 0x0307000000a57984 */ /* 0x000fe80000000800 */
[----:B------:R-:W1:Y:S01]  /*33820*/  LDS R167, [R0+0x32700] ;  /* 0x0327000000a77984 */ /* 0x000e620000000800 */
[----:B------:R-:W-:Y:S01]  /*33830*/  MOV R206, R162 ;  /* 0x000000a200ce7202 */ /* 0x000fe20000000f00 */
[----:B------:R-:W-:Y:S01]  /*33840*/  IMAD.MOV.U32 R207, RZ, RZ, R163 ;  /* 0x000000ffffcf7224 */ /* 0x000fe200078e00a3 */
[----:B------:R-:W-:Y:S01]  /*33850*/  MOV R163, R2 ;  /* 0x0000000200a37202 */ /* 0x000fe20000000f00 */
[----:B------:R-:W-:Y:S01]  /*33860*/  IMAD.MOV.U32 R162, RZ, RZ, R252 ;  /* 0x000000ffffa27224 */ /* 0x000fe200078e00fc */
[----:B-1----:R-:W-:Y:S11]  /*33870*/  HMMA.1688.F32.TF32 R220, R164, R156, R220 ;  /* 0x0000009ca4dc723c */ /* 0x002ff600000810dc */
[----:B------:R-:W-:Y:S11]  /*33880*/  @!UPT UIADD3 URZ, URZ, URZ, URZ ;  /* 0x0000003f3f3ff290 */ /* 0x000ff6000fffe03f */
[----:B------:R-:W-:Y:S02]  /*33890*/  @!UPT UIADD3 URZ, URZ, URZ, URZ ;  /* 0x0000003f3f3ff290 */ /* 0x000fe4000fffe03f */
[----:B------:R-:W-:Y:S01]  /*338a0*/  MOV R157, R222 ;  /* 0x000000de009d7202 */ /* 0x000fe20000000f00 */
[----:B------:R-:W-:Y:S02]  /*338b0*/  IMAD.MOV.U32 R156, RZ, RZ, R223 ;  /* 0x000000ffff9c7224 */ /* 0x000fe400078e00df */
[----:B------:R-:W-:Y:S01]  /*338c0*/  IMAD.MOV.U32 R135, RZ, RZ, R220 ;  /* 0x000000ffff877224 */ /* 0x000fe200078e00dc */
[----:B------:R-:W4:Y:S01]  /*338d0*/  LDL.LU.64 R222, [R1+0x20e8] ;  /* 0x0020e80001de7983 */ /* 0x000f220000300a00 */
[----:B------:R-:W-:-:S03]  /*338e0*/  IMAD.MOV.U32 R134, RZ, RZ, R221 ;  /* 0x000000ffff867224 */ /* 0x000fc600078e00dd */
[----:B------:R-:W4:Y:S01]  /*338f0*/  LDL.LU.64 R220, [R1+0x20e0] ;  /* 0x0020e00001dc7983 */ /* 0x000f220000300a00 */
[C---:B---3--:R-:W-:Y:S11]  /*33900*/  HMMA.1688.F32.TF32 R244, R164.reuse, R152, R244 ;  /* 0x00000098a4f4723c */ /* 0x048ff600000810f4 */
[----:B------:R-:W-:Y:S11]  /*33910*/  @!UPT UIADD3 URZ, URZ, URZ, URZ ;  /* 0x0000003f3f3ff290 */ /* 0x000ff6000fffe03f */
[----:B------:R-:W-:Y:S02]  /*33920*/  @!UPT UIADD3 URZ, URZ, URZ, URZ ;  /* 0x0000003f3f3ff290 */ /* 0x000fe4000fffe03f */
[----:B------:R-:W-:Y:S01]  /*33930*/  IMAD.MOV.U32 R252, RZ, RZ, R246 ;  /* 0x000000fffffc7224 */ /* 0x000fe200078e00f6 */
[----:B------:R-:W-:Y:S01]  /*33940*/  MOV R152, R244 ;  /* 0x000000f400987202 */ /* 0x000fe20000000f00 */
[----:B------:R-:W-:Y:S02]  /*33950*/  IMAD.MOV.U32 R2, RZ, RZ, R247 ;  /* 0x000000ffff027224 */ /* 0x000fe400078e00f7 */
[----:B------:R-:W-:Y:S01]  /*33960*/  IMAD.MOV.U32 R153, RZ, RZ, R245 ;  /* 0x000000ffff997224 */ /* 0x000fe200078e00f5 */
[----:B------:R-:W3:Y:S04]  /*33970*/  LDL.LU.64 R246, [R1+0x20d8] ;  /* 0x0020d80001f67983 */ /* 0x000ee80000300a00 */
[----:B------:R-:W3:Y:S01]  /*33980*/  LDL.LU.64 R244, [R1+0x20d0] ;  /* 0x0020d00001f47983 */ /* 0x000ee20000300a00 */
[C---:B------:R-:W-:Y:S11]  /*33990*/  HMMA.1688.F32.TF32 R248, R164.reuse, R144, R248 ;  /* 0x00000090a4f8723c */ /* 0x040ff600000810f8 */
[----:B------:R-:W-:Y:S11]  /*339a0*/  @!UPT UIADD3 URZ, URZ, URZ, URZ ;  /* 0x0000003f3f3ff290 */ /* 0x000ff6000fffe03f */
[----:B------:R-:W-:Y:S02]  /*339b0*/  @!UPT UIADD3 URZ, URZ, URZ, URZ ;  /* 0x0000003f3f3ff290 */ /* 0x000fe4000fffe03f */
[----:B------:R-:W-:Y:S01]  /*339c0*/  MOV R151, R250 ;  /* 0x000000fa00977202 */ /* 0x000fe20000000f00 */
[----:B------:R-:W-:Y:S02]  /*339d0*/  IMAD.MOV.U32 R150, RZ, RZ, R251 ;  /* 0x000000ffff967224 */ /* 0x000fe400078e00fb */
[----:B------:R-:W3:Y:S01]  /*339e0*/  LDL.LU.64 R250, [R1+0x20c8] ;  /* 0x0020c80001fa7983 */ /* 0x000ee20000300a00 */
[----:B--2---:R-:W-:Y:S11]  /*339f0*/  HMMA.1688.F32.TF32 R160, R164, R148, R160 ;  /* 0x00000094a4a0723c */ /* 0x004ff600000810a0 */
[----:B------:R-:W-:Y:S11]  /*33a00*/  @!UPT UIADD3 URZ, URZ, URZ, URZ ;  /* 0x0000003f3f3ff290 */ /* 0x000ff6000fffe03f */
[----:B------:R-:W-:Y:S02]  /*33a10*/  @!UPT UIADD3 URZ, URZ, URZ, URZ ;  /* 0x0000003f3f3ff290 */ /* 0x000fe4000fffe03f */
[----:B------:R-:W-:Y:S01]  /*33a20*/  IMAD.MOV.U32 R147, RZ, RZ, R160 ;  /* 0x000000ffff937224 */ /* 0x000fe200078e00a0 */
[----:B------:R-:W-:Y:S01]  /*33a30*/  MOV R146, R161 ;  /* 0x000000a100927202 */ /* 0x000fe20000000f00 */
[----:B------:R-:W-:Y:S02]  /*33a40*/  IMAD.MOV.U32 R161, RZ, RZ, R248 ;  /* 0x000000ffffa17224 */ /* 0x000fe400078e00f8 */
[----:B------:R-:W-:Y:S02]  /*33a50*/  IMAD.MOV.U32 R160, RZ, RZ, R249 ;  /* 0x000000ffffa07224 */ /* 0x000fe400078e00f9 */
[----:B------:R-:W2:Y:S01]  /*33a60*/  LDL.LU.64 R248, [R1+0x20c0] ;  /* 0x0020c00001f87983 */ /* 0x000ea20000300a00 */
[----:B------:R-:W-:-:S05]  /*33a70*/  MOV R149, R163 ;  /* 0x000000a300957202 */ /* 0x000fca0000000f00 */
[----:B------:R-:W-:Y:S02]  /*33a80*/  IMAD.MOV.U32 R145, RZ, RZ, R149 ;  /* 0x000000ffff917224 */ /* 0x000fe400078e0095 */
[----:B------:R-:W-:Y:S02]  /*33a90*/  IMAD.MOV.U32 R149, RZ, RZ, R153 ;  /* 0x000000ffff957224 */ /* 0x000fe400078e0099 */
[----:B------:R-:W-:Y:S02]  /*33aa0*/  IMAD.MOV.U32 R153, RZ, RZ, R134 ;  /* 0x000000ffff997224 */ /* 0x000fe400078e0086 */
[----:B------:R-:W-:Y:S01]  /*33ab0*/  IMAD.MOV.U32 R148, RZ, RZ, R162 ;  /* 0x000000ffff947224 */ /* 0x000fe200078e00a2 */
[C---:B----4-:R-:W-:Y:S08]  /*33ac0*/  HMMA.1688.F32.TF32 R220, R164.reuse, R132, R220 ;  /* 0x00000084a4dc723c */ /* 0x050ff000000810dc */
[----:B---3--:R-:W-:Y:S01]  /*33ad0*/  HMMA.1688.F32.TF32 R244, R164, R136, R244 ;  /* 0x00000088a4f4723c */ /* 0x008fe200000810f4 */
[----:B------:R-:W-:Y:S01]  /*33ae0*/  MOV R144, R148 ;  /* 0x0000009400907202 */ /* 0x000fe20000000f00 */
[----:B------:R-:W-:Y:S01]  /*33af0*/  IMAD.MOV.U32 R148, RZ, RZ, R152 ;  /* 0x000000ffff947224 */ /* 0x000fe200078e0098 */
[----:B------:R-:W-:-:S05]  /*33b00*/  MOV R152, R135 ;  /* 0x0000008700987202 */ /* 0x000fca0000000f00 */
[----:B--2---:R-:W-:Y:S07]  /*33b10*/  HMMA.1688.F32.TF32 R248, R164, R140, R248 ;  /* 0x0000008ca4f8723c */ /* 0x004fee00000810f8 */
[----:B------:R-:W-:Y:S01]  /*33b20*/  MOV R140, R161 ;  /* 0x000000a1008c7202 */ /* 0x000fe20000000f00 */
[----:B------:R-:W-:-:S08]  /*33b30*/  IMAD.MOV.U32 R141, RZ, RZ, R160 ;  /* 0x000000ffff8d7224 */ /* 0x000fd000078e00a0 */
[----:B------:R-:W-:Y:S01]  /*33b40*/  MOV R161, R246 ;  /* 0x000000f600a17202 */ /* 0x000fe20000000f00 */
[----:B------:R-:W-:Y:S01]  /*33b50*/  IMAD.MOV.U32 R160, RZ, RZ, R247 ;  /* 0x000000ffffa07224 */ /* 0x000fe200078e00f7 */
[----:B------:R-:W-:Y:S01]  /*33b60*/  HMMA.1688.F32.TF32 R164, R164, R128, R224 ;  /* 0x00000080a4a4723c */ /* 0x000fe200000810e0 */
[----:B------:R-:W-:Y:S04]  /*33b70*/  LDS R224, [R3+0x34300] ;  /* 0x0343000003e07984 */ /* 0x000fe80000000800 */
[----:B------:R-:W-:Y:S01]  /*33b80*/  LDS R226, [R3+0x36300] ;  /* 0x0363000003e27984 */ /* 0x000fe20000000800 */
[----:B------:R-:W-:Y:S01]  /*33b90*/  MOV R134, R248 ;  /* 0x000000f800867202 */ /* 0x000fe20000000f00 */
[----:B------:R-:W-:Y:S02]  /*33ba0*/  IMAD.MOV.U32 R163, RZ, RZ, R249 ;  /* 0x000000ffffa37224 */ /* 0x000fe400078e00f9 */
        /* <DEDUP_REMOVED lines=10> */
[----:B------:R-:W1:Y:S01]  /*33c50*/  LDS R163, [R0+0x36000] ;  /* 0x0360000000a37984 */ /* 0x000e620000000800 */
[----:B------:R-:W-:Y:S01]  /*33c60*/  MOV R249, R150 ;  /* 0x0000009600f97202 */ /* 0x000fe20000000f00 */
[----:B------:R-:W-:Y:S01]  /*33c70*/  IMAD.MOV.U32 R248, RZ, RZ, R151 ;  /* 0x000000fffff87224 */ /* 0x000fe200078e0097 */
[----:B------:R-:W-:Y:S01]  /*33c80*/  MOV R151, R245 ;  /* 0x000000f500977202 */ /* 0x000fe20000000f00 */
[----:B------:R-:W-:Y:S01]  /*33c90*/  IMAD.MOV.U32 R150, RZ, RZ, R244 ;  /* 0x000000ffff967224 */ /* 0x000fe200078e00f4 */
[----:B------:R-:W-:Y:S01]  /*33ca0*/  LDS R225, [R0+0x34300] ;  /* 0x0343000000e17984 */ /* 0x000fe20000000800 */
[----:B------:R-:W-:-:S03]  /*33cb0*/  IMAD.MOV.U32 R135, RZ, RZ, R251 ;  /* 0x000000ffff877224 */ /* 0x000fc600078e00fb */
[----:B------:R-:W-:Y:S01]  /*33cc0*/  LDS R227, [R0+0x36300] ;  /* 0x0363000000e37984 */ /* 0x000fe20000000800 */
[----:B-1----:R-:W-:Y:S01]  /*33cd0*/  HMMA.1688.F32.TF32 R240, R160, R158, R240 ;  /* 0x0000009ea0f0723c */ /* 0x002fe200000810f0 */
[----:B------:R-:W-:Y:S11]  /*33ce0*/  IMAD.MOV.U32 R251, RZ, RZ, R146 ;  /* 0x000000fffffb7224 */ /* 0x000ff600078e0092 */
[----:B------:R-:W-:Y:S11]  /*33cf0*/  @!UPT UIADD3 URZ, URZ, URZ, URZ ;  /* 0x0000003f3f3ff290 */ /* 0x000ff6000fffe03f */
[----:B------:R-:W-:Y:S04]  /*33d00*/  STL.64 [R1+0x300], R240 ;  /* 0x000300f001007387 */ /* 0x000fe80000100a00 */
[----:B------:R1:W-:Y:S02]  /*33d10*/  STL.64 [R1+0x308], R242 ;  /* 0x000308f201007387 */ /* 0x0003e40000100a00 */
[----:B-1----:R-:W-:Y:S02]  /*33d20*/  IMAD.MOV.U32 R242, RZ, RZ, R150 ;  /* 0x000000fffff27224 */ /* 0x002fe400078e0096 */
[----:B------:R-:W2:Y:S01]  /*33d30*/  LDL.LU R150, [R1+0x20bc] ;  /* 0x0020bc0001967983 */ /* 0x000ea20000300800 */
[----:B------:R-:W-:-:S03]  /*33d40*/  IMAD.MOV.U32 R243, RZ, RZ, R151 ;  /* 0x000000fffff37224 */ /* 0x000fc600078e0097 */
[----:B------:R-:W2:Y:S01]  /*33d50*/  LDL.LU R151, [R1+0x20b8] ;  /* 0x0020b80001977983 */ /* 0x000ea20000300800 */
[----:B------:R-:W-:Y:S01]  /*33d60*/  IMAD.MOV.U32 R250, RZ, RZ, R147 ;  /* 0x000000fffffa7224 */ /* 0x000fe200078e0093 */
[----:B------:R-:W-:Y:S01]  /*33d70*/  MOV R146, R222 ;  /* 0x000000de00927202 */ /* 0x000fe20000000f00 */
[----:B------:R-:W-:Y:S01]  /*33d80*/  IMAD.MOV.U32 R147, RZ, RZ, R223 ;  /* 0x000000ffff937224 */ /* 0x000fe200078e00df */
[C---:B------:R-:W-:Y:S01]  /*33d90*/  HMMA.1688.F32.TF32 R120, R160.reuse, R154, R120 ;  /* 0x0000009aa078723c */ /* 0x040fe20000081078 */
[----:B------:R-:W-:Y:S01]  /*33da0*/  IMAD.MOV.U32 R137, RZ, RZ, R135 ;  /* 0x000000ffff897224 */ /* 0x000fe200078e0087 */
[----:B------:R-:W-:Y:S01]  /*33db0*/  MOV R240, R146 ;  /* 0x0000009200f07202 */ /* 0x000fe20000000f00 */
[----:B------:R-:W-:Y:S01]  /*33dc0*/  IMAD.MOV.U32 R241, RZ, RZ, R147 ;  /* 0x000000fffff17224 */ /* 0x000fe200078e0093 */
[----:B------:R-:W3:Y:S04]  /*33dd0*/  LDL.LU R146, [R1+0x20b4] ;  /* 0x0020b40001927983 */ /* 0x000ee80000300800 */
[----:B------:R-:W3:Y:S01]  /*33de0*/  LDL.LU R147, [R1+0x20b0] ;  /* 0x0020b00001937983 */ /* 0x000ee20000300800 */
[----:B------:R-:W-:Y:S01]  /*33df0*/  IMAD.MOV.U32 R134, RZ, RZ, R220 ;  /* 0x000000ffff867224 */ /* 0x000fe200078e00dc */
[----:B------:R-:W-:Y:S01]  /*33e00*/  MOV R135, R221 ;  /* 0x000000dd00877202 */ /* 0x000fe20000000f00 */
[----:B------:R-:W-:Y:S01]  /*33e10*/  HMMA.1688.F32.TF32 R8, R160, R142, R8 ;  /* 0x0000008ea008723c */ /* 0x000fe20000081008 */
[----:B------:R-:W-:Y:S01]  /*33e20*/  IMAD.MOV.U32 R247, RZ, RZ, R165 ;  /* 0x000000fffff77224 */ /* 0x000fe200078e00a5 */
[----:B------:R-:W-:Y:S01]  /*33e30*/  MOV R245, R167 ;  /* 0x000000a700f57202 */ /* 0x000fe20000000f00 */
[----:B------:R-:W-:Y:S01]  /*33e40*/  IMAD.MOV.U32 R246, RZ, RZ, R166 ;  /* 0x000000fffff67224 */ /* 0x000fe200078e00a6 */
[----:B------:R-:W-:Y:S01]  /*33e50*/  LDS R165, [R0+0x34100] ;  /* 0x0341000000a57984 */ /* 0x000fe20000000800 */
[----:B------:R-:W-:-:S03]  /*33e60*/  IMAD.MOV.U32 R244, RZ, RZ, R164 ;  /* 0x000000fffff47224 */ /* 0x000fc600078e00a4 */
[----:B------:R-:W-:Y:S04]  /*33e70*/  LDS R164, [R3+0x34100] ;  /* 0x0341000003a47984 */ /* 0x000fe80000000800 */
[----:B------:R-:W-:Y:S04]  /*33e80*/  STL.64 [R1+0x2f0], R120 ;  /* 0x0002f07801007387 */ /* 0x000fe80000100a00 */
[----:B------:R1:W-:Y:S04]  /*33e90*/  STL.64 [R1+0x2f8], R122 ;  /* 0x0002f87a01007387 */ /* 0x0003e80000100a00 */
[----:B------:R-:W-:Y:S04]  /*33ea0*/  LDS R166, [R3+0x36100] ;  /* 0x0361000003a67984 */ /* 0x000fe80000000800 */
[----:B------:R-:W4:Y:S01]  /*33eb0*/  LDS R167, [R0+0x36100] ;  /* 0x0361000000a77984 */ /* 0x000f220000000800 */
[----:B-1----:R-:W-:Y:S01]  /*33ec0*/  IMAD.MOV.U32 R122, RZ, RZ, R134 ;  /* 0x000000ffff7a7224 */ /* 0x002fe200078e0086 */
[----:B------:R-:W-:-:S02]  /*33ed0*/  MOV R123, R135 ;  /* 0x00000087007b7202 */ /* 0x000fc40000000f00 */
[----:B------:R-:W4:Y:S04]  /*33ee0*/  LDL.LU R134, [R1+0x20ac] ;  /* 0x0020ac0001867983 */ /* 0x000f280000300800 */
[----:B------:R-:W4:Y:S04]  /*33ef0*/  LDL.LU R135, [R1+0x20a8] ;  /* 0x0020a80001877983 */ /* 0x000f280000300800 */
[----:B------:R-:W-:Y:S04]  /*33f00*/  LDS R220, [R3+0x34200] ;  /* 0x0342000003dc7984 */ /* 0x000fe80000000800 */
[----:B------:R-:W-:Y:S04]  /*33f10*/  LDS R222, [R3+0x36200] ;  /* 0x0362000003de7984 */ /* 0x000fe80000000800 */
[----:B------:R-:W-:Y:S04]  /*33f20*/  LDS R221, [R0+0x34200] ;  /* 0x0342000000dd7984 */ /* 0x000fe80000000800 */
[----:B------:R-:W1:Y:S01]  /*33f30*/  LDS R223, [R0+0x36200] ;  /* 0x0362000000df7984 */ /* 0x000e620000000800 */
[C---:B--2---:R-:W-:Y:S11]  /*33f40*/  HMMA.1688.F32.TF32 R124, R160.reuse, R150, R124 ;  /* 0x00000096a07c723c */ /* 0x044ff6000008107c */
[----:B------:R-:W-:Y:S11]  /*33f50*/  @!UPT UIADD3 URZ, URZ, URZ, URZ ;  /* 0x0000003f3f3ff290 */ /* 0x000ff6000fffe03f */
[----:B------:R-:W-:Y:S01]  /*33f60*/  @!UPT UIADD3 URZ, URZ, URZ, URZ ;  /* 0x0000003f3f3ff290 */ /* 0x000fe2000fffe03f */
[----:B------:R-:W-:Y:S04]  /*33f70*/  STL.64 [R1+0x2e0], R124 ;  /* 0x0002e07c01007387 */ /* 0x000fe80000100a00 */
[----:B------:R3:W-:Y:S02]  /*33f80*/  STL.64 [R1+0x2e8], R126 ;  /* 0x0002e87e01007387 */ /* 0x0007e40000100a00 */
[C---:B---3--:R-:W-:Y:S08]  /*33f90*/  HMMA.1688.F32.TF32 R124, R160.reuse, R146, R4 ;  /* 0x00000092a07c723c */ /* 0x048ff00000081004 */
[C---:B------:R-:W-:Y:S11]  /*33fa0*/  HMMA.1688.F32.TF32 R4, R160.reuse, R138, R12 ;  /* 0x0000008aa004723c */ /* 0x040ff6000008100c */
[----:B------:R-:W-:Y:S04]  /*33fb0*/  @!UPT UIADD3 URZ, URZ, URZ, URZ ;  /* 0x0000003f3f3ff290 */ /* 0x000fe8000fffe03f */
[----:B------:R-:W-:Y:S04]  /*33fc0*/  STL.64 [R1+0x2d0], R124 ;  /* 0x0002d07c01007387 */ /* 0x000fe80000100a00 */
[----:B------:R-:W-:Y:S04]  /*33fd0*/  STL.64 [R1+0x2d8], R126 ;  /* 0x0002d87e01007387 */ /* 0x000fe80000100a00 */
[----:B------:R-:W-:Y:S04]  /*33fe0*/  STL.64 [R1+0x2c0], R8 ;  /* 0x0002c00801007387 */ /* 0x000fe80000100a00 */
[----:B------:R-:W-:Y:S04]  /*33ff0*/  STL.64 [R1+0x2c8], R10 ;  /* 0x0002c80a01007387 */ /* 0x000fe80000100a00 */
[----:B------:R-:W-:Y:S04]  /*34000*/  STL.64 [R1+0x2b0], R4 ;  /* 0x0002b00401007387 */ /* 0x000fe80000100a00 */
[----:B------:R4:W-:Y:S02]  /*34010*/  STL.64 [R1+0x2b8], R6 ;  /* 0x0002b80601007387 */ /* 0x0009e40000100a00 */
[C---:B----4-:R-:W-:Y:S08]  /*34020*/  HMMA.1688.F32.TF32 R4, R160.reuse, R134, R16 ;  /* 0x00000086a004723c */ /* 0x050ff00000081010 */
[----:B------:R-:W-:Y:S08]  /*34030*/  HMMA.1688.F32.TF32 R12, R160, R130, R20 ;  /* 0x00000082a00c723c */ /* 0x000ff00000081014 */
[C---:B------:R-:W-:Y:S07]  /*34040*/  HMMA.1688.F32.TF32 R8, R164.reuse, R158, R24 ;  /* 0x0000009ea408723c */ /* 0x040fee0000081018 */
[----:B------:R-:W-:Y:S04]  /*34050*/  STL.64 [R1+0x2a0], R4 ;  /* 0x0002a00401007387 */ /* 0x000fe80000100a00 */
[----:B------:R2:W-:Y:S02]  /*34060*/  STL.64 [R1+0x2a8], R6 ;  /* 0x0002a80601007387 */ /* 0x0005e40000100a00 */
[C---:B--2---:R-:W-:Y:S02]  /*34070*/  HMMA.1688.F32.TF32 R4, R164.reuse, R154, R28 ;  /* 0x0000009aa404723c */ /* 0x044fe4000008101c */
[----:B------:R-:W-:Y:S04]  /*34080*/  STL.64 [R1+0x230], R12 ;  /* 0x0002300c01007387 */ /* 0x000fe80000100a00 */
[----:B------:R2:W-:Y:S04]  /*34090*/  STL.64 [R1+0x238], R14 ;  /* 0x0002380e01007387 */ /* 0x0005e80000100a00 */
[----:B------:R-:W-:Y:S04]  /*340a0*/  STL.64 [R1+0x220], R8 ;  /* 0x0002200801007387 */ /* 0x000fe80000100a00 */
[----:B------:R3:W-:Y:S01]  /*340b0*/  STL.64 [R1+0x228], R10 ;  /* 0x0002280a01007387 */ /* 0x0007e20000100a00 */
[C---:B--2---:R-:W-:Y:S08]  /*340c0*/  HMMA.1688.F32.TF32 R12, R164.reuse, R150, R32 ;  /* 0x00000096a40c723c */ /* 0x044ff00000081020 */
[C---:B------:R-:W-:Y:S01]  /*340d0*/  HMMA.1688.F32.TF32 R124, R164.reuse, R134, R48 ;  /* 0x00000086a47c723c */ /* 0x040fe20000081030 */
[----:B------:R-:W-:Y:S04]  /*340e0*/  STL.64 [R1+0x210], R4 ;  /* 0x0002100401007387 */ /* 0x000fe80000100a00 */
[----:B------:R2:W-:Y:S03]  /*340f0*/  STL.64 [R1+0x218], R6 ;  /* 0x0002180601007387 */ /* 0x0005e60000100a00 */
[----:B---3--:R-:W-:Y:S08]  /*34100*/  HMMA.1688.F32.TF32 R8, R164, R146, R36 ;  /* 0x00000092a408723c */ /* 0x008ff00000081024 */
[----:B-1----:R-:W-:Y:S01]  /*34110*/  HMMA.1688.F32.TF32 R16, R220, R138, R76 ;  /* 0x0000008adc10723c */ /* 0x002fe2000008104c */
[----:B------:R-:W-:Y:S01]  /*34120*/  MOV R28, R216 ;  /* 0x000000d8001c7202 */ /* 0x000fe20000000f00 */
[----:B------:R-:W-:Y:S01]  /*34130*/  IMAD.MOV.U32 R29, RZ, RZ, R217 ;  /* 0x000000ffff1d7224 */ /* 0x000fe200078e00d9 */
[----:B------:R-:W-:Y:S01]  /*34140*/  MOV R31, R219 ;  /* 0x000000db001f7202 */ /* 0x000fe20000000f00 */
[----:B------:R-:W-:-:S02]  /*34150*/  IMAD.MOV.U32 R30, RZ, RZ, R218 ;  /* 0x000000ffff1e7224 */ /* 0x000fc400078e00da */
[----:B------:R-:W-:Y:S01]  /*34160*/  IMAD.MOV.U32 R24, RZ, RZ, R212 ;  /* 0x000000ffff187224 */ /* 0x000fe200078e00d4 */
[----:B------:R-:W-:Y:S01]  /*34170*/  MOV R26, R214 ;  /* 0x000000d6001a7202 */ /* 0x000fe20000000f00 */
[----:B--2---:R-:W-:Y:S01]  /*34180*/  HMMA.1688.F32.TF32 R4, R164, R142, R40 ;  /* 0x0000008ea404723c */ /* 0x004fe20000081028 */
[----:B------:R-:W-:Y:S04]  /*34190*/  STL.64 [R1+0x200], R12 ;  /* 0x0002000c01007387 */ /* 0x000fe80000100a00 */
[----:B------:R-:W-:Y:S04]  /*341a0*/  STL.64 [R1+0x208], R14 ;  /* 0x0002080e01007387 */ /* 0x000fe80000100a00 */
[----:B------:R-:W-:Y:S04]  /*341b0*/  STL.64 [R1+0x1f0], R8 ;  /* 0x0001f00801007387 */ /* 0x000fe80000100a00 */
[----:B------:R1:W-:Y:S01]  /*341c0*/  STL.64 [R1+0x1f8], R10 ;  /* 0x0001f80a01007387 */ /* 0x0003e20000100a00 */
[----:B------:R-:W-:-:S02]  /*341d0*/  IMAD.MOV.U32 R25, RZ, RZ, R213 ;  /* 0x000000ffff197224 */ /* 0x000fc400078e00d5 */
[----:B------:R-:W-:Y:S01]  /*341e0*/  IMAD.MOV.U32 R27, RZ, RZ, R215 ;  /* 0x000000ffff1b7224 */ /* 0x000fe200078e00d7 */
[----:B------:R-:W-:Y:S01]  /*341f0*/  MOV R21, R209 ;  /* 0x000000d100157202 */ /* 0x000fe20000000f00 */
[----:B------:R-:W-:Y:S01]  /*34200*/  IMAD.MOV.U32 R20, RZ, RZ, R208 ;  /* 0x000000ffff147224 */ /* 0x000fe200078e00d0 */
[----:B------:R-:W-:Y:S04]  /*34210*/  LDS R32, [R3+0x34600] ;  /* 0x0346000003207984 */ /* 0x000fe80000000800 */
[----:B------:R-:W-:Y:S04]  /*34220*/  STL.64 [R1+0x1e0], R4 ;  /* 0x0001e00401007387 */ /* 0x000fe80000100a00 */
[----:B------:R2:W-:Y:S01]  /*34230*/  STL.64 [R1+0x1e8], R6 ;  /* 0x0001e80601007387 */ /* 0x0005e20000100a00 */
[----:B-1----:R-:W-:Y:S01]  /*34240*/  HMMA.1688.F32.TF32 R8, R164, R130, R52 ;  /* 0x00000082a408723c */ /* 0x002fe20000081034 */
[----:B------:R-:W-:-:S02]  /*34250*/  IMAD.MOV.U32 R22, RZ, RZ, R210 ;  /* 0x000000ffff167224 */ /* 0x000fc400078e00d2 */
[----:B------:R-:W-:Y:S01]  /*34260*/  IMAD.MOV.U32 R23, RZ, RZ, R211 ;  /* 0x000000ffff177224 */ /* 0x000fe200078e00d3 */
[----:B------:R-:W-:Y:S04]  /*34270*/  LDS R4, [R3+0x34500] ;  /* 0x0345000003047984 */ /* 0x000fe80000000800 */
[----:B------:R-:W-:Y:S01]  /*34280*/  HMMA.1688.F32.TF32 R12, R220, R154, R60 ;  /* 0x0000009adc0c723c */ /* 0x000fe2000008103c */
[----:B------:R-:W-:Y:S01]  /*34290*/  LDS R5, [R0+0x34500] ;  /* 0x0345000000057984 */ /* 0x000fe20000000800 */
[----:B--2---:R-:W-:Y:S02]  /*342a0*/  IMAD.MOV.U32 R7, RZ, RZ, R122 ;  /* 0x000000ffff077224 */ /* 0x004fe400078e007a */
[----:B------:R-:W-:Y:S01]  /*342b0*/  IMAD.MOV.U32 R6, RZ, RZ, R123 ;  /* 0x000000ffff067224 */ /* 0x000fe200078e007b */
[----:B------:R-:W-:Y:S03]  /*342c0*/  LDS R34, [R3+0x36600] ;  /* 0x0366000003227984 */ /* 0x000fe60000000800 */
[----:B------:R-:W-:Y:S01]  /*342d0*/  HMMA.1688.F32.TF32 R120, R164, R138, R44 ;  /* 0x0000008aa478723c */ /* 0x000fe2000008102c */
[----:B------:R-:W-:Y:S04]  /*342e0*/  LDS R33, [R0+0x34600] ;  /* 0x0346000000217984 */ /* 0x000fe80000000800 */
[----:B------:R-:W1:Y:S03]  /*342f0*/  LDS R35, [R0+0x36600] ;  /* 0x0366000000237984 */ /* 0x000e660000000800 */
[C---:B------:R-:W-:Y:S01]  /*34300*/  HMMA.1688.F32.TF32 R164, R220.reuse, R158, R56 ;  /* 0x0000009edca4723c */ /* 0x040fe20000081038 */
[----:B------:R-:W-:Y:S04]  /*34310*/  LDS R36, [R3+0x34700] ;  /* 0x0347000003247984 */ /* 0x000fe80000000800 */
[----:B------:R-:W-:Y:S04]  /*34320*/  LDS R38, [R3+0x36700] ;  /* 0x0367000003267984 */ /* 0x000fe80000000800 */
[----:B------:R-:W-:Y:S04]  /*34330*/  LDS R37, [R0+0x34700] ;  /* 0x0347000000257984 */ /* 0x000fe80000000800 */
[----:B------:R-:W-:Y:S04]  /*34340*/  LDS R39, [R0+0x36700] ;  /* 0x0367000000277984 */ /* 0x000fe80000000800 */
        /* <DEDUP_REMOVED lines=9> */
[----:B------:R2:W-:Y:S02]  /*343e0*/  STL.64 [R1+0x1d8], R10 ;  /* 0x0001d80a01007387 */ /* 0x0005e40000100a00 */
[C---:B--2---:R-:W-:Y:S02]  /*343f0*/  HMMA.1688.F32.TF32 R8, R220.reuse, R150, R64 ;  /* 0x00000096dc08723c */ /* 0x044fe40000081040 */
[----:B------:R-:W-:Y:S04]  /*34400*/  STL [R1+0x2034], R164 ;  /* 0x002034a401007387 */ /* 0x000fe80000100800 */
[----:B------:R-:W-:Y:S04]  /*34410*/  STL [R1+0x2030], R165 ;  /* 0x002030a501007387 */ /* 0x000fe80000100800 */
[----:B------:R-:W-:Y:S04]  /*34420*/  STL [R1+0x202c], R166 ;  /* 0x00202ca601007387 */ /* 0x000fe80000100800 */
[----:B------:R-:W-:Y:S04]  /*34430*/  STL [R1+0x2008], R167 ;  /* 0x002008a701007387 */ /* 0x000fe80000100800 */
[----:B------:R-:W-:Y:S04]  /*34440*/  STL.64 [R1+0x1c0], R12 ;  /* 0x0001c00c01007387 */ /* 0x000fe80000100a00 */
[----:B------:R2:W-:Y:S04]  /*34450*/  STL.64 [R1+0x1c8], R14 ;  /* 0x0001c80e01007387 */ /* 0x0005e80000100a00 */
[----:B------:R-:W-:Y:S04]  /*34460*/  STL.64 [R1+0x1b0], R8 ;  /* 0x0001b00801007387 */ /* 0x000fe80000100a00 */
[----:B------:R3:W-:Y:S01]  /*34470*/  STL.64 [R1+0x1b8], R10 ;  /* 0x0001b80a01007387 */ /* 0x0007e20000100a00 */
[C---:B--2---:R-:W-:Y:S08]  /*34480*/  HMMA.1688.F32.TF32 R12, R220.reuse, R146, R68 ;  /* 0x00000092dc0c723c */ /* 0x044ff00000081044 */
[C---:B---3--:R-:W-:Y:S11]  /*34490*/  HMMA.1688.F32.TF32 R8, R220.reuse, R142, R72 ;  /* 0x0000008edc08723c */ /* 0x048ff60000081048 */
[----:B------:R-:W-:Y:S04]  /*344a0*/  @!UPT UIADD3 URZ, URZ, URZ, URZ ;  /* 0x0000003f3f3ff290 */ /* 0x000fe8000fffe03f */
[----:B------:R-:W-:Y:S04]  /*344b0*/  STL.64 [R1+0x1a0], R12 ;  /* 0x0001a00c01007387 */ /* 0x000fe80000100a00 */
[----:B------:R2:W-:Y:S04]  /*344c0*/  STL.64 [R1+0x1a8], R14 ;  /* 0x0001a80e01007387 */ /* 0x0005e80000100a00 */
[----:B------:R-:W-:Y:S04]  /*344d0*/  STL.64 [R1+0x190], R8 ;  /* 0x0001900801007387 */ /* 0x000fe80000100a00 */
[----:B------:R3:W-:Y:S01]  /*344e0*/  STL.64 [R1+0x198], R10 ;  /* 0x0001980a01007387 */ /* 0x0007e20000100a00 */
[C---:B--2---:R-:W-:Y:S08]  /*344f0*/  HMMA.1688.F32.TF32 R12, R220.reuse, R134, R80 ;  /* 0x00000086dc0c723c */ /* 0x044ff00000081050 */
[----:B---3--:R-:W-:Y:S01]  /*34500*/  HMMA.1688.F32.TF32 R8, R220, R130, R84 ;  /* 0x00000082dc08723c */ /* 0x008fe20000081054 */
[----:B------:R-:W-:Y:S04]  /*34510*/  STL.64 [R1+0x180], R16 ;  /* 0x0001801001007387 */ /* 0x000fe80000100a00 */
[----:B------:R-:W-:Y:S10]  /*34520*/  STL.64 [R1+0x188], R18 ;  /* 0x0001881201007387 */ /* 0x000ff40000100a00 */
        /* <DEDUP_REMOVED lines=8> */
[----:B------:R-:W-:Y:S04]  /*345b0*/  STL.64 [R1+0x158], R14 ;  /* 0x0001580e01007387 */ /* 0x000fe80000100a00 */
[----:B------:R-:W-:Y:S04]  /*345c0*/  STL.64 [R1+0x140], R8 ;  /* 0x0001400801007387 */ /* 0x000fe80000100a00 */
[----:B------:R2:W-:Y:S02]  /*345d0*/  STL.64 [R1+0x148], R10 ;  /* 0x0001480a01007387 */ /* 0x0005e40000100a00 */
[C---:B--2---:R-:W-:Y:S01]  /*345e0*/  HMMA.1688.F32.TF32 R8, R224.reuse, R150, R96 ;  /* 0x00000096e008723c */ /* 0x044fe20000081060 */
[----:B------:R-:W-:Y:S01]  /*345f0*/  IMAD.MOV.U32 R15, RZ, RZ, R247 ;  /* 0x000000ffff0f7224 */ /* 0x000fe200078e00f7 */
[----:B------:R-:W-:Y:S01]  /*34600*/  MOV R72, R199 ;  /* 0x000000c700487202 */ /* 0x000fe20000000f00 */
[----:B------:R-:W-:Y:S01]  /*34610*/  IMAD.MOV.U32 R14, RZ, RZ, R244 ;  /* 0x000000ffff0e7224 */ /* 0x000fe200078e00f4 */
[----:B------:R-:W-:Y:S04]  /*34620*/  LDS R247, [R0+0x36400] ;  /* 0x0364000000f77984 */ /* 0x000fe80000000800 */
[----:B------:R-:W-:Y:S01]  /*34630*/  LDS R244, [R3+0x34400] ;  /* 0x0344000003f47984 */ /* 0x000fe20000000800 */
[----:B------:R-:W-:Y:S01]  /*34640*/  HMMA.1688.F32.TF32 R220, R224, R134, R112 ;  /* 0x00000086e0dc723c */ /* 0x000fe20000081070 */
[----:B------:R-:W-:Y:S01]  /*34650*/  IMAD.MOV.U32 R73, RZ, RZ, R203 ;  /* 0x000000ffff497224 */ /* 0x000fe200078e00cb */
[----:B------:R-:W-:Y:S01]  /*34660*/  MOV R75, R207 ;  /* 0x000000cf004b7202 */ /* 0x000fe20000000f00 */
[----:B------:R-:W-:-:S05]  /*34670*/  IMAD.MOV.U32 R74, RZ, RZ, R206 ;  /* 0x000000ffff4a7224 */ /* 0x000fca00078e00ce */
[C---:B-1----:R-:W-:Y:S01]  /*34680*/  HMMA.1688.F32.TF32 R20, R32.reuse, R142, R20 ;  /* 0x0000008e2014723c */ /* 0x042fe20000081014 */
[----:B------:R-:W-:Y:S01]  /*34690*/  IMAD.MOV.U32 R68, RZ, RZ, R152 ;  /* 0x000000ffff447224 */ /* 0x000fe200078e0098 */
[----:B------:R-:W-:Y:S01]  /*346a0*/  MOV R69, R153 ;  /* 0x0000009900457202 */ /* 0x000fe20000000f00 */
[----:B------:R-:W-:Y:S01]  /*346b0*/  IMAD.MOV.U32 R70, RZ, RZ, R157 ;  /* 0x000000ffff467224 */ /* 0x000fe200078e009d */
[----:B------:R-:W-:Y:S03]  /*346c0*/  LDS R96, [R3+0x38000] ;  /* 0x0380000003607984 */ /* 0x000fe60000000800 */
[----:B------:R-:W-:Y:S01]  /*346d0*/  MOV R164, R8 ;  /* 0x0000000800a47202 */ /* 0x000fe20000000f00 */
[----:B------:R-:W-:Y:S01]  /*346e0*/  IMAD.MOV.U32 R165, RZ, RZ, R9 ;  /* 0x000000ffffa57224 */ /* 0x000fe200078e0009 */
[----:B------:R-:W-:Y:S01]  /*346f0*/  MOV R124, R11 ;  /* 0x0000000b007c7202 */ /* 0x000fe20000000f00 */
[----:B------:R-:W-:Y:S01]  /*34700*/  IMAD.MOV.U32 R166, RZ, RZ, R10 ;  /* 0x000000ffffa67224 */ /* 0x000fe200078e000a */
[----:B------:R-:W-:Y:S01]  /*34710*/  HMMA.1688.F32.TF32 R24, R32, R138, R24 ;  /* 0x0000008a2018723c */ /* 0x000fe20000081018 */
[----:B------:R-:W-:Y:S01]  /*34720*/  IMAD.MOV.U32 R71, RZ, RZ, R156 ;  /* 0x000000ffff477224 */ /* 0x000fe200078e009c */
[----:B------:R-:W-:Y:S04]  /*34730*/  LDS R98, [R3+0x3a000] ;  /* 0x03a0000003627984 */ /* 0x000fe80000000800 */
[----:B------:R-:W-:Y:S02]  /*34740*/  LDS R97, [R0+0x38000] ;  /* 0x0380000000617984 */ /* 0x000fe40000000800 */
[C---:B------:R-:W-:Y:S02]  /*34750*/  HMMA.1688.F32.TF32 R8, R224.reuse, R146, R100 ;  /* 0x00000092e008723c */ /* 0x040fe40000081064 */
[----:B------:R-:W-:Y:S11]  /*34760*/  LDS R99, [R0+0x3a000] ;  /* 0x03a0000000637984 */ /* 0x000ff60000000800 */
[----:B------:R-:W-:Y:S11]  /*34770*/  @!UPT UIADD3 URZ, URZ, URZ, URZ ;  /* 0x0000003f3f3ff290 */ /* 0x000ff6000fffe03f */
        /* <DEDUP_REMOVED lines=13> */
[----:B------:R-:W-:Y:S01]  /*34850*/  @!UPT UIADD3 URZ, URZ, URZ, URZ ;  /* 0x0000003f3f3ff290 */ /* 0x000fe2000fffe03f */
[----:B------:R1:W-:Y:S02]  /*34860*/  STL.64 [R1+0x100], R8 ;  /* 0x0001000801007387 */ /* 0x0003e40000100a00 */
[----:B-1----:R-:W-:Y:S01]  /*34870*/  MOV R8, R246 ;  /* 0x000000f600087202 */ /* 0x002fe20000000f00 */
[----:B------:R-:W-:Y:S01]  /*34880*/  IMAD.MOV.U32 R9, RZ, RZ, R245 ;  /* 0x000000ffff097224 */ /* 0x000fe200078e00f5 */
[----:B------:R-:W-:Y:S04]  /*34890*/  LDS R246, [R3+0x36400] ;  /* 0x0364000003f67984 */ /* 0x000fe80000000800 */
[----:B------:R-:W1:Y:S01]  /*348a0*/  LDS R245, [R0+0x34400] ;  /* 0x0344000000f57984 */ /* 0x000e620000000800 */
[----:B------:R-:W-:Y:S03]  /*348b0*/  HMMA.1688.F32.TF32 R224, R224, R130, R116 ;  /* 0x00000082e0e0723c */ /* 0x000fe60000081074 */
[----:B------:R-:W-:Y:S04]  /*348c0*/  STL.64 [R1+0x108], R10 ;  /* 0x0001080a01007387 */ /* 0x000fe80000100a00 */
[----:B------:R-:W-:Y:S04]  /*348d0*/  STL [R1+0x1fd4], R220 ;  /* 0x001fd4dc01007387 */ /* 0x000fe80000100800 */
[----:B------:R-:W-:Y:S04]  /*348e0*/  STL [R1+0x1fd0], R221 ;  /* 0x001fd0dd01007387 */ /* 0x000fe80000100800 */
[----:B------:R-:W-:Y:S04]  /*348f0*/  STL [R1+0x1fcc], R222 ;  /* 0x001fccde01007387 */ /* 0x000fe80000100800 */
[----:B------:R-:W-:Y:S01]  /*34900*/  STL [R1+0x1fc8], R223 ;  /* 0x001fc8df01007387 */ /* 0x000fe20000100800 */
[C---:B-1----:R-:W-:Y:S03]  /*34910*/  HMMA.1688.F32.TF32 R16, R244.reuse, R158, R168 ;  /* 0x0000009ef410723c */ /* 0x042fe600000810a8 */
[----:B------:R-:W-:Y:S04]  /*34920*/  STL [R1+0x1fe4], R224 ;  /* 0x001fe4e001007387 */ /* 0x000fe80000100800 */
[----:B------:R-:W-:Y:S04]  /*34930*/  STL [R1+0x1fe0], R225 ;  /* 0x001fe0e101007387 */ /* 0x000fe80000100800 */
[----:B------:R-:W-:Y:S04]  /*34940*/  STL [R1+0x1fdc], R226 ;  /* 0x001fdce201007387 */ /* 0x000fe80000100800 */
[----:B------:R-:W-:Y:S08]  /*34950*/  STL [R1+0x1fd8], R227 ;  /* 0x001fd8e301007387 */ /* 0x000ff00000100800 */
[----:B------:R-:W-:Y:S04]  /*34960*/  STL.64 [R1+0x290], R16 ;  /* 0x0002901001007387 */ /* 0x000fe80000100a00 */
[----:B------:R1:W-:Y:S02]  /*34970*/  STL.64 [R1+0x298], R18 ;  /* 0x0002981201007387 */ /* 0x0003e40000100a00 */
[C---:B-1----:R-:W-:Y:S11]  /*34980*/  HMMA.1688.F32.TF32 R16, R244.reuse, R154, R172 ;  /* 0x0000009af410723c */ /* 0x042ff600000810ac */
[----:B------:R-:W-:Y:S11]  /*34990*/  @!UPT UIADD3 URZ, URZ, URZ, URZ ;  /* 0x0000003f3f3ff290 */ /* 0x000ff6000fffe03f */
[----:B------:R-:W-:Y:S02]  /*349a0*/  @!UPT UIADD3 URZ, URZ, URZ, URZ ;  /* 0x0000003f3f3ff290 */ /* 0x000fe4000fffe03f */
[----:B------:R-:W-:Y:S01]  /*349b0*/  MOV R220, R16 ;  /* 0x0000001000dc7202 */ /* 0x000fe20000000f00 */
[----:B------:R-:W-:Y:S01]  /*349c0*/  IMAD.MOV.U32 R221, RZ, RZ, R17 ;  /* 0x000000ffffdd7224 */ /* 0x000fe200078e0011 */
[----:B------:R-:W-:Y:S01]  /*349d0*/  MOV R223, R19 ;  /* 0x0000001300df7202 */ /* 0x000fe20000000f00 */
[----:B------:R-:W-:Y:S02]  /*349e0*/  IMAD.MOV.U32 R222, RZ, RZ, R18 ;  /* 0x000000ffffde7224 */ /* 0x000fe400078e0012 */
[C---:B------:R-:W-:Y:S02]  /*349f0*/  HMMA.1688.F32.TF32 R16, R244.reuse, R150, R176 ;  /* 0x00000096f410723c */ /* 0x040fe400000810b0 */
[----:B------:R1:W-:Y:S11]  /*34a00*/  STL [R1+0x1ff4], R223 ;  /* 0x001ff4df01007387 */ /* 0x0003f60000100800 */
[----:B------:R-:W-:Y:S11]  /*34a10*/  @!UPT UIADD3 URZ, URZ, URZ, URZ ;  /* 0x0000003f3f3ff290 */ /* 0x000ff6000fffe03f */
[----:B------:R-:W-:Y:S01]  /*34a20*/  IMAD.MOV.U32 R224, RZ, RZ, R16 ;  /* 0x000000ffffe07224 */ /* 0x000fe200078e0010 */
[----:B------:R-:W-:Y:S01]  /*34a30*/  MOV R226, R18 ;  /* 0x0000001200e27202 */ /* 0x000fe20000000f00 */
[----:B------:R-:W-:Y:S02]  /*34a40*/  IMAD.MOV.U32 R225, RZ, RZ, R17 ;  /* 0x000000ffffe17224 */ /* 0x000fe400078e0011 */
[----:B------:R-:W-:Y:S02]  /*34a50*/  IMAD.MOV.U32 R227, RZ, RZ, R19 ;  /* 0x000000ffffe37224 */ /* 0x000fe400078e0013 */
[----:B------:R-:W-:Y:S01]  /*34a60*/  HMMA.1688.F32.TF32 R16, R244, R146, R180 ;  /* 0x00000092f410723c */ /* 0x000fe200000810b4 */
[----:B------:R2:W-:Y:S04]  /*34a70*/  STL [R1+0x1ff0], R222 ;  /* 0x001ff0de01007387 */ /* 0x0005e80000100800 */
[----:B------:R3:W-:Y:S04]  /*34a80*/  STL [R1+0x1fec], R220 ;  /* 0x001fecdc01007387 */ /* 0x0007e80000100800 */
[----:B------:R4:W-:Y:S01]  /*34a90*/  STL [R1+0x1fe8], R221 ;  /* 0x001fe8dd01007387 */ /* 0x0009e20000100800 */
[----:B------:R-:W-:Y:S01]  /*34aa0*/  MOV R11, R6 ;  /* 0x00000006000b7202 */ /* 0x000fe20000000f00 */
[----:B------:R-:W-:Y:S01]  /*34ab0*/  IMAD.MOV.U32 R10, RZ, RZ, R7 ;  /* 0x000000ffff0a7224 */ /* 0x000fe200078e0007 */
[----:B------:R-:W-:Y:S01]  /*34ac0*/  MOV R12, R14 ;  /* 0x0000000e000c7202 */ /* 0x000fe20000000f00 */
[----:B------:R-:W-:-:S11]  /*34ad0*/  IMAD.MOV.U32 R13, RZ, RZ, R15 ;  /* 0x000000ffff0d7224 */ /* 0x000fd600078e000f */
[----:B-1----:R-:W-:Y:S01]  /*34ae0*/  IMAD.MOV.U32 R223, RZ, RZ, R16 ;  /* 0x000000ffffdf7224 */ /* 0x002fe200078e0010 */
[----:B--2---:R-:W-:Y:S01]  /*34af0*/  MOV R222, R17 ;  /* 0x0000001100de7202 */ /* 0x004fe20000000f00 */
[----:B---3--:R-:W-:Y:S02]  /*34b00*/  IMAD.MOV.U32 R220, RZ, RZ, R18 ;  /* 0x000000ffffdc7224 */ /* 0x008fe400078e0012 */
[----:B----4-:R-:W-:Y:S01]  /*34b10*/  IMAD.MOV.U32 R221, RZ, RZ, R19 ;  /* 0x000000ffffdd7224 */ /* 0x010fe200078e0013 */
[----:B------:R-:W-:Y:S01]  /*34b20*/  STL [R1+0x2004], R227 ;  /* 0x002004e301007387 */ /* 0x000fe20000100800 */
        /* <DEDUP_REMOVED lines=8> */
[----:B------:R-:W-:Y:S01]  /*34bb0*/  MOV R241, R243 ;  /* 0x000000f300f17202 */ /* 0x000fe20000000f00 */
[----:B------:R-:W-:Y:S01]  /*34bc0*/  IMAD.MOV.U32 R240, RZ, RZ, R242 ;  /* 0x000000fffff07224 */ /* 0x000fe200078e00f2 */
[----:B------:R-:W1:Y:S01]  /*34bd0*/  LDS R7, [R0+0x36500] ;  /* 0x0365000000077984 */ /* 0x000e620000000800 */
[----:B------:R-:W-:Y:S01]  /*34be0*/  IMAD.MOV.U32 R242, RZ, RZ, R128 ;  /* 0x000000fffff27224 */ /* 0x000fe200078e0080 */
[----:B------:R-:W-:Y:S01]  /*34bf0*/  MOV R128, R132 ;  /* 0x0000008400807202 */ /* 0x000fe20000000f00 */
[----:B------:R-:W-:-:S02]  /*34c00*/  IMAD.MOV.U32 R243, RZ, RZ, R129 ;  /* 0x000000fffff37224 */ /* 0x000fc400078e0081 */
[----:B------:R-:W-:Y:S01]  /*34c10*/  IMAD.MOV.U32 R129, RZ, RZ, R133 ;  /* 0x000000ffff817224 */ /* 0x000fe200078e0085 */
[----:B------:R-:W-:Y:S01]  /*34c20*/  MOV R133, R137 ;  /* 0x0000008900857202 */ /* 0x000fe20000000f00 */
[----:B------:R-:W-:Y:S02]  /*34c30*/  IMAD.MOV.U32 R132, RZ, RZ, R136 ;  /* 0x000000ffff847224 */ /* 0x000fe400078e0088 */
[----:B------:R-:W-:Y:S01]  /*34c40*/  IMAD.MOV.U32 R136, RZ, RZ, R140 ;  /* 0x000000ffff887224 */ /* 0x000fe200078e008c */
[----:B------:R-:W-:Y:S01]  /*34c50*/  MOV R140, R248 ;  /* 0x000000f8008c7202 */ /* 0x000fe20000000f00 */
[----:B------:R-:W-:Y:S02]  /*34c60*/  IMAD.MOV.U32 R137, RZ, RZ, R141 ;  /* 0x000000ffff897224 */ /* 0x000fe400078e008d */
[----:B------:R-:W-:Y:S01]  /*34c70*/  IMAD.MOV.U32 R141, RZ, RZ, R249 ;  /* 0x000000ffff8d7224 */ /* 0x000fe200078e00f9 */
[----:B------:R-:W-:Y:S01]  /*34c80*/  MOV R249, R251 ;  /* 0x000000fb00f97202 */ /* 0x000fe20000000f00 */
[----:B------:R-:W-:Y:S01]  /*34c90*/  IMAD.MOV.U32 R248, RZ, RZ, R250 ;  /* 0x000000fffff87224 */ /* 0x000fe200078e00fa */
[----:B------:R-:W-:Y:S01]  /*34ca0*/  STL [R1+0x2000], R226 ;  /* 0x002000e201007387 */ /* 0x000fe20000100800 */
        /* <DEDUP_REMOVED lines=8> */
[----:B------:R-:W-:-:S02]  /*34d30*/  IMAD.MOV.U32 R252, RZ, RZ, R18 ;  /* 0x000000fffffc7224 */ /* 0x000fc400078e0012 */
[----:B------:R-:W-:Y:S01]  /*34d40*/  IMAD.MOV.U32 R2, RZ, RZ, R19 ;  /* 0x000000ffff027224 */ /* 0x000fe200078e0013 */
[----:B------:R2:W-:Y:S04]  /*34d50*/  STL.64 [R1+0x250], R16 ;  /* 0x0002501001007387 */ /* 0x0005e80000100a00 */
[----:B------:R-:W3:Y:S04]  /*34d60*/  LDL.LU R216, [R1+0x20a4] ;  /* 0x0020a40001d87983 */ /* 0x000ee80000300800 */
[----:B------:R-:W3:Y:S01]  /*34d70*/  LDL.LU R217, [R1+0x20a0] ;  /* 0x0020a00001d97983 */ /* 0x000ee20000300800 */
[----:B--2---:R-:W-:Y:S03]  /*34d80*/  HMMA.1688.F32.TF32 R16, R244, R138, R188 ;  /* 0x0000008af410723c */ /* 0x004fe600000810bc */
[----:B------:R-:W3:Y:S04]  /*34d90*/  LDL.LU R218, [R1+0x209c] ;  /* 0x00209c0001da7983 */ /* 0x000ee80000300800 */
[----:B------:R-:W3:Y:S04]  /*34da0*/  LDL.LU R219, [R1+0x2098] ;  /* 0x0020980001db7983 */ /* 0x000ee80000300800 */
[----:B------:R-:W2:Y:S04]  /*34db0*/  LDL.LU R212, [R1+0x2094] ;  /* 0x0020940001d47983 */ /* 0x000ea80000300800 */
[----:B------:R-:W2:Y:S04]  /*34dc0*/  LDL.LU R213, [R1+0x2090] ;  /* 0x0020900001d57983 */ /* 0x000ea80000300800 */
[----:B------:R-:W2:Y:S01]  /*34dd0*/  LDL.LU R214, [R1+0x208c] ;  /* 0x00208c0001d67983 */ /* 0x000ea20000300800 */
[----:B------:R-:W-:-:S03]  /*34de0*/  IMAD.MOV.U32 R160, RZ, RZ, R12 ;  /* 0x000000ffffa07224 */ /* 0x000fc600078e000c */
[----:B------:R-:W2:Y:S01]  /*34df0*/  LDL.LU R215, [R1+0x2088] ;  /* 0x0020880001d77983 */ /* 0x000ea20000300800 */
[----:B------:R-:W-:-:S03]  /*34e00*/  IMAD.MOV.U32 R161, RZ, RZ, R13 ;  /* 0x000000ffffa17224 */ /* 0x000fc600078e000d */
[----:B------:R-:W4:Y:S01]  /*34e10*/  LDL.LU R208, [R1+0x2084] ;  /* 0x0020840001d07983 */ /* 0x000f220000300800 */
[----:B------:R-:W-:-:S03]  /*34e20*/  MOV R12, R204 ;  /* 0x000000cc000c7202 */ /* 0x000fc60000000f00 */
[----:B------:R-:W4:Y:S01]  /*34e30*/  LDL.LU R209, [R1+0x2080] ;  /* 0x0020800001d17983 */ /* 0x000f220000300800 */
[----:B------:R-:W-:Y:S01]  /*34e40*/  MOV R162, R14 ;  /* 0x0000000e00a27202 */ /* 0x000fe20000000f00 */
[----:B------:R-:W-:Y:S02]  /*34e50*/  IMAD.MOV.U32 R13, RZ, RZ, R205 ;  /* 0x000000ffff0d7224 */ /* 0x000fe400078e00cd */
[----:B------:R-:W4:Y:S01]  /*34e60*/  LDL.LU R210, [R1+0x207c] ;  /* 0x00207c0001d27983 */ /* 0x000f220000300800 */
[----:B------:R-:W-:-:S03]  /*34e70*/  IMAD.MOV.U32 R163, RZ, RZ, R15 ;  /* 0x000000ffffa37224 */ /* 0x000fc600078e000f */
[----:B------:R-:W4:Y:S01]  /*34e80*/  LDL.LU R211, [R1+0x2078] ;  /* 0x0020780001d37983 */ /* 0x000f220000300800 */
[----:B------:R-:W-:Y:S01]  /*34e90*/  IMAD.MOV.U32 R14, RZ, RZ, R200 ;  /* 0x000000ffff0e7224 */ /* 0x000fe200078e00c8 */
[----:B------:R-:W-:Y:S02]  /*34ea0*/  MOV R15, R201 ;  /* 0x000000c9000f7202 */ /* 0x000fe40000000f00 */
[----:B------:R-:W4:Y:S01]  /*34eb0*/  LDL.LU R204, [R1+0x2074] ;  /* 0x0020740001cc7983 */ /* 0x000f220000300800 */
[----:B------:R-:W-:Y:S01]  /*34ec0*/  IMAD.MOV.U32 R40, RZ, RZ, R8 ;  /* 0x000000ffff287224 */ /* 0x000fe200078e0008 */
[----:B------:R-:W-:Y:S02]  /*34ed0*/  MOV R41, R9 ;  /* 0x0000000900297202 */ /* 0x000fe40000000f00 */
[----:B------:R-:W4:Y:S01]  /*34ee0*/  LDL.LU R205, [R1+0x2070] ;  /* 0x0020700001cd7983 */ /* 0x000f220000300800 */
[----:B------:R-:W-:-:S03]  /*34ef0*/  IMAD.MOV.U32 R8, RZ, RZ, R202 ;  /* 0x000000ffff087224 */ /* 0x000fc600078e00ca */
[----:B------:R-:W4:Y:S01]  /*34f00*/  LDL.LU R200, [R1+0x206c] ;  /* 0x00206c0001c87983 */ /* 0x000f220000300800 */
[----:B------:R-:W-:Y:S01]  /*34f10*/  IMAD.MOV.U32 R42, RZ, RZ, R10 ;  /* 0x000000ffff2a7224 */ /* 0x000fe200078e000a */
[----:B------:R-:W-:Y:S01]  /*34f20*/  MOV R10, R197 ;  /* 0x000000c5000a7202 */ /* 0x000fe20000000f00 */
[----:B------:R-:W-:Y:S01]  /*34f30*/  IMAD.MOV.U32 R9, RZ, RZ, R196 ;  /* 0x000000ffff097224 */ /* 0x000fe200078e00c4 */
[----:B------:R-:W4:Y:S01]  /*34f40*/  LDL.LU R201, [R1+0x2068] ;  /* 0x0020680001c97983 */ /* 0x000f220000300800 */
[----:B------:R-:W-:-:S03]  /*34f50*/  IMAD.MOV.U32 R43, RZ, RZ, R11 ;  /* 0x000000ffff2b7224 */ /* 0x000fc600078e000b */
[----:B------:R-:W4:Y:S01]  /*34f60*/  LDL.LU R202, [R1+0x2064] ;  /* 0x0020640001ca7983 */ /* 0x000f220000300800 */
[----:B------:R-:W-:-:S03]  /*34f70*/  IMAD.MOV.U32 R11, RZ, RZ, R192 ;  /* 0x000000ffff0b7224 */ /* 0x000fc600078e00c0 */
[----:B------:R-:W4:Y:S04]  /*34f80*/  LDL.LU R196, [R1+0x2060] ;  /* 0x0020600001c47983 */ /* 0x000f280000300800 */
[----:B------:R-:W4:Y:S01]  /*34f90*/  LDL.LU R197, [R1+0x205c] ;  /* 0x00205c0001c57983 */ /* 0x000f220000300800 */
[----:B------:R-:W-:-:S03]  /*34fa0*/  MOV R227, R16 ;  /* 0x0000001000e37202 */ /* 0x000fc60000000f00 */
        /* <DEDUP_REMOVED lines=8> */
[----:B------:R-:W-:Y:S01]  /*35030*/  MOV R225, R19 ;  /* 0x0000001300e17202 */ /* 0x000fe20000000f00 */
[----:B------:R-:W-:Y:S02]  /*35040*/  IMAD.MOV.U32 R18, RZ, RZ, R195 ;  /* 0x000000ffff127224 */ /* 0x000fe400078e00c3 */
        /* <DEDUP_REMOVED lines=19> */
[----:B------:R-:W-:Y:S01]  /*35180*/  MOV R56, R248 ;  /* 0x000000f800387202 */ /* 0x000fe20000000f00 */
[----:B------:R-:W-:Y:S01]  /*35190*/  IMAD.MOV.U32 R57, RZ, RZ, R249 ;  /* 0x000000ffff397224 */ /* 0x000fe200078e00f9 */
[----:B------:R-:W-:Y:S01]  /*351a0*/  MOV R59, R251 ;  /* 0x000000fb003b7202 */ /* 0x000fe20000000f00 */
[----:B------:R-:W-:Y:S01]  /*351b0*/  IMAD.MOV.U32 R58, RZ, RZ, R250 ;  /* 0x000000ffff3a7224 */ /* 0x000fe200078e00fa */
[----:B------:R-:W-:Y:S01]  /*351c0*/  MOV R62, R148 ;  /* 0x00000094003e7202 */ /* 0x000fe20000000f00 */
[----:B------:R-:W-:-:S02]  /*351d0*/  IMAD.MOV.U32 R60, RZ, RZ, R144 ;  /* 0x000000ffff3c7224 */ /* 0x000fc400078e0090 */
[----:B------:R-:W-:Y:S02]  /*351e0*/  IMAD.MOV.U32 R61, RZ, RZ, R145 ;  /* 0x000000ffff3d7224 */ /* 0x000fe400078e0091 */
[----:B------:R-:W-:Y:S01]  /*351f0*/  IMAD.MOV.U32 R63, RZ, RZ, R149 ;  /* 0x000000ffff3f7224 */ /* 0x000fe200078e0095 */
[----:B------:R-:W-:Y:S01]  /*35200*/  HMMA.1688.F32.TF32 R16, R32, R146, R16 ;  /* 0x000000922010723c */ /* 0x000fe20000081010 */
[----:B------:R-:W-:Y:S01]  /*35210*/  MOV R44, R240 ;  /* 0x000000f0002c7202 */ /* 0x000fe20000000f00 */
[----:B------:R-:W-:-:S06]  /*35220*/  IMAD.MOV.U32 R45, RZ, RZ, R241 ;  /* 0x000000ffff2d7224 */ /* 0x000fcc00078e00f1 */
[----:B------:R-:W-:Y:S01]  /*35230*/  HMMA.1688.F32.TF32 R12, R32, R150, R12 ;  /* 0x00000096200c723c */ /* 0x000fe2000008100c */
[----:B------:R-:W-:Y:S01]  /*35240*/  IMAD.MOV.U32 R46, RZ, RZ, R242 ;  /* 0x000000ffff2e7224 */ /* 0x000fe200078e00f2 */
[----:B------:R-:W-:-:S06]  /*35250*/  MOV R47, R243 ;  /* 0x000000f3002f7202 */ /* 0x000fcc0000000f00 */
[----:B------:R-:W-:Y:S08]  /*35260*/  HMMA.1688.F32.TF32 R8, R32, R154, R8 ;  /* 0x0000009a2008723c */ /* 0x000ff00000081008 */
[C---:B-1----:R-:W-:Y:S08]  /*35270*/  HMMA.1688.F32.TF32 R228, R4.reuse, R138, R228 ;  /* 0x0000008a04e4723c */ /* 0x042ff000000810e4 */
[C---:B------:R-:W-:Y:S08]  /*35280*/  HMMA.1688.F32.TF32 R232, R4.reuse, R134, R232 ;  /* 0x0000008604e8723c */ /* 0x040ff000000810e8 */
[----:B------:R-:W-:Y:S08]  /*35290*/  HMMA.1688.F32.TF32 R236, R4, R130, R236 ;  /* 0x0000008204ec723c */ /* 0x000ff000000810ec */
[----:B------:R-:W-:Y:S08]  /*352a0*/  HMMA.1688.F32.TF32 R28, R32, R134, R28 ;  /* 0x00000086201c723c */ /* 0x000ff0000008101c */
[-C--:B---3--:R-:W-:Y:S08]  /*352b0*/  HMMA.1688.F32.TF32 R216, R4, R142.reuse, R216 ;  /* 0x0000008e04d8723c */ /* 0x088ff000000810d8 */
[----:B------:R-:W-:Y:S08]  /*352c0*/  HMMA.1688.F32.TF32 R140, R36, R142, R48 ;  /* 0x0000008e248c723c */ /* 0x000ff00000081030 */
[-C--:B--2---:R-:W-:Y:S08]  /*352d0*/  HMMA.1688.F32.TF32 R212, R4, R146.reuse, R212 ;  /* 0x0000009204d4723c */ /* 0x084ff000000810d4 */
[----:B------:R-:W-:Y:S08]  /*352e0*/  HMMA.1688.F32.TF32 R144, R36, R146, R52 ;  /* 0x000000922490723c */ /* 0x000ff00000081034 */
[-C--:B----4-:R-:W-:Y:S08]  /*352f0*/  HMMA.1688.F32.TF32 R208, R4, R150.reuse, R208 ;  /* 0x0000009604d0723c */ /* 0x090ff000000810d0 */
[----:B------:R-:W-:Y:S08]  /*35300*/  HMMA.1688.F32.TF32 R148, R36, R150, R56 ;  /* 0x000000962494723c */ /* 0x000ff00000081038 */
[C---:B------:R-:W-:Y:S01]  /*35310*/  HMMA.1688.F32.TF32 R248, R244.reuse, R134, R192 ;  /* 0x00000086f4f8723c */ /* 0x040fe200000810c0 */
[----:B------:R-:W-:Y:S04]  /*35320*/  LDS R192, [R3+0x38200] ;  /* 0x0382000003c07984 */ /* 0x000fe80000000800 */
[----:B------:R-:W-:Y:S03]  /*35330*/  LDS R194, [R3+0x3a200] ;  /* 0x03a2000003c27984 */ /* 0x000fe60000000800 */
[----:B------:R-:W-:Y:S01]  /*35340*/  HMMA.1688.F32.TF32 R244, R244, R130, R196 ;  /* 0x00000082f4f4723c */ /* 0x000fe200000810c4 */
[----:B------:R-:W-:Y:S04]  /*35350*/  LDS R196, [R3+0x38300] ;  /* 0x0383000003c47984 */ /* 0x000fe80000000800 */
[----:B------:R-:W-:Y:S03]  /*35360*/  LDS R198, [R3+0x3a300] ;  /* 0x03a3000003c67984 */ /* 0x000fe60000000800 */
[-C--:B------:R-:W-:Y:S01]  /*35370*/  HMMA.1688.F32.TF32 R204, R4, R154.reuse, R204 ;  /* 0x0000009a04cc723c */ /* 0x080fe200000810cc */
[----:B------:R-:W-:Y:S04]  /*35380*/  LDS R197, [R0+0x38300] ;  /* 0x0383000000c57984 */ /* 0x000fe80000000800 */
[----:B------:R-:W1:Y:S04]  /*35390*/  LDSM.16.M88.4 R48, [R67+0x83180] ;  /* 0x083180004330783b */ /* 0x000e680000000200 */
[----:B------:R-:W2:Y:S01]  /*353a0*/  LDSM.16.M88.4 R52, [R67+0x84180] ;  /* 0x084180004334783b */ /* 0x000ea20000000200 */
[----:B------:R-:W-:Y:S03]  /*353b0*/  HMMA.1688.F32.TF32 R152, R36, R154, R60 ;  /* 0x0000009a2498723c */ /* 0x000fe6000008103c */
[----:B------:R-:W3:Y:S04]  /*353c0*/  LDSM.16.M88.4 R56, [R67+0x85180] ;  /* 0x085180004338783b */ /* 0x000ee80000000200 */
[----:B------:R-:W4:Y:S01]  /*353d0*/  LDSM.16.M88.4 R60, [R67+0x86180] ;  /* 0x08618000433c783b */ /* 0x000f220000000200 */
[----:B------:R-:W-:Y:S03]  /*353e0*/  HMMA.1688.F32.TF32 R240, R4, R158, R200 ;  /* 0x0000009e04f0723c */ /* 0x000fe600000810c8 */
[----:B------:R-:W-:Y:S04]  /*353f0*/  STL.64 [R1+0x1f70], R250 ;  /* 0x001f70fa01007387 */ /* 0x000fe80000100a00 */
[----:B------:R-:W-:Y:S04]  /*35400*/  STL.64 [R1+0x1f68], R248 ;  /* 0x001f68f801007387 */ /* 0x000fe80000100a00 */
[----:B------:R-:W-:Y:S04]  /*35410*/  STL.64 [R1+0x1f80], R246 ;  /* 0x001f80f601007387 */ /* 0x000fe80000100a00 */
[----:B------:R-:W-:Y:S01]  /*35420*/  STL.64 [R1+0x1f78], R244 ;  /* 0x001f78f401007387 */ /* 0x000fe20000100a00 */
[----:B------:R-:W-:Y:S03]  /*35430*/  HMMA.1688.F32.TF32 R136, R36, R138, R44 ;  /* 0x0000008a2488723c */ /* 0x000fe6000008102c */
[----:B------:R-:W-:Y:S04]  /*35440*/  LDSM.16.M88.4 R44, [R67+0x82180] ;  /* 0x08218000432c783b */ /* 0x000fe80000000200 */
        /* <DEDUP_REMOVED lines=8> */
[----:B-1----:R-:W-:Y:S04]  /*354d0*/  STL [R1+0x1f0c], R50 ;  /* 0x001f0c3201007387 */ /* 0x002fe80000100800 */
[----:B------:R-:W-:Y:S04]  /*354e0*/  STL [R1+0x1f08], R51 ;  /* 0x001f083301007387 */ /* 0x000fe80000100800 */
[----:B--2---:R-:W-:Y:S04]  /*354f0*/  STL [R1+0x1f14], R54 ;  /* 0x001f143601007387 */ /* 0x004fe80000100800 */
[----:B------:R-:W-:Y:S04]  /*35500*/  STL [R1+0x1f10], R55 ;  /* 0x001f103701007387 */ /* 0x000fe80000100800 */
[----:B---3--:R-:W-:Y:S04]  /*35510*/  STL [R1+0x1f00], R58 ;  /* 0x001f003a01007387 */ /* 0x008fe80000100800 */
[----:B------:R-:W-:Y:S04]  /*35520*/  STL [R1+0x1efc], R59 ;  /* 0x001efc3b01007387 */ /* 0x000fe80000100800 */
[----:B----4-:R-:W-:Y:S04]  /*35530*/  STL [R1+0x1f18], R62 ;  /* 0x001f183e01007387 */ /* 0x010fe80000100800 */
[----:B------:R-:W-:Y:S04]  /*35540*/  STL [R1+0x1f04], R63 ;  /* 0x001f043f01007387 */ /* 0x000fe80000100800 */
[----:B------:R-:W2:Y:S04]  /*35550*/  LDL.LU R108, [R1+0x200] ;  /* 0x00020000016c7983 */ /* 0x000ea80000300800 */
[----:B------:R-:W2:Y:S04]  /*35560*/  LDL.LU R109, [R1+0x204] ;  /* 0x00020400016d7983 */ /* 0x000ea80000300800 */
[----:B------:R-:W2:Y:S04]  /*35570*/  LDL.LU R110, [R1+0x208] ;  /* 0x00020800016e7983 */ /* 0x000ea80000300800 */
[----:B------:R-:W2:Y:S04]  /*35580*/  LDL.LU R111, [R1+0x20c] ;  /* 0x00020c00016f7983 */ /* 0x000ea80000300800 */
[----:B------:R-:W3:Y:S04]  /*35590*/  LDL.LU R104, [R1+0x210] ;  /* 0x0002100001687983 */ /* 0x000ee80000300800 */
[----:B------:R-:W3:Y:S04]  /*355a0*/  LDL.LU R105, [R1+0x214] ;  /* 0x0002140001697983 */ /* 0x000ee80000300800 */
[----:B------:R-:W3:Y:S04]  /*355b0*/  LDL.LU R106, [R1+0x218] ;  /* 0x00021800016a7983 */ /* 0x000ee80000300800 */
[----:B------:R-:W3:Y:S01]  /*355c0*/  LDL.LU R107, [R1+0x21c] ;  /* 0x00021c00016b7983 */ /* 0x000ee20000300800 */
[C---:B------:R-:W-:Y:S03]  /*355d0*/  HMMA.1688.F32.TF32 R4, R32.reuse, R158, R76 ;  /* 0x0000009e2004723c */ /* 0x040fe6000008104c */
[----:B------:R-:W4:Y:S04]  /*355e0*/  LDL.LU R80, [R1+0x2d0] ;  /* 0x0002d00001507983 */ /* 0x000f280000300800 */
[----:B------:R-:W4:Y:S04]  /*355f0*/  LDL.LU R81, [R1+0x2d4] ;  /* 0x0002d40001517983 */ /* 0x000f280000300800 */
[----:B------:R-:W4:Y:S04]  /*35600*/  LDL.LU R82, [R1+0x2d8] ;  /* 0x0002d80001527983 */ /* 0x000f280000300800 */
[----:B------:R-:W4:Y:S01]  /*35610*/  LDL.LU R83, [R1+0x2dc] ;  /* 0x0002dc0001537983 */ /* 0x000f220000300800 */
[----:B------:R-:W-:Y:S03]  /*35620*/  HMMA.1688.F32.TF32 R32, R32, R130, R72 ;  /* 0x000000822020723c */ /* 0x000fe60000081048 */
[----:B------:R-:W2:Y:S04]  /*35630*/  LDL.LU R76, [R1+0x2e0] ;  /* 0x0002e000014c7983 */ /* 0x000ea80000300800 */
[----:B------:R-:W2:Y:S04]  /*35640*/  LDL.LU R77, [R1+0x2e4] ;  /* 0x0002e400014d7983 */ /* 0x000ea80000300800 */
[----:B------:R-:W2:Y:S04]  /*35650*/  LDL.LU R78, [R1+0x2e8] ;  /* 0x0002e800014e7983 */ /* 0x000ea80000300800 */
[----:B------:R-:W2:Y:S01]  /*35660*/  LDL.LU R79, [R1+0x2ec] ;  /* 0x0002ec00014f7983 */ /* 0x000ea20000300800 */
[C---:B------:R-:W-:Y:S03]  /*35670*/  HMMA.1688.F32.TF32 R156, R36.reuse, R158, R68 ;  /* 0x0000009e249c723c */ /* 0x040fe60000081044 */
        /* <DEDUP_REMOVED lines=28> */
[C---:B------:R-:W-:Y:S03]  /*35840*/  HMMA.1688.F32.TF32 R132, R36.reuse, R134, R40 ;  /* 0x000000862484723c */ /* 0x040fe60000081028 */
[----:B------:R-:W-:Y:S04]  /*35850*/  LDSM.16.M88.4 R40, [R67+0x81180] ;  /* 0x081180004328783b */ /* 0x000fe80000000200 */
[----:B------:R-:W-:Y:S01]  /*35860*/  LDS R199, [R0+0x3a300] ;  /* 0x03a3000000c77984 */ /* 0x000fe20000000800 */
[----:B------:R-:W-:Y:S03]  /*35870*/  HMMA.1688.F32.TF32 R128, R36, R130, R160 ;  /* 0x000000822480723c */ /* 0x000fe600000810a0 */
[----:B------:R-:W-:Y:S04]  /*35880*/  LDSM.16.M88.4 R36, [R67+0x80180] ;  /* 0x080180004324783b */ /* 0x000fe80000000200 */
[----:B------:R-:W1:Y:S04]  /*35890*/  LDSM.16.M88.4 R64, [R67+0x87180] ;  /* 0x087180004340783b */ /* 0x000e680000000200 */
[----:B------:R-:W-:Y:S04]  /*358a0*/  LDS R160, [R3+0x38100] ;  /* 0x0381000003a07984 */ /* 0x000fe80000000800 */
[----:B------:R-:W-:Y:S04]  /*358b0*/  LDS R162, [R3+0x3a100] ;  /* 0x03a1000003a27984 */ /* 0x000fe80000000800 */
[----:B------:R-:W-:Y:S04]  /*358c0*/  LDS R161, [R0+0x38100] ;  /* 0x0381000000a17984 */ /* 0x000fe80000000800 */
[----:B------:R-:W3:Y:S04]  /*358d0*/  LDS R163, [R0+0x3a100] ;  /* 0x03a1000000a37984 */ /* 0x000ee80000000800 */
[----:B------:R-:W-:Y:S04]  /*358e0*/  LDS R193, [R0+0x38200] ;  /* 0x0382000000c17984 */ /* 0x000fe80000000800 */
[----:B------:R-:W2:Y:S04]  /*358f0*/  LDS R195, [R0+0x3a200] ;  /* 0x03a2000000c37984 */ /* 0x000ea80000000800 */
[----:B-1----:R-:W-:Y:S04]  /*35900*/  STL [R1+0x1f1c], R66 ;  /* 0x001f1c4201007387 */ /* 0x002fe80000100800 */
[----:B------:R-:W-:Y:S01]  /*35910*/  STL [R1+0x1ef8], R67 ;  /* 0x001ef84301007387 */ /* 0x000fe20000100800 */
[----:B------:R-:W-:Y:S01]  /*35920*/  IMAD.MOV.U32 R240, RZ, RZ, R164 ;  /* 0x000000fffff07224 */ /* 0x000fe200078e00a4 */
[----:B------:R-:W-:Y:S01]  /*35930*/  MOV R242, R166 ;  /* 0x000000a600f27202 */ /* 0x000fe20000000f00 */
[----:B------:R-:W-:-:S02]  /*35940*/  IMAD.MOV.U32 R241, RZ, RZ, R165 ;  /* 0x000000fffff17224 */ /* 0x000fc400078e00a5 */
[----:B------:R-:W-:Y:S01]  /*35950*/  IMAD.MOV.U32 R243, RZ, RZ, R124 ;  /* 0x000000fffff37224 */ /* 0x000fe200078e007c */
[----:B------:R-:W-:Y:S01]  /*35960*/  MOV R201, R126 ;  /* 0x0000007e00c97202 */ /* 0x000fe20000000f00 */
[----:B------:R-:W-:Y:S01]  /*35970*/  IMAD.MOV.U32 R200, RZ, RZ, R125 ;  /* 0x000000ffffc87224 */ /* 0x000fe200078e007d */
[----:B----4-:R-:W-:Y:S08]  /*35980*/  HMMA.1688.F32.TF32 R80, R96, R48, R80 ;  /* 0x000000306050723c */ /* 0x010ff00000081050 */
[----:B---3--:R-:W-:Y:S08]  /*35990*/  HMMA.1688.F32.TF32 R104, R160, R40, R104 ;  /* 0x00000028a068723c */ /* 0x008ff00000081068 */
[C---:B--2---:R-:W-:Y:S07]  /*359a0*/  HMMA.1688.F32.TF32 R76, R96.reuse, R44, R76 ;  /* 0x0000002c604c723c */ /* 0x044fee000008104c */
[----:B------:R1:W-:Y:S01]  /*359b0*/  STL [R1+0x1f2c], R80 ;  /* 0x001f2c5001007387 */ /* 0x0003e20000100800 */
[C---:B------:R-:W-:Y:S03]  /*359c0*/  HMMA.1688.F32.TF32 R72, R96.reuse, R40, R72 ;  /* 0x000000286048723c */ /* 0x040fe60000081048 */
[----:B------:R2:W-:Y:S04]  /*359d0*/  STL [R1+0x1f28], R81 ;  /* 0x001f285101007387 */ /* 0x0005e80000100800 */
[----:B------:R3:W-:Y:S01]  /*359e0*/  STL [R1+0x1f24], R82 ;  /* 0x001f245201007387 */ /* 0x0007e20000100800 */
[C---:B------:R-:W-:Y:S03]  /*359f0*/  HMMA.1688.F32.TF32 R68, R96.reuse, R36, R68 ;  /* 0x000000246044723c */ /* 0x040fe60000081044 */
[----:B------:R2:W-:Y:S05]  /*35a00*/  STL [R1+0x1f20], R83 ;  /* 0x001f205301007387 */ /* 0x0005ea0000100800 */
[C---:B------:R-:W-:Y:S08]  /*35a10*/  HMMA.1688.F32.TF32 R84, R96.reuse, R52, R84 ;  /* 0x000000346054723c */ /* 0x040ff00000081054 */
[C---:B------:R-:W-:Y:S08]  /*35a20*/  HMMA.1688.F32.TF32 R88, R96.reuse, R56, R88 ;  /* 0x000000386058723c */ /* 0x040ff00000081058 */
[C---:B------:R-:W-:Y:S07]  /*35a30*/  HMMA.1688.F32.TF32 R92, R96.reuse, R60, R92 ;  /* 0x0000003c605c723c */ /* 0x040fee000008105c */
[----:B------:R-:W-:Y:S01]  /*35a40*/  STL [R1+0x1f3c], R84 ;  /* 0x001f3c5401007387 */ /* 0x000fe20000100800 */
[----:B------:R-:W-:Y:S03]  /*35a50*/  HMMA.1688.F32.TF32 R96, R96, R64, R112 ;  /* 0x000000406060723c */ /* 0x000fe60000081070 */
[----:B------:R-:W-:Y:S04]  /*35a60*/  STL [R1+0x1f38], R85 ;  /* 0x001f385501007387 */ /* 0x000fe80000100800 */
[----:B------:R-:W-:Y:S04]  /*35a70*/  STL [R1+0x1f34], R86 ;  /* 0x001f345601007387 */ /* 0x000fe80000100800 */
[----:B------:R-:W-:Y:S04]  /*35a80*/  STL [R1+0x1f30], R87 ;  /* 0x001f305701007387 */ /* 0x000fe80000100800 */
[----:B------:R-:W-:Y:S04]  /*35a90*/  STL [R1+0x1f4c], R88 ;  /* 0x001f4c5801007387 */ /* 0x000fe80000100800 */
[----:B------:R-:W-:Y:S04]  /*35aa0*/  STL [R1+0x1f48], R89 ;  /* 0x001f485901007387 */ /* 0x000fe80000100800 */
[----:B------:R-:W-:Y:S04]  /*35ab0*/  STL [R1+0x1f44], R90 ;  /* 0x001f445a01007387 */ /* 0x000fe80000100800 */
[----:B------:R1:W-:Y:S04]  /*35ac0*/  STL [R1+0x1f40], R91 ;  /* 0x001f405b01007387 */ /* 0x0003e80000100800 */
        /* <DEDUP_REMOVED lines=39> */
[----:B--2---:R-:W2:Y:S04]  /*35d40*/  LDL.LU R81, [R1+0x1d4] ;  /* 0x0001d40001517983 */ /* 0x004ea80000300800 */
[----:B---3--:R-:W2:Y:S04]  /*35d50*/  LDL.LU R82, [R1+0x1d8] ;  /* 0x0001d80001527983 */ /* 0x008ea80000300800 */
        /* <DEDUP_REMOVED lines=14> */
[----:B------:R-:W3:Y:S01]  /*35e40*/  LDL.LU R165, [R1+0x2030] ;  /* 0x0020300001a57983 */ /* 0x000ee20000300800 */
[----:B------:R-:W-:-:S03]  /*35e50*/  IMAD.MOV.U32 R202, RZ, RZ, R127 ;  /* 0x000000ffffca7224 */ /* 0x000fc600078e007f */
        /* <DEDUP_REMOVED lines=8> */
[----:B------:R-:W3:Y:S01]  /*35ee0*/  LDL.LU R127, [R1+0x201c] ;  /* 0x00201c00017f7983 */ /* 0x000ee20000300800 */
[----:B------:R-:W-:-:S03]  /*35ef0*/  MOV R247, R167 ;  /* 0x000000a700f77202 */ /* 0x000fc60000000f00 */
        /* <DEDUP_REMOVED lines=9> */
[C---:B------:R-:W-:Y:S08]  /*35f90*/  HMMA.1688.F32.TF32 R100, R160.reuse, R36, R100 ;  /* 0x00000024a064723c */ /* 0x040ff00000081064 */
[----:B------:R-:W-:Y:S08]  /*35fa0*/  HMMA.1688.F32.TF32 R108, R160, R44, R108 ;  /* 0x0000002ca06c723c */ /* 0x000ff0000008106c */
[C---:B----4-:R-:W-:Y:S11]  /*35fb0*/  HMMA.1688.F32.TF32 R88, R196.reuse, R36, R208 ;  /* 0x00000024c458723c */ /* 0x050ff600000810d0 */
[----:B------:R-:W-:Y:S11]  /*35fc0*/  @!UPT UIADD3 URZ, URZ, URZ, URZ ;  /* 0x0000003f3f3ff290 */ /* 0x000ff6000fffe03f */
[----:B------:R-:W-:Y:S01]  /*35fd0*/  @!UPT UIADD3 URZ, URZ, URZ, URZ ;  /* 0x0000003f3f3ff290 */ /* 0x000fe2000fffe03f */
[----:B------:R-:W-:Y:S04]  /*35fe0*/  STL.64 [R1], R88 ;  /* 0x0000005801007387 */ /* 0x000fe80000100a00 */
[----:B------:R1:W-:Y:S02]  /*35ff0*/  STL.64 [R1+0x8], R90 ;  /* 0x0000085a01007387 */ /* 0x0003e40000100a00 */
[----:B-1----:R-:W-:Y:S08]  /*36000*/  HMMA.1688.F32.TF32 R88, R196, R44, R240 ;  /* 0x0000002cc458723c */ /* 0x002ff000000810f0 */
[----:B------:R-:W-:Y:S01]  /*36010*/  HMMA.1688.F32.TF32 R112, R160, R48, R112 ;  /* 0x00000030a070723c */ /* 0x000fe20000081070 */
[----:B------:R-:W-:Y:S01]  /*36020*/  IMAD.MOV.U32 R240, RZ, RZ, R223 ;  /* 0x000000fffff07224 */ /* 0x000fe200078e00df */
[----:B------:R-:W-:Y:S01]  /*36030*/  MOV R242, R220 ;  /* 0x000000dc00f27202 */ /* 0x000fe20000000f00 */
[----:B------:R-:W-:-:S05]  /*36040*/  IMAD.MOV.U32 R241, RZ, RZ, R222 ;  /* 0x000000fffff17224 */ /* 0x000fca00078e00de */
[----:B------:R-:W-:Y:S01]  /*36050*/  HMMA.1688.F32.TF32 R116, R160, R52, R116 ;  /* 0x00000034a074723c */ /* 0x000fe20000081074 */
[----:B------:R-:W-:-:S07]  /*36060*/  IMAD.MOV.U32 R243, RZ, RZ, R221 ;  /* 0x000000fffff37224 */ /* 0x000fce00078e00dd */
[----:B--2---:R-:W-:Y:S11]  /*36070*/  HMMA.1688.F32.TF32 R84, R196, R40, R204 ;  /* 0x00000028c454723c */ /* 0x004ff600000810cc */
[----:B------:R-:W-:Y:S11]  /*36080*/  @!UPT UIADD3 URZ, URZ, URZ, URZ ;  /* 0x0000003f3f3ff290 */ /* 0x000ff6000fffe03f */
[----:B------:R-:W-:Y:S02]  /*36090*/  @!UPT UIADD3 URZ, URZ, URZ, URZ ;  /* 0x0000003f3f3ff290 */ /* 0x000fe4000fffe03f */
[----:B------:R-:W-:Y:S02]  /*360a0*/  IMAD.MOV.U32 R54, RZ, RZ, R87 ;  /* 0x000000ffff367224 */ /* 0x000fe400078e0057 */
[----:B------:R-:W-:Y:S01]  /*360b0*/  IMAD.MOV.U32 R87, RZ, RZ, R88 ;  /* 0x000000ffff577224 */ /* 0x000fe200078e0058 */
[C---:B---3--:R-:W-:Y:S08]  /*360c0*/  HMMA.1688.F32.TF32 R124, R160.reuse, R60, R124 ;  /* 0x0000003ca07c723c */ /* 0x048ff0000008107c */
[C---:B------:R-:W-:Y:S08]  /*360d0*/  HMMA.1688.F32.TF32 R120, R160.reuse, R56, R120 ;  /* 0x00000038a078723c */ /* 0x040ff00000081078 */
[----:B------:R-:W-:Y:S07]  /*360e0*/  HMMA.1688.F32.TF32 R160, R160, R64, R80 ;  /* 0x00000040a0a0723c */ /* 0x000fee0000081050 */
[----:B------:R-:W-:Y:S01]  /*360f0*/  MOV R80, R89 ;  /* 0x0000005900507202 */ /* 0x000fe20000000f00 */
[----:B------:R-:W-:-:S02]  /*36100*/  IMAD.MOV.U32 R81, RZ, RZ, R90 ;  /* 0x000000ffff517224 */ /* 0x000fc400078e005a */
[----:B------:R-:W-:Y:S02]  /*36110*/  IMAD.MOV.U32 R82, RZ, RZ, R91 ;  /* 0x000000ffff527224 */ /* 0x000fe400078e005b */
[C---:B------:R-:W-:Y:S08]  /*36120*/  HMMA.1688.F32.TF32 R88, R196.reuse, R48, R200 ;  /* 0x00000030c458723c */ /* 0x040ff000000810c8 */
[----:B------:R-:W-:Y:S07]  /*36130*/  HMMA.1688.F32.TF32 R200, R196, R56, R248 ;  /* 0x00000038c4c8723c */ /* 0x000fee00000810f8 */
[----:B------:R-:W-:Y:S01]  /*36140*/  MOV R248, R227 ;  /* 0x000000e300f87202 */ /* 0x000fe20000000f00 */
[----:B------:R-:W-:Y:S01]  /*36150*/  IMAD.MOV.U32 R249, RZ, RZ, R226 ;  /* 0x000000fffff97224 */ /* 0x000fe200078e00e2 */
[----:B------:R-:W2:Y:S01]  /*36160*/  LDL.LU R227, [R1+0x2004] ;  /* 0x0020040001e37983 */ /* 0x000ea20000300800 */
[----:B------:R-:W-:Y:S01]  /*36170*/  IMAD.MOV.U32 R250, RZ, RZ, R224 ;  /* 0x000000fffffa7224 */ /* 0x000fe200078e00e0 */
[----:B------:R-:W-:-:S02]  /*36180*/  MOV R251, R225 ;  /* 0x000000e100fb7202 */ /* 0x000fc40000000f00 */
[----:B------:R-:W3:Y:S04]  /*36190*/  LDL.LU R226, [R1+0x2000] ;  /* 0x0020000001e27983 */ /* 0x000ee80000300800 */
        /* <DEDUP_REMOVED lines=14> */
[----:B------:R-:W-:Y:S01]  /*36280*/  HMMA.1688.F32.TF32 R92, R196, R52, R244 ;  /* 0x00000034c45c723c */ /* 0x000fe200000810f4 */
[----:B--2---:R-:W-:-:S02]  /*36290*/  IMAD.MOV.U32 R207, RZ, RZ, R227 ;  /* 0x000000ffffcf7224 */ /* 0x004fc400078e00e3 */
[----:B---3--:R-:W-:Y:S02]  /*362a0*/  IMAD.MOV.U32 R206, RZ, RZ, R226 ;  /* 0x000000ffffce7224 */ /* 0x008fe400078e00e2 */
[----:B----4-:R-:W-:Y:S02]  /*362b0*/  IMAD.MOV.U32 R204, RZ, RZ, R224 ;  /* 0x000000ffffcc7224 */ /* 0x010fe400078e00e0 */
[----:B------:R-:W2:Y:S01]  /*362c0*/  LDL.LU R224, [R1+0x1fe4] ;  /* 0x001fe40001e07983 */ /* 0x000ea20000300800 */
[----:B------:R-:W-:-:S03]  /*362d0*/  MOV R205, R225 ;  /* 0x000000e100cd7202 */ /* 0x000fc60000000f00 */
[----:B------:R-:W2:Y:S04]  /*362e0*/  LDL.LU R225, [R1+0x1fe0] ;  /* 0x001fe00001e17983 */ /* 0x000ea80000300800 */
[----:B------:R-:W2:Y:S01]  /*362f0*/  LDL.LU R226, [R1+0x1fdc] ;  /* 0x001fdc0001e27983 */ /* 0x000ea20000300800 */
[----:B------:R-:W-:Y:S01]  /*36300*/  MOV R211, R223 ;  /* 0x000000df00d37202 */ /* 0x000fe20000000f00 */
[----:B------:R-:W-:Y:S02]  /*36310*/  IMAD.MOV.U32 R210, RZ, RZ, R222 ;  /* 0x000000ffffd27224 */ /* 0x000fe400078e00de */
[----:B------:R-:W2:Y:S01]  /*36320*/  LDL.LU R227, [R1+0x1fd8] ;  /* 0x001fd80001e37983 */ /* 0x000ea20000300800 */
[----:B------:R-:W-:-:S03]  /*36330*/  MOV R208, R220 ;  /* 0x000000dc00d07202 */ /* 0x000fc60000000f00 */
[----:B------:R-:W3:Y:S01]  /*36340*/  LDL.LU R220, [R1+0x1fd4] ;  /* 0x001fd40001dc7983 */ /* 0x000ee20000300800 */
[----:B------:R-:W-:-:S03]  /*36350*/  IMAD.MOV.U32 R209, RZ, RZ, R221 ;  /* 0x000000ffffd17224 */ /* 0x000fc600078e00dd */
        /* <DEDUP_REMOVED lines=14> */
[----:B------:R-:W-:-:S02]  /*36440*/  IMAD.MOV.U32 R86, RZ, RZ, R95 ;  /* 0x000000ffff567224 */ /* 0x000fc400078e005f */
[----:B------:R-:W-:Y:S02]  /*36450*/  IMAD.MOV.U32 R95, RZ, RZ, R200 ;  /* 0x000000ffff5f7224 */ /* 0x000fe400078e00c8 */
[----:B------:R-:W-:Y:S02]  /*36460*/  IMAD.MOV.U32 R89, RZ, RZ, R202 ;  /* 0x000000ffff597224 */ /* 0x000fe400078e00ca */
[----:B------:R-:W-:Y:S02]  /*36470*/  IMAD.MOV.U32 R90, RZ, RZ, R203 ;  /* 0x000000ffff5a7224 */ /* 0x000fe400078e00cb */
[----:B------:R-:W-:Y:S02]  /*36480*/  IMAD.MOV.U32 R246, RZ, RZ, R252 ;  /* 0x000000fffff67224 */ /* 0x000fe400078e00fc */
[----:B------:R-:W-:Y:S01]  /*36490*/  IMAD.MOV.U32 R247, RZ, RZ, R2 ;  /* 0x000000fffff77224 */ /* 0x000fe200078e0002 */
[----:B---3--:R-:W-:Y:S01]  /*364a0*/  HMMA.1688.F32.TF32 R200, R196, R60, R220 ;  /* 0x0000003cc4c8723c */ /* 0x008fe200000810dc */
[----:B------:R-:W-:Y:S01]  /*364b0*/  IMAD.MOV.U32 R83, RZ, RZ, R84 ;  /* 0x000000ffff537224 */ /* 0x000fe200078e0054 */
[----:B------:R-:W-:-:S06]  /*364c0*/  MOV R63, R91 ;  /* 0x0000005b003f7202 */ /* 0x000fcc0000000f00 */
[----:B--2---:R-:W-:Y:S01]  /*364d0*/  HMMA.1688.F32.TF32 R196, R196, R64, R224 ;  /* 0x00000040c4c4723c */ /* 0x004fe200000810e0 */
[----:B------:R-:W-:Y:S01]  /*364e0*/  IMAD.MOV.U32 R66, RZ, RZ, R85 ;  /* 0x000000ffff427224 */ /* 0x000fe200078e0055 */
[----:B------:R-:W-:Y:S01]  /*364f0*/  LDS R220, [R3+0x38600] ;  /* 0x0386000003dc7984 */ /* 0x000fe20000000800 */
[----:B------:R-:W-:Y:S02]  /*36500*/  IMAD.MOV.U32 R91, RZ, RZ, R92 ;  /* 0x000000ffff5b7224 */ /* 0x000fe400078e005c */
[----:B------:R-:W-:Y:S01]  /*36510*/  IMAD.MOV.U32 R84, RZ, RZ, R93 ;  /* 0x000000ffff547224 */ /* 0x000fe200078e005d */
[----:B------:R-:W-:Y:S04]  /*36520*/  LDS R222, [R3+0x3a600] ;  /* 0x03a6000003de7984 */ /* 0x000fe80000000800 */
[----:B------:R-:W-:Y:S04]  /*36530*/  LDS R221, [R0+0x38600] ;  /* 0x0386000000dd7984 */ /* 0x000fe80000000800 */
[----:B------:R-:W-:Y:S02]  /*36540*/  LDS R223, [R0+0x3a600] ;  /* 0x03a6000000df7984 */ /* 0x000fe40000000800 */
[----:B------:R-:W-:-:S02]  /*36550*/  MOV R99, R200 ;  /* 0x000000c800637202 */ /* 0x000fc40000000f00 */
[----:B------:R-:W-:Y:S04]  /*36560*/  LDS R224, [R3+0x38700] ;  /* 0x0387000003e07984 */ /* 0x000fe80000000800 */
[----:B------:R-:W-:Y:S02]  /*36570*/  LDS R226, [R3+0x3a700] ;  /* 0x03a7000003e27984 */ /* 0x000fe40000000800 */
[----:B------:R-:W-:Y:S01]  /*36580*/  IMAD.MOV.U32 R58, RZ, RZ, R196 ;  /* 0x000000ffff3a7224 */ /* 0x000fe200078e00c4 */
[----:B------:R-:W-:Y:S01]  /*36590*/  MOV R67, R198 ;  /* 0x000000c600437202 */ /* 0x000fe20000000f00 */
[----:B------:R-:W-:Y:S01]  /*365a0*/  IMAD.MOV.U32 R59, RZ, RZ, R197 ;  /* 0x000000ffff3b7224 */ /* 0x000fe200078e00c5 */
[----:B------:R-:W-:Y:S01]  /*365b0*/  LDS R196, [R3+0x38400] ;  /* 0x0384000003c47984 */ /* 0x000fe20000000800 */
[----:B------:R-:W-:-:S03]  /*365c0*/  IMAD.MOV.U32 R107, RZ, RZ, R199 ;  /* 0x000000ffff6b7224 */ /* 0x000fc600078e00c7 */
[----:B------:R-:W-:Y:S04]  /*365d0*/  LDS R198, [R3+0x3a400] ;  /* 0x03a4000003c67984 */ /* 0x000fe80000000800 */
[----:B------:R-:W-:Y:S04]  /*365e0*/  LDS R197, [R0+0x38400] ;  /* 0x0384000000c57984 */ /* 0x000fe80000000800 */
[----:B------:R-:W4:Y:S01]  /*365f0*/  LDS R199, [R0+0x3a400] ;  /* 0x03a4000000c77984 */ /* 0x000f220000000800 */
[----:B------:R-:W-:Y:S01]  /*36600*/  MOV R85, R94 ;  /* 0x0000005e00557202 */ /* 0x000fe20000000f00 */
[----:B------:R-:W-:-:S02]  /*36610*/  IMAD.MOV.U32 R92, RZ, RZ, R201 ;  /* 0x000000ffff5c7224 */ /* 0x000fc400078e00c9 */
[----:B------:R-:W-:Y:S01]  /*36620*/  IMAD.MOV.U32 R93, RZ, RZ, R202 ;  /* 0x000000ffff5d7224 */ /* 0x000fe200078e00ca */
[----:B------:R-:W-:Y:S04]  /*36630*/  LDS R200, [R3+0x38500] ;  /* 0x0385000003c87984 */ /* 0x000fe80000000800 */
[----:B------:R-:W-:Y:S04]  /*36640*/  LDS R225, [R0+0x38700] ;  /* 0x0387000000e17984 */ /* 0x000fe80000000800 */
[----:B------:R-:W1:Y:S01]  /*36650*/  LDS R227, [R0+0x3a700] ;  /* 0x03a7000000e37984 */ /* 0x000e620000000800 */
[C---:B----4-:R-:W-:Y:S08]  /*36660*/  HMMA.1688.F32.TF32 R212, R196.reuse, R36, R212 ;  /* 0x00000024c4d4723c */ /* 0x050ff000000810d4 */
[C---:B------:R-:W-:Y:S08]  /*36670*/  HMMA.1688.F32.TF32 R208, R196.reuse, R40, R208 ;  /* 0x00000028c4d0723c */ /* 0x040ff000000810d0 */
[C---:B------:R-:W-:Y:S08]  /*36680*/  HMMA.1688.F32.TF32 R204, R196.reuse, R44, R204 ;  /* 0x0000002cc4cc723c */ /* 0x040ff000000810cc */
[C---:B------:R-:W-:Y:S01]  /*36690*/  HMMA.1688.F32.TF32 R240, R196.reuse, R48, R240 ;  /* 0x00000030c4f0723c */ /* 0x040fe200000810f0 */
[----:B------:R-:W-:Y:S07]  /*366a0*/  STL.64 [R1+0xc0], R212 ;  /* 0x0000c0d401007387 */ /* 0x000fee0000100a00 */
[C---:B------:R-:W-:Y:S01]  /*366b0*/  HMMA.1688.F32.TF32 R244, R196.reuse, R52, R244 ;  /* 0x00000034c4f4723c */ /* 0x040fe200000810f4 */
[----:B------:R2:W-:Y:S07]  /*366c0*/  STL.64 [R1+0xc8], R214 ;  /* 0x0000c8d601007387 */ /* 0x0005ee0000100a00 */
[----:B------:R-:W-:Y:S01]  /*366d0*/  HMMA.1688.F32.TF32 R248, R196, R56, R248 ;  /* 0x00000038c4f8723c */ /* 0x000fe200000810f8 */
[----:B------:R-:W-:Y:S01]  /*366e0*/  MOV R94, R203 ;  /* 0x000000cb005e7202 */ /* 0x000fe20000000f00 */
[----:B------:R-:W-:Y:S04]  /*366f0*/  LDS R202, [R3+0x3a500] ;  /* 0x03a5000003ca7984 */ /* 0x000fe80000000800 */
[----:B--2---:R-:W2:Y:S04]  /*36700*/  LDL.LU.64 R214, [R1+0x1fc0] ;  /* 0x001fc00001d67983 */ /* 0x004ea80000300a00 */
[----:B------:R-:W2:Y:S04]  /*36710*/  LDL.LU.64 R212, [R1+0x1fb8] ;  /* 0x001fb80001d47983 */ /* 0x000ea80000300a00 */
[----:B------:R-:W-:Y:S04]  /*36720*/  STL.64 [R1+0xe0], R208 ;  /* 0x0000e0d001007387 */ /* 0x000fe80000100a00 */
[----:B------:R3:W-:Y:S04]  /*36730*/  STL.64 [R1+0xe8], R210 ;  /* 0x0000e8d201007387 */ /* 0x0007e80000100a00 */
[----:B------:R-:W-:Y:S04]  /*36740*/  LDS R201, [R0+0x38500] ;  /* 0x0385000000c97984 */ /* 0x000fe80000000800 */
[----:B------:R-:W2:Y:S04]  /*36750*/  LDS R203, [R0+0x3a500] ;  /* 0x03a5000000cb7984 */ /* 0x000ea80000000800 */
[----:B---3--:R-:W3:Y:S04]  /*36760*/  LDL.LU.64 R210, [R1+0x1fb0] ;  /* 0x001fb00001d27983 */ /* 0x008ee80000300a00 */
[----:B------:R-:W3:Y:S04]  /*36770*/  LDL.LU.64 R208, [R1+0x1fa8] ;  /* 0x001fa80001d07983 */ /* 0x000ee80000300a00 */
[----:B------:R-:W-:Y:S04]  /*36780*/  STL.64 [R1+0x100], R204 ;  /* 0x000100cc01007387 */ /* 0x000fe80000100a00 */
[----:B------:R4:W-:Y:S04]  /*36790*/  STL.64 [R1+0x108], R206 ;  /* 0x000108ce01007387 */ /* 0x0009e80000100a00 */
[----:B----4-:R-:W4:Y:S04]  /*367a0*/  LDL.LU.64 R206, [R1+0x1fa0] ;  /* 0x001fa00001ce7983 */ /* 0x010f280000300a00 */
[----:B------:R-:W4:Y:S04]  /*367b0*/  LDL.LU.64 R204, [R1+0x1f98] ;  /* 0x001f980001cc7983 */ /* 0x000f280000300a00 */
[----:B------:R-:W-:Y:S04]  /*367c0*/  STL.64 [R1+0x140], R240 ;  /* 0x000140f001007387 */ /* 0x000fe80000100a00 */
[----:B------:R1:W-:Y:S04]  /*367d0*/  STL.64 [R1+0x148], R242 ;  /* 0x000148f201007387 */ /* 0x0003e80000100a00 */
[----:B-1----:R-:W3:Y:S04]  /*367e0*/  LDL.LU.64 R242, [R1+0x1f90] ;  /* 0x001f900001f27983 */ /* 0x002ee80000300a00 */
[----:B------:R-:W3:Y:S04]  /*367f0*/  LDL.LU.64 R240, [R1+0x1f88] ;  /* 0x001f880001f07983 */ /* 0x000ee80000300a00 */
[----:B------:R-:W-:Y:S04]  /*36800*/  STL.64 [R1+0x1a0], R244 ;  /* 0x0001a0f401007387 */ /* 0x000fe80000100a00 */
[----:B------:R1:W-:Y:S04]  /*36810*/  STL.64 [R1+0x1a8], R246 ;  /* 0x0001a8f601007387 */ /* 0x0003e80000100a00 */
[----:B-1----:R-:W3:Y:S04]  /*36820*/  LDL.LU.64 R246, [R1+0x1f80] ;  /* 0x001f800001f67983 */ /* 0x002ee80000300a00 */
[----:B------:R-:W3:Y:S04]  /*36830*/  LDL.LU.64 R244, [R1+0x1f78] ;  /* 0x001f780001f47983 */ /* 0x000ee80000300a00 */
[----:B------:R-:W-:Y:S04]  /*36840*/  STL.64 [R1+0x1c0], R248 ;  /* 0x0001c0f801007387 */ /* 0x000fe80000100a00 */
[----:B------:R1:W-:Y:S04]  /*36850*/  STL.64 [R1+0x1c8], R250 ;  /* 0x0001c8fa01007387 */ /* 0x0003e80000100a00 */
[----:B-1----:R-:W3:Y:S04]  /*36860*/  LDL.LU.64 R250, [R1+0x1f70] ;  /* 0x001f700001fa7983 */ /* 0x002ee80000300a00 */
[----:B------:R-:W3:Y:S01]  /*36870*/  LDL.LU.64 R248, [R1+0x1f68] ;  /* 0x001f680001f87983 */ /* 0x000ee20000300a00 */
[----:B------:R-:W-:Y:S08]  /*36880*/  HMMA.1688.F32.TF32 R4, R220, R36, R4 ;  /* 0x00000024dc04723c */ /* 0x000ff00000081004 */
[C---:B------:R-:W-:Y:S08]  /*36890*/  HMMA.1688.F32.TF32 R144, R224.reuse, R48, R144 ;  /* 0x00000030e090723c */ /* 0x040ff00000081090 */
[C---:B------:R-:W-:Y:S08]  /*368a0*/  HMMA.1688.F32.TF32 R140, R224.reuse, R52, R140 ;  /* 0x00000034e08c723c */ /* 0x040ff0000008108c */
[----:B------:R-:W-:Y:S08]  /*368b0*/  HMMA.1688.F32.TF32 R136, R224, R56, R136 ;  /* 0x00000038e088723c */ /* 0x000ff00000081088 */
[C---:B--2---:R-:W-:Y:S08]  /*368c0*/  HMMA.1688.F32.TF32 R212, R200.reuse, R48, R212 ;  /* 0x00000030c8d4723c */ /* 0x044ff000000810d4 */
[C---:B----4-:R-:W-:Y:S08]  /*368d0*/  HMMA.1688.F32.TF32 R204, R200.reuse, R40, R204 ;  /* 0x00000028c8cc723c */ /* 0x050ff000000810cc */
[----:B---3--:R-:W-:Y:S08]  /*368e0*/  HMMA.1688.F32.TF32 R240, R200, R36, R240 ;  /* 0x00000024c8f0723c */ /* 0x008ff000000810f0 */
[C---:B------:R-:W-:Y:S08]  /*368f0*/  HMMA.1688.F32.TF32 R248, R196.reuse, R60, R248 ;  /* 0x0000003cc4f8723c */ /* 0x040ff000000810f8 */
[----:B------:R-:W-:Y:S11]  /*36900*/  HMMA.1688.F32.TF32 R196, R196, R64, R244 ;  /* 0x00000040c4c4723c */ /* 0x000ff600000810f4 */
[----:B------:R-:W-:Y:S04]  /*36910*/  @!UPT UIADD3 URZ, URZ, URZ, URZ ;  /* 0x0000003f3f3ff290 */ /* 0x000fe8000fffe03f */
[----:B------:R-:W-:Y:S04]  /*36920*/  STL.64 [R1+0x1b0], R248 ;  /* 0x0001b0f801007387 */ /* 0x000fe80000100a00 */
[----:B------:R-:W-:Y:S04]  /*36930*/  STL.64 [R1+0x1b8], R250 ;  /* 0x0001b8fa01007387 */ /* 0x000fe80000100a00 */
[----:B------:R-:W-:Y:S04]  /*36940*/  STL.64 [R1+0x190], R196 ;  /* 0x000190c401007387 */ /* 0x000fe80000100a00 */
[----:B------:R1:W-:Y:S02]  /*36950*/  STL.64 [R1+0x198], R198 ;  /* 0x000198c601007387 */ /* 0x0003e40000100a00 */
[----:B-1----:R-:W-:Y:S02]  /*36960*/  HMMA.1688.F32.TF32 R196, R200, R44, R208 ;  /* 0x0000002cc8c4723c */ /* 0x002fe400000810d0 */
[----:B------:R-:W-:Y:S04]  /*36970*/  STL.64 [R1+0x180], R240 ;  /* 0x000180f001007387 */ /* 0x000fe80000100a00 */
[----:B------:R-:W-:Y:S04]  /*36980*/  STL.64 [R1+0x188], R242 ;  /* 0x000188f201007387 */ /* 0x000fe80000100a00 */
[----:B------:R-:W-:Y:S04]  /*36990*/  STL.64 [R1+0x170], R204 ;  /* 0x000170cc01007387 */ /* 0x000fe80000100a00 */
[----:B------:R-:W-:Y:S09]  /*369a0*/  STL.64 [R1+0x178], R206 ;  /* 0x000178ce01007387 */ /* 0x000ff20000100a00 */
[----:B------:R1:W-:Y:S01]  /*369b0*/  STL.64 [R1+0x160], R196 ;  /* 0x000160c401007387 */ /* 0x0003e20000100a00 */
[----:B------:R-:W-:Y:S01]  /*369c0*/  IMAD.MOV.U32 R2, RZ, RZ, R198 ;  /* 0x000000ffff027224 */ /* 0x000fe200078e00c6 */
[----:B------:R-:W-:-:S02]  /*369d0*/  MOV R252, R199 ;  /* 0x000000c700fc7202 */ /* 0x000fc40000000f00 */
[C---:B-1----:R-:W-:Y:S03]  /*369e0*/  HMMA.1688.F32.TF32 R196, R200.reuse, R52, R216 ;  /* 0x00000034c8c4723c */ /* 0x042fe600000810d8 */
[----:B------:R-:W-:Y:S04]  /*369f0*/  STL [R1+0x1ed8], R252 ;  /* 0x001ed8fc01007387 */ /* 0x000fe80000100800 */
[----:B------:R-:W-:Y:S04]  /*36a00*/  STL [R1+0x1ed4], R2 ;  /* 0x001ed40201007387 */ /* 0x000fe80000100800 */
[----:B------:R-:W-:Y:S01]  /*36a10*/  STL.64 [R1+0x1ec8], R214 ;  /* 0x001ec8d601007387 */ /* 0x000fe20000100a00 */
[C---:B------:R-:W-:Y:S03]  /*36a20*/  HMMA.1688.F32.TF32 R216, R200.reuse, R56, R228 ;  /* 0x00000038c8d8723c */ /* 0x040fe600000810e4 */
[----:B------:R1:W-:Y:S09]  /*36a30*/  STL.64 [R1+0x1ec0], R212 ;  /* 0x001ec0d401007387 */ /* 0x0003f20000100a00 */
[----:B------:R-:W-:Y:S01]  /*36a40*/  IMAD.MOV.U32 R211, RZ, RZ, R196 ;  /* 0x000000ffffd37224 */ /* 0x000fe200078e00c4 */
[----:B------:R-:W-:Y:S01]  /*36a50*/  MOV R209, R198 ;  /* 0x000000c600d17202 */ /* 0x000fe20000000f00 */
[----:B------:R-:W-:Y:S01]  /*36a60*/  IMAD.MOV.U32 R210, RZ, RZ, R197 ;  /* 0x000000ffffd27224 */ /* 0x000fe200078e00c5 */
[----:B-1----:R-:W-:Y:S01]  /*36a70*/  HMMA.1688.F32.TF32 R212, R200, R64, R236 ;  /* 0x00000040c8d4723c */ /* 0x002fe200000810ec */
[----:B------:R-:W-:-:S07]  /*36a80*/  IMAD.MOV.U32 R208, RZ, RZ, R199 ;  /* 0x000000ffffd07224 */ /* 0x000fce00078e00c7 */
[----:B------:R-:W-:Y:S07]  /*36a90*/  HMMA.1688.F32.TF32 R196, R200, R60, R232 ;  /* 0x0000003cc8c4723c */ /* 0x000fee00000810e8 */
[----:B------:R-:W-:Y:S01]  /*36aa0*/  MOV R203, R4 ;  /* 0x0000000400cb7202 */ /* 0x000fe20000000f00 */
[----:B------:R-:W-:Y:S01]  /*36ab0*/  IMAD.MOV.U32 R202, RZ, RZ, R5 ;  /* 0x000000ffffca7224 */ /* 0x000fe200078e0005 */
[----:B------:R-:W-:Y:S01]  /*36ac0*/  MOV R200, R7 ;  /* 0x0000000700c87202 */ /* 0x000fe20000000f00 */
[----:B------:R-:W-:-:S02]  /*36ad0*/  IMAD.MOV.U32 R201, RZ, RZ, R6 ;  /* 0x000000ffffc97224 */ /* 0x000fc400078e0006 */
[----:B------:R-:W-:Y:S04]  /*36ae0*/  HMMA.1688.F32.TF32 R4, R220, R40, R8 ;  /* 0x00000028dc04723c */ /* 0x000fe80000081008 */
[----:B------:R-:W-:Y:S01]  /*36af0*/  IMAD.MOV.U32 R207, RZ, RZ, R212 ;  /* 0x000000ffffcf7224 */ /* 0x000fe200078e00d4 */
[----:B------:R-:W-:Y:S01]  /*36b00*/  MOV R206, R213 ;  /* 0x000000d500ce7202 */ /* 0x000fe20000000f00 */
[----:B------:R-:W-:Y:S02]  /*36b10*/  IMAD.MOV.U32 R205, RZ, RZ, R214 ;  /* 0x000000ffffcd7224 */ /* 0x000fe400078e00d6 */
[----:B------:R-:W-:Y:S01]  /*36b20*/  IMAD.MOV.U32 R204, RZ, RZ, R215 ;  /* 0x000000ffffcc7224 */ /* 0x000fe200078e00d7 */
[C---:B------:R-:W-:Y:S08]  /*36b30*/  HMMA.1688.F32.TF32 R248, R224.reuse, R36, R156 ;  /* 0x00000024e0f8723c */ /* 0x040ff0000008109c */
[C---:B------:R-:W-:Y:S01]  /*36b40*/  HMMA.1688.F32.TF32 R244, R224.reuse, R40, R152 ;  /* 0x00000028e0f4723c */ /* 0x040fe20000081098 */
[----:B------:R-:W-:Y:S04]  /*36b50*/  STL [R1+0x1ee8], R208 ;  /* 0x001ee8d001007387 */ /* 0x000fe80000100800 */
[----:B------:R-:W-:Y:S02]  /*36b60*/  LDS R8, [R3+0x3c200] ;  /* 0x03c2000003087984 */ /* 0x000fe40000000800 */
[----:B------:R-:W-:Y:S01]  /*36b70*/  IMAD.MOV.U32 R215, RZ, RZ, R4 ;  /* 0x000000ffffd77224 */ /* 0x000fe200078e0004 */
[----:B------:R-:W-:Y:S01]  /*36b80*/  MOV R213, R6 ;  /* 0x0000000600d57202 */ /* 0x000fe20000000f00 */
[----:B------:R-:W-:Y:S01]  /*36b90*/  IMAD.MOV.U32 R214, RZ, RZ, R5 ;  /* 0x000000ffffd67224 */ /* 0x000fe200078e0005 */
[-C--:B------:R-:W-:Y:S01]  /*36ba0*/  HMMA.1688.F32.TF32 R240, R224, R44.reuse, R148 ;  /* 0x0000002ce0f0723c */ /* 0x080fe20000081094 */
[----:B------:R-:W-:Y:S01]  /*36bb0*/  IMAD.MOV.U32 R212, RZ, RZ, R7 ;  /* 0x000000ffffd47224 */ /* 0x000fe200078e0007 */
[----:B------:R-:W-:Y:S04]  /*36bc0*/  LDS R10, [R3+0x3e200] ;  /* 0x03e20000030a7984 */ /* 0x000fe80000000800 */
[----:B------:R-:W-:Y:S02]  /*36bd0*/  LDS R9, [R0+0x3c200] ;  /* 0x03c2000000097984 */ /* 0x000fe40000000800 */
[----:B------:R-:W-:Y:S02]  /*36be0*/  HMMA.1688.F32.TF32 R4, R220, R44, R12 ;  /* 0x0000002cdc04723c */ /* 0x000fe4000008100c */
[----:B------:R-:W-:Y:S06]  /*36bf0*/  STL [R1+0x1ee4], R209 ;  /* 0x001ee4d101007387 */ /* 0x000fec0000100800 */
[C---:B------:R-:W-:Y:S08]  /*36c00*/  HMMA.1688.F32.TF32 R132, R224.reuse, R60, R132 ;  /* 0x0000003ce084723c */ /* 0x040ff00000081084 */
[----:B------:R-:W-:Y:S01]  /*36c10*/  HMMA.1688.F32.TF32 R128, R224, R64, R128 ;  /* 0x00000040e080723c */ /* 0x000fe20000081080 */
[----:B------:R-:W-:Y:S01]  /*36c20*/  MOV R152, R83 ;  /* 0x0000005300987202 */ /* 0x000fe20000000f00 */
        /* <DEDUP_REMOVED lines=10> */
[----:B------:R-:W-:-:S02]  /*36cd0*/  IMAD.MOV.U32 R228, RZ, RZ, R7 ;  /* 0x000000ffffe47224 */ /* 0x000fc400078e0007 */
[----:B------:R-:W-:Y:S01]  /*36ce0*/  HMMA.1688.F32.TF32 R4, R220, R48, R16 ;  /* 0x00000030dc04723c */ /* 0x000fe20000081010 */
[----:B------:R-:W-:Y:S04]  /*36cf0*/  LDS R16, [R3+0x3c000] ;  /* 0x03c0000003107984 */ /* 0x000fe80000000800 */
[----:B------:R-:W-:Y:S04]  /*36d00*/  LDS R18, [R3+0x3e000] ;  /* 0x03e0000003127984 */ /* 0x000fe80000000800 */
[----:B------:R-:W-:Y:S04]  /*36d10*/  LDS R17, [R0+0x3c000] ;  /* 0x03c0000000117984 */ /* 0x000fe80000000800 */
[----:B------:R-:W1:Y:S01]  /*36d20*/  LDS R19, [R0+0x3e000] ;  /* 0x03e0000000137984 */ /* 0x000e620000000800 */
[----:B------:R-:W-:-:S02]  /*36d30*/  IMAD.MOV.U32 R158, RZ, RZ, R67 ;  /* 0x000000ffff9e7224 */ /* 0x000fc400078e0043 */
[----:B------:R-:W-:Y:S01]  /*36d40*/  IMAD.MOV.U32 R159, RZ, RZ, R107 ;  /* 0x000000ffff9f7224 */ /* 0x000fe200078e006b */
[----:B------:R-:W-:Y:S04]  /*36d50*/  LDS R14, [R3+0x3e100] ;  /* 0x03e10000030e7984 */ /* 0x000fe80000000800 */
[----:B------:R-:W-:Y:S03]  /*36d60*/  LDS R13, [R0+0x3c100] ;  /* 0x03c10000000d7984 */ /* 0x000fe60000000800 */
[----:B------:R-:W-:Y:S01]  /*36d70*/  MOV R235, R4 ;  /* 0x0000000400eb7202 */ /* 0x000fe20000000f00 */
[----:B------:R-:W-:Y:S01]  /*36d80*/  IMAD.MOV.U32 R234, RZ, RZ, R5 ;  /* 0x000000ffffea7224 */ /* 0x000fe200078e0005 */
[----:B------:R-:W-:Y:S01]  /*36d90*/  MOV R232, R7 ;  /* 0x0000000700e87202 */ /* 0x000fe20000000f00 */
[----:B------:R-:W-:Y:S01]  /*36da0*/  IMAD.MOV.U32 R233, RZ, RZ, R6 ;  /* 0x000000ffffe97224 */ /* 0x000fe200078e0006 */
[----:B------:R-:W-:Y:S01]  /*36db0*/  LDS R15, [R0+0x3e100] ;  /* 0x03e10000000f7984 */ /* 0x000fe20000000800 */
        /* <DEDUP_REMOVED lines=8> */
[----:B------:R2:W-:Y:S04]  /*36e40*/  STL [R1+0x1ee0], R210 ;  /* 0x001ee0d201007387 */ /* 0x0005e80000100800 */
[----:B------:R3:W-:Y:S03]  /*36e50*/  STL [R1+0x1edc], R211 ;  /* 0x001edcd301007387 */ /* 0x0007e60000100800 */
[C---:B-1----:R-:W-:Y:S01]  /*36e60*/  HMMA.1688.F32.TF32 R24, R16.reuse, R42, R72 ;  /* 0x0000002a1018723c */ /* 0x042fe20000081048 */
[----:B------:R1:W-:Y:S04]  /*36e70*/  STL [R1+0x1ef0], R218 ;  /* 0x001ef0da01007387 */ /* 0x0003e80000100800 */
[----:B------:R4:W-:Y:S03]  /*36e80*/  STL [R1+0x1eec], R219 ;  /* 0x001eecdb01007387 */ /* 0x0009e60000100800 */
[----:B------:R-:W-:Y:S08]  /*36e90*/  HMMA.1688.F32.TF32 R20, R16, R46, R76 ;  /* 0x0000002e1014723c */ /* 0x000ff0000008104c */
[----:B--2---:R-:W-:Y:S01]  /*36ea0*/  IMAD.MOV.U32 R210, RZ, RZ, R4 ;  /* 0x000000ffffd27224 */ /* 0x004fe200078e0004 */
[----:B---3--:R-:W-:Y:S01]  /*36eb0*/  MOV R211, R5 ;  /* 0x0000000500d37202 */ /* 0x008fe20000000f00 */
[----:B------:R-:W-:-:S02]  /*36ec0*/  IMAD.MOV.U32 R252, RZ, RZ, R6 ;  /* 0x000000fffffc7224 */ /* 0x000fc400078e0006 */
[----:B------:R-:W-:Y:S02]  /*36ed0*/  IMAD.MOV.U32 R2, RZ, RZ, R7 ;  /* 0x000000ffff027224 */ /* 0x000fe400078e0007 */
[----:B------:R-:W-:Y:S01]  /*36ee0*/  HMMA.1688.F32.TF32 R4, R220, R60, R28 ;  /* 0x0000003cdc04723c */ /* 0x000fe2000008101c */
[----:B------:R-:W-:Y:S07]  /*36ef0*/  STL.64 [R1+0x1e38], R250 ;  /* 0x001e38fa01007387 */ /* 0x000fee0000100a00 */
[----:B------:R-:W-:Y:S01]  /*36f00*/  HMMA.1688.F32.TF32 R28, R16, R38, R68 ;  /* 0x00000026101c723c */ /* 0x000fe20000081044 */
        /* <DEDUP_REMOVED lines=13> */
[----:B-1----:R-:W-:-:S03]  /*36fe0*/  MOV R218, R4 ;  /* 0x0000000400da7202 */ /* 0x002fc60000000f00 */
[----:B------:R-:W-:Y:S01]  /*36ff0*/  STL.64 [R1+0x1ea8], R130 ;  /* 0x001ea88201007387 */ /* 0x000fe20000100a00 */
[----:B----4-:R-:W-:Y:S01]  /*37000*/  IMAD.MOV.U32 R219, RZ, RZ, R5 ;  /* 0x000000ffffdb7224 */ /* 0x010fe200078e0005 */
[----:B------:R-:W-:Y:S02]  /*37010*/  MOV R209, R7 ;  /* 0x0000000700d17202 */ /* 0x000fe40000000f00 */
[----:B------:R-:W-:Y:S01]  /*37020*/  STL.64 [R1+0x1ea0], R128 ;  /* 0x001ea08001007387 */ /* 0x000fe20000100a00 */
[----:B------:R-:W-:-:S03]  /*37030*/  IMAD.MOV.U32 R208, RZ, RZ, R6 ;  /* 0x000000ffffd07224 */ /* 0x000fc600078e0006 */
[----:B------:R1:W-:Y:S01]  /*37040*/  STL.64 [R1+0x200], R28 ;  /* 0x0002001c01007387 */ /* 0x0003e20000100a00 */
[----:B------:R-:W-:Y:S03]  /*37050*/  HMMA.1688.F32.TF32 R4, R220, R64, R32 ;  /* 0x00000040dc04723c */ /* 0x000fe60000081020 */
[----:B------:R2:W-:Y:S04]  /*37060*/  STL.64 [R1+0x208], R30 ;  /* 0x0002081e01007387 */ /* 0x0005e80000100a00 */
[----:B------:R3:W-:Y:S01]  /*37070*/  STL.64 [R1+0x1f0], R24 ;  /* 0x0001f01801007387 */ /* 0x0007e20000100a00 */
[----:B------:R-:W-:-:S03]  /*37080*/  IMAD.MOV.U32 R32, RZ, RZ, R99 ;  /* 0x000000ffff207224 */ /* 0x000fc600078e0063 */
[----:B------:R2:W-:Y:S01]  /*37090*/  STL.64 [R1+0x1f8], R26 ;  /* 0x0001f81a01007387 */ /* 0x0005e20000100a00 */
[----:B------:R-:W-:-:S03]  /*370a0*/  MOV R33, R92 ;  /* 0x0000005c00217202 */ /* 0x000fc60000000f00 */
[----:B------:R-:W4:Y:S01]  /*370b0*/  LDL.LU R99, [R1+0x1f60] ;  /* 0x001f600001637983 */ /* 0x000f220000300800 */
[----:B------:R-:W-:-:S03]  /*370c0*/  IMAD.MOV.U32 R34, RZ, RZ, R93 ;  /* 0x000000ffff227224 */ /* 0x000fc600078e005d */
[----:B------:R2:W-:Y:S01]  /*370d0*/  STL.64 [R1+0x1e0], R20 ;  /* 0x0001e01401007387 */ /* 0x0005e20000100a00 */
[----:B------:R-:W-:-:S03]  /*370e0*/  IMAD.MOV.U32 R35, RZ, RZ, R94 ;  /* 0x000000ffff237224 */ /* 0x000fc600078e005e */
[----:B------:R3:W-:Y:S01]  /*370f0*/  STL.64 [R1+0x1e8], R22 ;  /* 0x0001e81601007387 */ /* 0x0007e20000100a00 */
[----:B-1----:R-:W-:-:S03]  /*37100*/  MOV R28, R95 ;  /* 0x0000005f001c7202 */ /* 0x002fc60000000f00 */
[----:B------:R-:W4:Y:S01]  /*37110*/  LDL.LU R92, [R1+0x1f5c] ;  /* 0x001f5c00015c7983 */ /* 0x000f220000300800 */
[----:B------:R-:W-:-:S03]  /*37120*/  IMAD.MOV.U32 R29, RZ, RZ, R88 ;  /* 0x000000ffff1d7224 */ /* 0x000fc600078e0058 */
[----:B------:R-:W4:Y:S01]  /*37130*/  LDL.LU R93, [R1+0x1f58] ;  /* 0x001f5800015d7983 */ /* 0x000f220000300800 */
[----:B--2---:R-:W-:-:S03]  /*37140*/  IMAD.MOV.U32 R30, RZ, RZ, R89 ;  /* 0x000000ffff1e7224 */ /* 0x004fc600078e0059 */
[----:B------:R-:W4:Y:S01]  /*37150*/  LDL.LU R94, [R1+0x1f54] ;  /* 0x001f5400015e7983 */ /* 0x000f220000300800 */
[----:B------:R-:W-:-:S03]  /*37160*/  MOV R31, R90 ;  /* 0x0000005a001f7202 */ /* 0x000fc60000000f00 */
[----:B------:R-:W4:Y:S01]  /*37170*/  LDL.LU R95, [R1+0x1f50] ;  /* 0x001f5000015f7983 */ /* 0x000f220000300800 */
[----:B---3--:R-:W-:-:S03]  /*37180*/  IMAD.MOV.U32 R24, RZ, RZ, R91 ;  /* 0x000000ffff187224 */ /* 0x008fc600078e005b */
        /* <DEDUP_REMOVED lines=8> */
[----:B------:R-:W3:Y:S01]  /*37210*/  LDL.LU R84, [R1+0x1f3c] ;  /* 0x001f3c0001547983 */ /* 0x000ee20000300800 */
[----:B------:R-:W-:-:S03]  /*37220*/  MOV R249, R80 ;  /* 0x0000005000f97202 */ /* 0x000fc60000000f00 */
[----:B------:R-:W3:Y:S01]  /*37230*/  LDL.LU R85, [R1+0x1f38] ;  /* 0x001f380001557983 */ /* 0x000ee20000300800 */
[----:B------:R-:W-:-:S03]  /*37240*/  IMAD.MOV.U32 R250, RZ, RZ, R81 ;  /* 0x000000fffffa7224 */ /* 0x000fc600078e0051 */
[----:B------:R-:W3:Y:S01]  /*37250*/  LDL.LU R86, [R1+0x1f34] ;  /* 0x001f340001567983 */ /* 0x000ee20000300800 */
[----:B------:R-:W-:-:S03]  /*37260*/  IMAD.MOV.U32 R251, RZ, RZ, R82 ;  /* 0x000000fffffb7224 */ /* 0x000fc600078e0052 */
[----:B------:R-:W3:Y:S04]  /*37270*/  LDL.LU R87, [R1+0x1f30] ;  /* 0x001f300001577983 */ /* 0x000ee80000300800 */
[----:B------:R-:W2:Y:S04]  /*37280*/  LDL.LU R80, [R1+0x1f2c] ;  /* 0x001f2c0001507983 */ /* 0x000ea80000300800 */
[----:B------:R-:W2:Y:S04]  /*37290*/  LDL.LU R81, [R1+0x1f28] ;  /* 0x001f280001517983 */ /* 0x000ea80000300800 */
[----:B------:R-:W2:Y:S04]  /*372a0*/  LDL.LU R82, [R1+0x1f24] ;  /* 0x001f240001527983 */ /* 0x000ea80000300800 */
[----:B------:R-:W2:Y:S04]  /*372b0*/  LDL.LU R83, [R1+0x1f20] ;  /* 0x001f200001537983 */ /* 0x000ea80000300800 */
[----:B------:R-:W2:Y:S04]  /*372c0*/  LDL.LU R66, [R1+0x1f1c] ;  /* 0x001f1c0001427983 */ /* 0x000ea80000300800 */
[----:B------:R-:W2:Y:S04]  /*372d0*/  LDL.LU R62, [R1+0x1f18] ;  /* 0x001f1800013e7983 */ /* 0x000ea80000300800 */
[----:B------:R-:W3:Y:S01]  /*372e0*/  LDL.LU R54, [R1+0x1f14] ;  /* 0x001f140001367983 */ /* 0x000ee20000300800 */
[----:B------:R-:W-:-:S03]  /*372f0*/  IMAD.MOV.U32 R20, RZ, RZ, R55 ;  /* 0x000000ffff147224 */ /* 0x000fc600078e0037 */
[----:B------:R-:W2:Y:S01]  /*37300*/  LDL.LU R244, [R1] ;  /* 0x0000000001f47983 */ /* 0x000ea20000300800 */
[----:B------:R-:W-:-:S03]  /*37310*/  IMAD.MOV.U32 R21, RZ, RZ, R50 ;  /* 0x000000ffff157224 */ /* 0x000fc600078e0032 */
[----:B------:R-:W2:Y:S01]  /*37320*/  LDL.LU R245, [R1+0x4] ;  /* 0x0000040001f57983 */ /* 0x000ea20000300800 */
[----:B------:R-:W-:-:S03]  /*37330*/  MOV R22, R51 ;  /* 0x0000003300167202 */ /* 0x000fc60000000f00 */
[----:B------:R-:W2:Y:S04]  /*37340*/  LDL.LU R246, [R1+0x8] ;  /* 0x0000080001f67983 */ /* 0x000ea80000300800 */
[----:B------:R-:W2:Y:S04]  /*37350*/  LDL.LU R247, [R1+0xc] ;  /* 0x00000c0001f77983 */ /* 0x000ea80000300800 */
[----:B------:R-:W3:Y:S04]  /*37360*/  LDL.LU R55, [R1+0x1f10] ;  /* 0x001f100001377983 */ /* 0x000ee80000300800 */
[----:B------:R-:W2:Y:S04]  /*37370*/  LDL.LU R50, [R1+0x1f0c] ;  /* 0x001f0c0001327983 */ /* 0x000ea80000300800 */
[----:B------:R-:W2:Y:S01]  /*37380*/  LDL.LU R51, [R1+0x1f08] ;  /* 0x001f080001337983 */ /* 0x000ea20000300800 */
[----:B------:R-:W-:-:S03]  /*37390*/  IMAD.MOV.U32 R23, RZ, RZ, R63 ;  /* 0x000000ffff177224 */ /* 0x000fc600078e003f */
[----:B------:R-:W4:Y:S04]  /*373a0*/  LDL.LU R63, [R1+0x1f04] ;  /* 0x001f0400013f7983 */ /* 0x000f280000300800 */
[----:B------:R-:W4:Y:S04]  /*373b0*/  LDL.LU R58, [R1+0x1f00] ;  /* 0x001f0000013a7983 */ /* 0x000f280000300800 */
[----:B------:R-:W4:Y:S04]  /*373c0*/  LDL.LU R59, [R1+0x1efc] ;  /* 0x001efc00013b7983 */ /* 0x000f280000300800 */
[----:B------:R-:W4:Y:S01]  /*373d0*/  LDL.LU R67, [R1+0x1ef8] ;  /* 0x001ef80001437983 */ /* 0x000f220000300800 */
        /* <DEDUP_REMOVED lines=8> */
[C---:B------:R-:W-:Y:S03]  /*37460*/  HMMA.1688.F32.TF32 R164, R8.reuse, R38, R164 ;  /* 0x0000002608a4723c */ /* 0x040fe600000810a4 */
[----:B------:R-:W4:Y:S05]  /*37470*/  LDL.LU R107, [R1+0x1ef4] ;  /* 0x001ef400016b7983 */ /* 0x000f2a0000300800 */
[----:B------:R-:W-:Y:S01]  /*37480*/  HMMA.1688.F32.TF32 R168, R8, R42, R168 ;  /* 0x0000002a08a8723c */ /* 0x000fe200000810a8 */
[----:B------:R-:W-:-:S07]  /*37490*/  IMAD.MOV.U32 R240, RZ, RZ, R210 ;  /* 0x000000fffff07224 */ /* 0x000fce00078e00d2 */
[----:B------:R-:W-:Y:S01]  /*374a0*/  HMMA.1688.F32.TF32 R172, R8, R46, R172 ;  /* 0x0000002e08ac723c */ /* 0x000fe200000810ac */
[----:B------:R-:W-:-:S07]  /*374b0*/  MOV R241, R211 ;  /* 0x000000d300f17202 */ /* 0x000fce0000000f00 */
[C---:B---3--:R-:W-:Y:S08]  /*374c0*/  HMMA.1688.F32.TF32 R84, R16.reuse, R54, R84 ;  /* 0x000000361054723c */ /* 0x048ff00000081054 */
[-C--:B--2---:R-:W-:Y:S08]  /*374d0*/  HMMA.1688.F32.TF32 R68, R16, R50.reuse, R80 ;  /* 0x000000321044723c */ /* 0x084ff00000081050 */
[C---:B------:R-:W-:Y:S07]  /*374e0*/  HMMA.1688.F32.TF32 R176, R8.reuse, R50, R176 ;  /* 0x0000003208b0723c */ /* 0x040fee00000810b0 */
[----:B------:R-:W-:Y:S01]  /*374f0*/  STL.64 [R1+0x1eb8], R86 ;  /* 0x001eb85601007387 */ /* 0x000fe20000100a00 */
[C---:B------:R-:W-:Y:S07]  /*37500*/  HMMA.1688.F32.TF32 R180, R8.reuse, R54, R180 ;  /* 0x0000003608b4723c */ /* 0x040fee00000810b4 */
[----:B------:R2:W-:Y:S01]  /*37510*/  STL.64 [R1+0x1d0], R68 ;  /* 0x0001d04401007387 */ /* 0x0005e20000100a00 */
[C---:B----4-:R-:W-:Y:S03]  /*37520*/  HMMA.1688.F32.TF32 R184, R8.reuse, R58, R184 ;  /* 0x0000003a08b8723c */ /* 0x050fe600000810b8 */
[----:B------:R3:W-:Y:S05]  /*37530*/  STL.64 [R1+0x1d8], R70 ;  /* 0x0001d84601007387 */ /* 0x0007ea0000100a00 */
[C---:B------:R-:W-:Y:S01]  /*37540*/  HMMA.1688.F32.TF32 R188, R8.reuse, R62, R188 ;  /* 0x0000003e08bc723c */ /* 0x040fe200000810bc */
[----:B------:R4:W-:Y:S07]  /*37550*/  STL.64 [R1+0x1eb0], R84 ;  /* 0x001eb05401007387 */ /* 0x0009ee0000100a00 */
[----:B------:R-:W-:Y:S08]  /*37560*/  HMMA.1688.F32.TF32 R192, R8, R66, R192 ;  /* 0x0000004208c0723c */ /* 0x000ff000000810c0 */
[----:B-1----:R-:W-:Y:S07]  /*37570*/  HMMA.1688.F32.TF32 R8, R4, R38, R244 ;  /* 0x000000260408723c */ /* 0x002fee00000810f4 */
        /* <DEDUP_REMOVED lines=8> */
[----:B------:R-:W4:Y:S04]  /*37600*/  LDL.LU R210, [R1+0x1ee0] ;  /* 0x001ee00001d27983 */ /* 0x000f280000300800 */
[----:B------:R-:W4:Y:S01]  /*37610*/  LDL.LU R211, [R1+0x1edc] ;  /* 0x001edc0001d37983 */ /* 0x000f220000300800 */
[----:B------:R-:W-:Y:S01]  /*37620*/  HMMA.1688.F32.TF32 R100, R12, R38, R100 ;  /* 0x000000260c64723c */ /* 0x000fe20000081064 */
[----:B------:R-:W-:-:S02]  /*37630*/  IMAD.MOV.U32 R242, RZ, RZ, R252 ;  /* 0x000000fffff27224 */ /* 0x000fc400078e00fc */
[----:B------:R-:W4:Y:S01]  /*37640*/  LDL.LU R252, [R1+0x1ed8] ;  /* 0x001ed80001fc7983 */ /* 0x000f220000300800 */
[----:B------:R-:W-:-:S03]  /*37650*/  IMAD.MOV.U32 R243, RZ, RZ, R2 ;  /* 0x000000fffff37224 */ /* 0x000fc600078e0002 */
[----:B------:R-:W4:Y:S01]  /*37660*/  LDL.LU R2, [R1+0x1ed4] ;  /* 0x001ed40001027983 */ /* 0x000f220000300800 */
        /* <DEDUP_REMOVED lines=16> */
[C---:B------:R-:W-:Y:S08]  /*37770*/  HMMA.1688.F32.TF32 R88, R16.reuse, R58, R88 ;  /* 0x0000003a1058723c */ /* 0x040ff00000081058 */
[C---:B------:R-:W-:Y:S08]  /*37780*/  HMMA.1688.F32.TF32 R92, R16.reuse, R62, R92 ;  /* 0x0000003e105c723c */ /* 0x040ff0000008105c */
[----:B------:R-:W-:Y:S08]  /*37790*/  HMMA.1688.F32.TF32 R96, R16, R66, R96 ;  /* 0x000000421060723c */ /* 0x000ff00000081060 */
[C---:B------:R-:W-:Y:S08]  /*377a0*/  HMMA.1688.F32.TF32 R16, R4.reuse, R46, R248 ;  /* 0x0000002e0410723c */ /* 0x040ff000000810f8 */
[----:B------:R-:W-:Y:S01]  /*377b0*/  HMMA.1688.F32.TF32 R20, R4, R50, R20 ;  /* 0x000000320414723c */ /* 0x000fe20000081014 */
[----:B------:R-:W-:Y:S01]  /*377c0*/  MOV R251, R220 ;  /* 0x000000dc00fb7202 */ /* 0x000fe20000000f00 */
[----:B------:R-:W-:-:S06]  /*377d0*/  IMAD.MOV.U32 R250, RZ, RZ, R221 ;  /* 0x000000fffffa7224 */ /* 0x000fcc00078e00dd */
[----:B------:R-:W-:Y:S01]  /*377e0*/  HMMA.1688.F32.TF32 R24, R4, R54, R24 ;  /* 0x000000360418723c */ /* 0x000fe20000081018 */
[----:B------:R-:W-:-:S07]  /*377f0*/  IMAD.MOV.U32 R249, RZ, RZ, R222 ;  /* 0x000000fffff97224 */ /* 0x000fce00078e00de */
[C---:B------:R-:W-:Y:S08]  /*37800*/  HMMA.1688.F32.TF32 R28, R4.reuse, R58, R28 ;  /* 0x0000003a041c723c */ /* 0x040ff0000008101c */
[----:B------:R-:W-:Y:S01]  /*37810*/  HMMA.1688.F32.TF32 R32, R4, R62, R32 ;  /* 0x0000003e0420723c */ /* 0x000fe20000081020 */
[----:B------:R-:W-:-:S07]  /*37820*/  MOV R248, R223 ;  /* 0x000000df00f87202 */ /* 0x000fce0000000f00 */
[----:B------:R-:W-:Y:S01]  /*37830*/  HMMA.1688.F32.TF32 R4, R4, R66, R156 ;  /* 0x000000420404723c */ /* 0x000fe2000008109c */
[----:B--2---:R-:W-:Y:S02]  /*37840*/  IMAD.MOV.U32 R155, RZ, RZ, R208 ;  /* 0x000000ffff9b7224 */ /* 0x004fe400078e00d0 */
[----:B------:R-:W2:Y:S01]  /*37850*/  LDL.LU R208, [R1+0x170] ;  /* 0x0001700001d07983 */ /* 0x000ea20000300800 */
[----:B---3--:R-:W-:-:S03]  /*37860*/  IMAD.MOV.U32 R154, RZ, RZ, R209 ;  /* 0x000000ffff9a7224 */ /* 0x008fc600078e00d1 */
[----:B------:R-:W2:Y:S01]  /*37870*/  LDL.LU R209, [R1+0x174] ;  /* 0x0001740001d17983 */ /* 0x000ea20000300800 */
[----:B----4-:R-:W-:-:S03]  /*37880*/  MOV R153, R210 ;  /* 0x000000d200997202 */ /* 0x010fc60000000f00 */
[----:B------:R-:W2:Y:S01]  /*37890*/  LDL.LU R210, [R1+0x178] ;  /* 0x0001780001d27983 */ /* 0x000ea20000300800 */
[----:B------:R-:W-:-:S03]  /*378a0*/  IMAD.MOV.U32 R152, RZ, RZ, R211 ;  /* 0x000000ffff987224 */ /* 0x000fc600078e00d3 */
        /* <DEDUP_REMOVED lines=44> */
[----:B------:R-:W2:Y:S01]  /*37b70*/  LDS R207, [R0+0x3e400] ;  /* 0x03e4000000cf7984 */ /* 0x000ea20000000800 */
[----:B------:R-:W-:-:S03]  /*37b80*/  MOV R150, R2 ;  /* 0x0000000200967202 */ /* 0x000fc60000000f00 */
[----:B------:R-:W4:Y:S04]  /*37b90*/  LDL.LU R148, [R1+0x160] ;  /* 0x0001600001947983 */ /* 0x000f280000300800 */
[----:B------:R-:W4:Y:S04]  /*37ba0*/  LDL.LU R149, [R1+0x164] ;  /* 0x0001640001957983 */ /* 0x000f280000300800 */
[----:B------:R-:W4:Y:S01]  /*37bb0*/  LDL.LU R2, [R1+0x1ed0] ;  /* 0x001ed00001027983 */ /* 0x000f220000300800 */
        /* <DEDUP_REMOVED lines=8> */
[----:B------:R-:W2:Y:S04]  /*37c40*/  LDL.LU.64 R214, [R1+0x1ec8] ;  /* 0x001ec80001d67983 */ /* 0x000ea80000300a00 */
[----:B------:R-:W2:Y:S01]  /*37c50*/  LDL.LU.64 R212, [R1+0x1ec0] ;  /* 0x001ec00001d47983 */ /* 0x000ea20000300a00 */
        /* <DEDUP_REMOVED lines=8> */
[----:B------:R-:W-:Y:S01]  /*37ce0*/  IMAD.MOV.U32 R136, RZ, RZ, R231 ;  /* 0x000000ffff887224 */ /* 0x000fe200078e00e7 */
[----:B------:R-:W-:Y:S01]  /*37cf0*/  MOV R137, R230 ;  /* 0x000000e600897202 */ /* 0x000fe20000000f00 */
[----:B------:R-:W-:Y:S01]  /*37d00*/  IMAD.MOV.U32 R138, RZ, RZ, R229 ;  /* 0x000000ffff8a7224 */ /* 0x000fe200078e00e5 */
[----:B------:R-:W-:Y:S01]  /*37d10*/  LDS R230, [R3+0x3e500] ;  /* 0x03e5000003e67984 */ /* 0x000fe20000000800 */
[----:B------:R-:W-:-:S03]  /*37d20*/  IMAD.MOV.U32 R139, RZ, RZ, R228 ;  /* 0x000000ffff8b7224 */ /* 0x000fc600078e00e4 */
[----:B------:R-:W-:Y:S04]  /*37d30*/  LDS R228, [R3+0x3c500] ;  /* 0x03c5000003e47984 */ /* 0x000fe80000000800 */
[----:B------:R-:W-:Y:S04]  /*37d40*/  LDS R229, [R0+0x3c500] ;  /* 0x03c5000000e57984 */ /* 0x000fe80000000800 */
[----:B------:R-:W3:Y:S01]  /*37d50*/  LDS R231, [R0+0x3e500] ;  /* 0x03e5000000e77984 */ /* 0x000ee20000000800 */
[----:B------:R-:W-:Y:S01]  /*37d60*/  MOV R144, R239 ;  /* 0x000000ef00907202 */ /* 0x000fe20000000f00 */
        /* <DEDUP_REMOVED lines=8> */
[C---:B-1----:R-:W-:Y:S08]  /*37df0*/  HMMA.1688.F32.TF32 R128, R232.reuse, R38, R128 ;  /* 0x00000026e880723c */ /* 0x042ff00000081080 */
[C---:B------:R-:W-:Y:S08]  /*37e00*/  HMMA.1688.F32.TF32 R132, R232.reuse, R42, R132 ;  /* 0x0000002ae884723c */ /* 0x040ff00000081084 */
[C---:B------:R-:W-:Y:S08]  /*37e10*/  HMMA.1688.F32.TF32 R136, R232.reuse, R46, R136 ;  /* 0x0000002ee888723c */ /* 0x040ff00000081088 */
[C---:B------:R-:W-:Y:S08]  /*37e20*/  HMMA.1688.F32.TF32 R140, R232.reuse, R50, R140 ;  /* 0x00000032e88c723c */ /* 0x040ff0000008108c */
[----:B------:R-:W-:Y:S08]  /*37e30*/  HMMA.1688.F32.TF32 R144, R232, R54, R144 ;  /* 0x00000036e890723c */ /* 0x000ff00000081090 */
[C---:B---3--:R-:W-:Y:S08]  /*37e40*/  HMMA.1688.F32.TF32 R80, R228.reuse, R38, R80 ;  /* 0x00000026e450723c */ /* 0x048ff00000081050 */
[C---:B------:R-:W-:Y:S08]  /*37e50*/  HMMA.1688.F32.TF32 R208, R228.reuse, R42, R208 ;  /* 0x0000002ae4d0723c */ /* 0x040ff000000810d0 */
[C---:B------:R-:W-:Y:S08]  /*37e60*/  HMMA.1688.F32.TF32 R148, R228.reuse, R46, R148 ;  /* 0x0000002ee494723c */ /* 0x040ff00000081094 */
[C---:B------:R-:W-:Y:S08]  /*37e70*/  HMMA.1688.F32.TF32 R152, R228.reuse, R54, R152 ;  /* 0x00000036e498723c */ /* 0x040ff00000081098 */
[C---:B------:R-:W-:Y:S08]  /*37e80*/  HMMA.1688.F32.TF32 R216, R228.reuse, R58, R216 ;  /* 0x0000003ae4d8723c */ /* 0x040ff000000810d8 */
[----:B------:R-:W-:Y:S08]  /*37e90*/  HMMA.1688.F32.TF32 R196, R228, R62, R196 ;  /* 0x0000003ee4c4723c */ /* 0x000ff000000810c4 */
[C---:B------:R-:W-:Y:S08]  /*37ea0*/  HMMA.1688.F32.TF32 R240, R232.reuse, R58, R240 ;  /* 0x0000003ae8f0723c */ /* 0x040ff000000810f0 */
[C---:B------:R-:W-:Y:S08]  /*37eb0*/  HMMA.1688.F32.TF32 R244, R232.reuse, R62, R244 ;  /* 0x0000003ee8f4723c */ /* 0x040ff000000810f4 */
[----:B------:R-:W-:Y:S08]  /*37ec0*/  HMMA.1688.F32.TF32 R232, R232, R66, R248 ;  /* 0x00000042e8e8723c */ /* 0x000ff000000810f8 */
[C---:B--2---:R-:W-:Y:S08]  /*37ed0*/  HMMA.1688.F32.TF32 R212, R228.reuse, R50, R212 ;  /* 0x00000032e4d4723c */ /* 0x044ff000000810d4 */
[----:B------:R-:W-:Y:S01]  /*37ee0*/  HMMA.1688.F32.TF32 R228, R228, R66, R84 ;  /* 0x00000042e4e4723c */ /* 0x000fe20000081054 */
[----:B------:R1:W5:Y:S04]  /*37ef0*/  LDL.LU.64 R86, [R1+0x1eb8] ;  /* 0x001eb80001567983 */ /* 0x0003680000300a00 */
[----:B------:R1:W5:Y:S04]  /*37f00*/  LDL.LU.64 R84, [R1+0x1eb0] ;  /* 0x001eb00001547983 */ /* 0x0003680000300a00 */
[----:B------:R-:W-:Y:S04]  /*37f10*/  STL.64 [R1+0x90], R128 ;  /* 0x0000908001007387 */ /* 0x000fe80000100a00 */
[----:B------:R2:W-:Y:S04]  /*37f20*/  STL.64 [R1+0x98], R130 ;  /* 0x0000988201007387 */ /* 0x0005e80000100a00 */
[----:B--2---:R-:W2:Y:S04]  /*37f30*/  LDL.LU.64 R130, [R1+0x1ea8] ;  /* 0x001ea80001827983 */ /* 0x004ea80000300a00 */
[----:B------:R-:W2:Y:S04]  /*37f40*/  LDL.LU.64 R128, [R1+0x1ea0] ;  /* 0x001ea00001807983 */ /* 0x000ea80000300a00 */
[----:B------:R-:W3:Y:S04]  /*37f50*/  LDL R40, [R1+0x398] ;  /* 0x0003980001287983 */ /* 0x000ee80000100800 */
        /* <DEDUP_REMOVED lines=18> */
[----:B-1----:R-:W4:Y:S04]  /*38080*/  LDL.LU.64 R242, [R1+0x1e58] ;  /* 0x001e580001f27983 */ /* 0x002f280000300a00 */
[----:B------:R-:W4:Y:S04]  /*38090*/  LDL.LU.64 R240, [R1+0x1e50] ;  /* 0x001e500001f07983 */ /* 0x000f280000300a00 */
[----:B------:R-:W-:Y:S04]  /*380a0*/  STL.64 [R1+0xd0], R244 ;  /* 0x0000d0f401007387 */ /* 0x000fe80000100a00 */
[----:B------:R1:W-:Y:S04]  /*380b0*/  STL.64 [R1+0xd8], R246 ;  /* 0x0000d8f601007387 */ /* 0x0003e80000100a00 */
[----:B-1----:R-:W3:Y:S04]  /*380c0*/  LDL.LU.64 R246, [R1+0x1e48] ;  /* 0x001e480001f67983 */ /* 0x002ee80000300a00 */
[----:B------:R-:W3:Y:S04]  /*380d0*/  LDL.LU.64 R244, [R1+0x1e40] ;  /* 0x001e400001f47983 */ /* 0x000ee80000300a00 */
[----:B------:R-:W3:Y:S04]  /*380e0*/  LDL.LU.64 R250, [R1+0x1e38] ;  /* 0x001e380001fa7983 */ /* 0x000ee80000300a00 */
[----:B------:R-:W3:Y:S04]  /*380f0*/  LDL.LU.64 R248, [R1+0x1e30] ;  /* 0x001e300001f87983 */ /* 0x000ee80000300a00 */
[----:B------:R-:W-:Y:S04]  /*38100*/  STL.64 [R1+0xc0], R232 ;  /* 0x0000c0e801007387 */ /* 0x000fe80000100a00 */
[----:B------:R4:W-:Y:S01]  /*38110*/  STL.64 [R1+0xc8], R234 ;  /* 0x0000c8ea01007387 */ /* 0x0009e20000100a00 */
[----:B------:R-:W-:Y:S01]  /*38120*/  MOV R41, 0x7f ;  /* 0x0000007f00297802 */ /* 0x000fe20000000f00 */
[----:B------:R-:W-:-:S02]  /*38130*/  IMAD.MOV.U32 R252, RZ, RZ, c[0x0][0x188] ;  /* 0x00006200fffc7624 */ /* 0x000fc400078e00ff */
[----:B------:R-:W-:Y:S01]  /*38140*/  IMAD.MOV.U32 R0, RZ, RZ, c[0x0][0x180] ;  /* 0x00006000ff007624 */ /* 0x000fe200078e00ff */
[----:B------:R-:W-:Y:S01]  /*38150*/  UIADD3 UR5, UR5, 0x1, URZ ;  /* 0x0000000105057890 */ /* 0x000fe2000fffe03f */
[----:B------:R-:W-:Y:S01]  /*38160*/  BAR.SYNC.DEFER_BLOCKING 0x0 ;  /* 0x0000000000007b1d */ /* 0x000fe20000010000 */
[C---:B----4-:R-:W-:Y:S08]  /*38170*/  HMMA.1688.F32.TF32 R232, R236.reuse, R46, R240 ;  /* 0x0000002eece8723c */ /* 0x050ff000000810f0 */
[C---:B--2---:R-:W-:Y:S08]  /*38180*/  HMMA.1688.F32.TF32 R44, R236.reuse, R50, R144 ;  /* 0x00000032ec2c723c */ /* 0x044ff00000081090 */
[C---:B---3--:R-:W-:Y:S08]  /*38190*/  HMMA.1688.F32.TF32 R248, R236.reuse, R38, R248 ;  /* 0x00000026ecf8723c */ /* 0x048ff000000810f8 */
[C---:B------:R-:W-:Y:S08]  /*381a0*/  HMMA.1688.F32.TF32 R36, R236.reuse, R42, R244 ;  /* 0x0000002aec24723c */ /* 0x040ff000000810f4 */
[C---:B------:R-:W-:Y:S07]  /*381b0*/  HMMA.1688.F32.TF32 R48, R236.reuse, R54, R140 ;  /* 0x00000036ec30723c */ /* 0x040fee000008108c */
[----:B------:R-:W-:Y:S04]  /*381c0*/  STL.64 [R1+0xa0], R248 ;  /* 0x0000a0f801007387 */ /* 0x000fe80000100a00 */
[----:B------:R-:W-:Y:S04]  /*381d0*/  STL.64 [R1+0xa8], R250 ;  /* 0x0000a8fa01007387 */ /* 0x000fe80000100a00 */
[----:B------:R1:W-:Y:S04]  /*381e0*/  STL.64 [R1+0x70], R36 ;  /* 0x0000702401007387 */ /* 0x0003e80000100a00 */
[----:B------:R-:W-:Y:S04]  /*381f0*/  STL.64 [R1+0x78], R38 ;  /* 0x0000782601007387 */ /* 0x000fe80000100a00 */
[----:B-1----:R-:W2:Y:S04]  /*38200*/  LDL.LU R37, [R1+0x1590] ;  /* 0x0015900001257983 */ /* 0x002ea80000300800 */
[----:B------:R-:W-:Y:S04]  /*38210*/  STL.64 [R1+0x60], R232 ;  /* 0x000060e801007387 */ /* 0x000fe80000100a00 */
[----:B------:R-:W-:Y:S04]  /*38220*/  STL.64 [R1+0x68], R234 ;  /* 0x000068ea01007387 */ /* 0x000fe80000100a00 */
[----:B------:R-:W3:Y:S04]  /*38230*/  LDL.LU R36, [R1+0x1594] ;  /* 0x0015940001247983 */ /* 0x000ee80000300800 */
[----:B------:R-:W-:Y:S04]  /*38240*/  STL.64 [R1+0x40], R44 ;  /* 0x0000402c01007387 */ /* 0x000fe80000100a00 */
[----:B------:R1:W-:Y:S04]  /*38250*/  STL.64 [R1+0x48], R46 ;  /* 0x0000482e01007387 */ /* 0x0003e80000100a00 */
[----:B------:R-:W4:Y:S01]  /*38260*/  LDL.LU R52, [R1+0x1598] ;  /* 0x0015980001347983 */ /* 0x000f220000300800 */
[----:B-1----:R-:W-:Y:S03]  /*38270*/  HMMA.1688.F32.TF32 R44, R236, R58, R136 ;  /* 0x0000003aec2c723c */ /* 0x002fe60000081088 */
[----:B------:R-:W-:Y:S04]  /*38280*/  STL.64 [R1+0x20], R48 ;  /* 0x0000203001007387 */ /* 0x000fe80000100a00 */
[----:B------:R1:W-:Y:S04]  /*38290*/  STL.64 [R1+0x28], R50 ;  /* 0x0000283201007387 */ /* 0x0003e80000100a00 */
[----:B-1----:R-:W4:Y:S11]  /*382a0*/  LDL.LU R51, [R1+0x159c] ;  /* 0x00159c0001337983 */ /* 0x002f360000300800 */
[----:B------:R-:W-:Y:S01]  /*382b0*/  @!UPT UIADD3 URZ, URZ, URZ, URZ ;  /* 0x0000003f3f3ff290 */ /* 0x000fe2000fffe03f */
[----:B------:R-:W-:Y:S04]  /*382c0*/  STL.64 [R1], R44 ;  /* 0x0000002c01007387 */ /* 0x000fe80000100a00 */
[----:B------:R1:W-:Y:S04]  /*382d0*/  STL.64 [R1+0x8], R46 ;  /* 0x0000082e01007387 */ /* 0x0003e80000100a00 */
[----:B------:R-:W4:Y:S04]  /*382e0*/  LDL.LU R50, [R1+0x15a0] ;  /* 0x0015a00001327983 */ /* 0x000f280000300800 */
[----:B------:R-:W4:Y:S04]  /*382f0*/  LDL.LU R49, [R1+0x15a4] ;  /* 0x0015a40001317983 */ /* 0x000f280000300800 */
[----:B------:R-:W4:Y:S04]  /*38300*/  LDL.LU R48, [R1+0x15a8] ;  /* 0x0015a80001307983 */ /* 0x000f280000300800 */
[----:B-1----:R-:W4:Y:S04]  /*38310*/  LDL.LU R47, [R1+0x15ac] ;  /* 0x0015ac00012f7983 */ /* 0x002f280000300800 */
[----:B------:R-:W4:Y:S04]  /*38320*/  LDL.LU R39, [R1+0x1514] ;  /* 0x0015140001277983 */ /* 0x000f280000300800 */
[----:B------:R-:W4:Y:S01]  /*38330*/  LDL.LU R38, [R1+0x1518] ;  /* 0x0015180001267983 */ /* 0x000f220000300800 */
[----:B------:R-:W-:-:S04]  /*38340*/  IADD3 R41, R41, c[0x0][0x180], RZ ;  /* 0x0000600029297a10 */ /* 0x000fc80007ffe0ff */
[----:B------:R-:W-:-:S04]  /*38350*/  SHF.R.S32.HI R3, RZ, 0x1f, R41 ;  /* 0x0000001fff037819 */ /* 0x000fc80000011429 */
[----:B------:R-:W-:Y:S02]  /*38360*/  LEA.HI R3, R3, R41, RZ, 0x7 ;  /* 0x0000002903037211 */ /* 0x000fe400078f38ff */
[----:B------:R-:W1:Y:S01]  /*38370*/  S2R R41, SR_TID.X ;  /* 0x0000000000297919 */ /* 0x000e620000002100 */
[----:B------:R-:W-:Y:S02]  /*38380*/  SHF.L.U32 R252, R252, 0x7, RZ ;  /* 0x00000007fcfc7819 */ /* 0x000fe400000006ff */
[----:B------:R-:W-:Y:S02]  /*38390*/  IADD3 R0, R0, -0x100, RZ ;  /* 0xffffff0000007810 */ /* 0x000fe40007ffe0ff */
[----:B------:R-:W-:Y:S01]  /*383a0*/  SHF.R.S32.HI R3, RZ, 0x7, R3 ;  /* 0x00000007ff037819 */ /* 0x000fe20000011403 */
[----:B------:R-:W-:Y:S02]  /*383b0*/  IMAD.SHL.U32 R252, R252, 0x4, RZ ;  /* 0x00000004fcfc7824 */ /* 0x000fe400078e00ff */
[----:B------:R-:W-:Y:S01]  /*383c0*/  IMAD R0, R40, -0x80, R0 ;  /* 0xffffff8028007824 */ /* 0x000fe200078e0200 */
[----:B------:R-:W-:-:S04]  /*383d0*/  IADD3 R3, R3, -0x2, RZ ;  /* 0xfffffffe03037810 */ /* 0x000fc80007ffe0ff */
[----:B------:R-:W-:Y:S02]  /*383e0*/  ISETP.GT.AND P1, PT, R0, RZ, PT ;  /* 0x000000ff0000720c */ /* 0x000fe40003f24270 */
[----:B------:R-:W-:Y:S01]  /*383f0*/  ISETP.GE.AND P0, PT, R40, R3, PT ;  /* 0x000000032800720c */ /* 0x000fe20003f06270 */
[----:B------:R-:W-:Y:S01]  /*38400*/  UISETP.GT.AND UP0, UPT, UR5, 0x1, UPT ;  /* 0x000000010500788c */ /* 0x000fe2000bf04270 */
[----:B------:R-:W-:-:S03]  /*38410*/  SEL R3, RZ, 0x4, !P1 ;  /* 0x00000004ff037807 */ /* 0x000fc60004800000 */
[----:B------:R-:W-:Y:S01]  /*38420*/  USEL UR5, UR5, URZ, !UP0 ;  /* 0x0000003f05057287 */ /* 0x000fe2000c000000 */
[----:B------:R-:W-:Y:S02]  /*38430*/  SEL R3, R3, RZ, !P0 ;  /* 0x000000ff03037207 */ /* 0x000fe40004000000 */
[----:B-1----:R-:W-:Y:S02]  /*38440*/  LOP3.LUT R45, R41, 0x7f, RZ, 0xc0, !PT ;  /* 0x0000007f292d7812 */ /* 0x002fe400078ec0ff */
[----:B------:R-:W-:Y:S02]  /*38450*/  ISETP.NE.U32.AND P1, PT, R3, RZ, PT ;  /* 0x000000ff0300720c */ /* 0x000fe40003f25070 */
[----:B------:R-:W-:Y:S01]  /*38460*/  MOV R3, UR5 ;  /* 0x0000000500037c02 */ /* 0x000fe20008000f00 */
[----:B------:R-:W-:-:S04]  /*38470*/  IMAD.SHL.U32 R41, R45, 0x4, RZ ;  /* 0x000000042d297824 */ /* 0x000fc800078e00ff */
[----:B------:R-:W-:Y:S01]  /*38480*/  IMAD R3, R3, 0x40000, R41 ;  /* 0x0004000003037824 */ /* 0x000fe200078e0229 */
[----:B---3--:R-:W-:-:S05]  /*38490*/  IADD3 R36, P2, R36, R252, RZ ;  /* 0x000000fc24247210 */ /* 0x008fca0007f5e0ff */
[----:B--2---:R-:W-:Y:S01]  /*384a0*/  IMAD.X R37, R37, 0x1, R2, P2 ;  /* 0x0000000125257824 */ /* 0x004fe200010e0602 */
[----:B------:R1:W-:Y:S04]  /*384b0*/  STL [R1+0x1594], R36 ;  /* 0x0015942401007387 */ /* 0x0003e80000100800 */
[----:B------:R2:W-:Y:S04]  /*384c0*/  STL [R1+0x1590], R37 ;  /* 0x0015902501007387 */ /* 0x0005e80000100800 */
[----:B------:R-:W3:Y:S04]  /*384d0*/  LDL.LU R46, [R1+0x151c] ;  /* 0x00151c00012e7983 */ /* 0x000ee80000300800 */
[----:B------:R-:W3:Y:S04]  /*384e0*/  LDL.LU R44, [R1+0x1520] ;  /* 0x00152000012c7983 */ /* 0x000ee80000300800 */
[----:B------:R-:W3:Y:S04]  /*384f0*/  LDL.LU R43, [R1+0x1524] ;  /* 0x00152400012b7983 */ /* 0x000ee80000300800 */
[----:B------:R-:W3:Y:S04]  /*38500*/  LDL.LU R42, [R1+0x1528] ;  /* 0x00152800012a7983 */ /* 0x000ee80000300800 */
[----:B------:R-:W-:Y:S01]  /*38510*/  @!PT LDS RZ, [RZ] ;  /* 0x00000000fffff984 */ /* 0x000fe20000000800 */
[----:B------:R-:W-:Y:S01]  /*38520*/  @!PT LDS RZ, [RZ] ;  /* 0x00000000fffff984 */ /* 0x000fe20000000800 */
[----:B------:R-:W-:Y:S01]  /*38530*/  @!PT LDS RZ, [RZ] ;  /* 0x00000000fffff984 */ /* 0x000fe20000000800 */
[----:B------:R1:W-:Y:S01]  /*38540*/  LDGSTS.E [R3], [R36.64], P1 ;  /* 0x0000000024037fae */ /* 0x0003e20008921848 */
[----:B----4-:R-:W-:-:S04]  /*38550*/  IADD3 R51, P2, R51, R252, RZ ;  /* 0x000000fc33337210 */ /* 0x010fc80007f5e0ff */
[----:B------:R-:W-:Y:S01]  /*38560*/  IADD3.X R52, R52, R2, RZ, P2, !PT ;  /* 0x0000000234347210 */ /* 0x000fe200017fe4ff */
[----:B-1----:R-:W-:Y:S01]  /*38570*/  IMAD.MOV.U32 R36, RZ, RZ, R51 ;  /* 0x000000ffff247224 */ /* 0x002fe200078e0033 */
[----:B------:R-:W-:Y:S02]  /*38580*/  STL [R1+0x159c], R51 ;  /* 0x00159c3301007387 */ /* 0x000fe40000100800 */
[----:B--2---:R-:W-:Y:S02]  /*38590*/  MOV R37, R52 ;  /* 0x0000003400257202 */ /* 0x004fe40000000f00 */
[----:B------:R1:W-:Y:S01]  /*385a0*/  STL [R1+0x1598], R52 ;  /* 0x0015983401007387 */ /* 0x0003e20000100800 */
[----:B------:R-:W-:-:S03]  /*385b0*/  IADD3 R49, P3, R49, R252, RZ ;  /* 0x000000fc31317210 */ /* 0x000fc60007f7e0ff */
[----:B------:R2:W-:Y:S02]  /*385c0*/  LDGSTS.E [R3+0x200], [R36.64], P1 ;  /* 0x0020000024037fae */ /* 0x0005e40008921848 */
[----:B------:R-:W-:Y:S02]  /*385d0*/  IMAD.X R50, R50, 0x1, R2, P3 ;  /* 0x0000000132327824 */ /* 0x000fe400018e0602 */
[----:B------:R-:W-:Y:S04]  /*385e0*/  STL [R1+0x15a4], R49 ;  /* 0x0015a43101007387 */ /* 0x000fe80000100800 */
[----:B------:R4:W-:Y:S01]  /*385f0*/  STL [R1+0x15a0], R50 ;  /* 0x0015a03201007387 */ /* 0x0009e20000100800 */
[----:B------:R-:W-:Y:S01]  /*38600*/  ISETP.GT.AND P2, PT, R0, 0x4, PT ;  /* 0x000000040000780c */ /* 0x000fe20003f44270 */
[----:B--2---:R-:W-:-:S02]  /*38610*/  IMAD.MOV.U32 R36, RZ, RZ, R49 ;  /* 0x000000ffff247224 */ /* 0x004fc400078e0031 */
[----:B-1----:R-:W2:Y:S01]  /*38620*/  LDL.LU R52, [R1+0x152c] ;  /* 0x00152c0001347983 */ /* 0x002ea20000300800 */
[----:B------:R-:W-:-:S03]  /*38630*/  IMAD.MOV.U32 R37, RZ, RZ, R50 ;  /* 0x000000ffff257224 */ /* 0x000fc600078e0032 */
[----:B------:R-:W2:Y:S04]  /*38640*/  LDL.LU R51, [R1+0x1530] ;  /* 0x0015300001337983 */ /* 0x000ea80000300800 */
[----:B----4-:R-:W2:Y:S04]  /*38650*/  LDL.LU R50, [R1+0x1494] ;  /* 0x0014940001327983 */ /* 0x010ea80000300800 */
[----:B------:R-:W2:Y:S01]  /*38660*/  LDL.LU R49, [R1+0x1498] ;  /* 0x0014980001317983 */ /* 0x000ea20000300800 */
[----:B------:R-:W-:-:S03]  /*38670*/  IADD3 R47, P3, R47, R252, RZ ;  /* 0x000000fc2f2f7210 */ /* 0x000fc60007f7e0ff */
[----:B------:R1:W-:Y:S01]  /*38680*/  LDGSTS.E [R3+0x400], [R36.64], P1 ;  /* 0x0040000024037fae */ /* 0x0003e20008921848 */
[----:B------:R-:W-:Y:S02]  /*38690*/  IADD3 R38, P4, R38, R252, RZ ;  /* 0x000000fc26267210 */ /* 0x000fe40007f9e0ff */
[----:B------:R-:W-:Y:S02]  /*386a0*/  IADD3.X R48, R48, R2, RZ, P3, !PT ;  /* 0x0000000230307210 */ /* 0x000fe40001ffe4ff */
[----:B-1----:R-:W-:-:S04]  /*386b0*/  SEL R36, RZ, 0x4, !P2 ;  /* 0x00000004ff247807 */ /* 0x002fc80005000000 */
[----:B------:R-:W-:Y:S01]  /*386c0*/  SEL R36, R36, RZ, !P0 ;  /* 0x000000ff24247207 */ /* 0x000fe20004000000 */
[----:B------:R-:W-:Y:S01]  /*386d0*/  IMAD.X R39, R39, 0x1, R2, P4 ;  /* 0x0000000127277824 */ /* 0x000fe200020e0602 */
[----:B------:R-:W-:Y:S02]  /*386e0*/  MOV R37, R48 ;  /* 0x0000003000257202 */ /* 0x000fe40000000f00 */
[----:B------:R-:W-:Y:S01]  /*386f0*/  ISETP.NE.U32.AND P2, PT, R36, RZ, PT ;  /* 0x000000ff2400720c */ /* 0x000fe20003f45070 */
[----:B------:R-:W-:Y:S01]  /*38700*/  IMAD.MOV.U32 R36, RZ, RZ, R47 ;  /* 0x000000ffff247224 */ /* 0x000fe200078e002f */
[----:B------:R-:W-:Y:S04]  /*38710*/  STL [R1+0x15ac], R47 ;  /* 0x0015ac2f01007387 */ /* 0x000fe80000100800 */
[----:B------:R1:W-:Y:S04]  /*38720*/  STL [R1+0x15a8], R48 ;  /* 0x0015a83001007387 */ /* 0x0003e80000100800 */
[----:B------:R-:W-:Y:S04]  /*38730*/  STL [R1+0x1518], R38 ;  /* 0x0015182601007387 */ /* 0x000fe80000100800 */
[----:B------:R1:W-:Y:S04]  /*38740*/  STL [R1+0x1514], R39 ;  /* 0x0015142701007387 */ /* 0x0003e80000100800 */
[----:B------:R1:W-:Y:S04]  /*38750*/  LDGSTS.E [R3+0x600], [R36.64], P1 ;  /* 0x0060000024037fae */ /* 0x0003e80008921848 */
[----:B-1----:R-:W2:Y:S04]  /*38760*/  LDL.LU R48, [R1+0x149c] ;  /* 0x00149c0001307983 */ /* 0x002ea80000300800 */
[----:B------:R-:W2:Y:S01]  /*38770*/  LDL.LU R47, [R1+0x14a0] ;  /* 0x0014a000012f7983 */ /* 0x000ea20000300800 */
[----:B------:R-:W-:-:S02]  /*38780*/  IMAD.MOV.U32 R37, RZ, RZ, R39 ;  /* 0x000000ffff257224 */ /* 0x000fc400078e0027 */
[----:B------:R-:W-:Y:S01]  /*38790*/  IMAD.MOV.U32 R36, RZ, RZ, R38 ;  /* 0x000000ffff247224 */ /* 0x000fe200078e0026 */
[----:B------:R-:W2:Y:S04]  /*387a0*/  LDL.LU R39, [R1+0x14a4] ;  /* 0x0014a40001277983 */ /* 0x000ea80000300800 */
[----:B------:R-:W2:Y:S04]  /*387b0*/  LDL.LU R38, [R1+0x14a8] ;  /* 0x0014a80001267983 */ /* 0x000ea80000300800 */
[----:B------:R1:W-:Y:S01]  /*387c0*/  LDGSTS.E [R3+0x2000], [R36.64], P2 ;  /* 0x0200000024037fae */ /* 0x0003e20009121848 */
[----:B---3--:R-:W-:-:S04]  /*387d0*/  IADD3 R44, P1, R44, R252, RZ ;  /* 0x000000fc2c2c7210 */ /* 0x008fc80007f3e0ff */
[----:B------:R-:W-:Y:S02]  /*387e0*/  IADD3.X R46, R46, R2, RZ, P1, !PT ;  /* 0x000000022e2e7210 */ /* 0x000fe40000ffe4ff */
[----:B------:R-:W-:Y:S01]  /*387f0*/  IADD3 R42, P3, R42, R252, RZ ;  /* 0x000000fc2a2a7210 */ /* 0x000fe20007f7e0ff */
[----:B-1----:R-:W-:Y:S01]  /*38800*/  IMAD.MOV.U32 R36, RZ, RZ, R44 ;  /* 0x000000ffff247224 */ /* 0x002fe200078e002c */
[----:B------:R-:W-:Y:S01]  /*38810*/  MOV R37, R46 ;  /* 0x0000002e00257202 */ /* 0x000fe20000000f00 */
[----:B------:R-:W-:Y:S02]  /*38820*/  STL [R1+0x1520], R44 ;  /* 0x0015202c01007387 */ /* 0x000fe40000100800 */
[----:B------:R-:W-:Y:S02]  /*38830*/  IMAD.X R43, R43, 0x1, R2, P3 ;  /* 0x000000012b2b7824 */ /* 0x000fe400018e0602 */
[----:B------:R1:W-:Y:S04]  /*38840*/  STL [R1+0x151c], R46 ;  /* 0x00151c2e01007387 */ /* 0x0003e80000100800 */
[----:B------:R-:W-:Y:S04]  /*38850*/  STL [R1+0x1528], R42 ;  /* 0x0015282a01007387 */ /* 0x000fe80000100800 */
[----:B------:R3:W-:Y:S01]  /*38860*/  STL [R1+0x1524], R43 ;  /* 0x0015242b01007387 */ /* 0x0007e20000100800 */
[----:B------:R-:W-:-:S03]  /*38870*/  ISETP.GT.AND P1, PT, R0, 0x8, PT ;  /* 0x000000080000780c */ /* 0x000fc60003f24270 */
[----:B------:R3:W-:Y:S04]  /*38880*/  LDGSTS.E [R3+0x2200], [R36.64], P2 ;  /* 0x0220000024037fae */ /* 0x0007e80009121848 */
[----:B-1----:R-:W4:Y:S04]  /*38890*/  LDL.LU R46, [R1+0x14ac] ;  /* 0x0014ac00012e7983 */ /* 0x002f280000300800 */
[----:B------:R-:W4:Y:S01]  /*388a0*/  LDL.LU R44, [R1+0x14b0] ;  /* 0x0014b000012c7983 */ /* 0x000f220000300800 */
[----:B---3--:R-:W-:Y:S02]  /*388b0*/  IMAD.MOV.U32 R36, RZ, RZ, R42 ;  /* 0x000000ffff247224 */ /* 0x008fe400078e002a */
[----:B------:R-:W-:-:S02]  /*388c0*/  IMAD.MOV.U32 R37, RZ, RZ, R43 ;  /* 0x000000ffff257224 */ /* 0x000fc400078e002b */
[----:B------:R-:W3:Y:S04]  /*388d0*/  LDL.LU R43, [R1+0x1414] ;  /* 0x00141400012b7983 */ /* 0x000ee80000300800 */
[----:B------:R-:W3:Y:S04]  /*388e0*/  LDL.LU R42, [R1+0x1418] ;  /* 0x00141800012a7983 */ /* 0x000ee80000300800 */
[----:B------:R1:W-:Y:S01]  /*388f0*/  LDGSTS.E [R3+0x2400], [R36.64], P2 ;  /* 0x0240000024037fae */ /* 0x0003e20009121848 */
[----:B--2---:R-:W-:Y:S02]  /*38900*/  IADD3 R51, P3, R51, R252, RZ ;  /* 0x000000fc33337210 */ /* 0x004fe40007f7e0ff */
[----:B-1----:R-:W-:-:S02]  /*38910*/  SEL R36, RZ, 0x4, !P1 ;  /* 0x00000004ff247807 */ /* 0x002fc40004800000 */
[----:B------:R-:W-:Y:S02]  /*38920*/  IADD3 R49, P4, R49, R252, RZ ;  /* 0x000000fc31317210 */ /* 0x000fe40007f9e0ff */
[----:B------:R-:W-:Y:S02]  /*38930*/  SEL R36, R36, RZ, !P0 ;  /* 0x000000ff24247207 */ /* 0x000fe40004000000 */
[----:B------:R-:W-:Y:S01]  /*38940*/  IADD3.X R52, R52, R2, RZ, P3, !PT ;  /* 0x0000000234347210 */ /* 0x000fe20001ffe4ff */
[----:B------:R-:W-:Y:S01]  /*38950*/  IMAD.X R50, R50, 0x1, R2, P4 ;  /* 0x0000000132327824 */ /* 0x000fe200020e0602 */
[----:B------:R-:W-:Y:S01]  /*38960*/  ISETP.NE.U32.AND P1, PT, R36, RZ, PT ;  /* 0x000000ff2400720c */ /* 0x000fe20003f25070 */
[----:B------:R-:W-:Y:S01]  /*38970*/  IMAD.MOV.U32 R36, RZ, RZ, R51 ;  /* 0x000000ffff247224 */ /* 0x000fe200078e0033 */
[----:B------:R-:W-:Y:S01]  /*38980*/  MOV R37, R52 ;  /* 0x0000003400257202 */ /* 0x000fe20000000f00 */
[----:B------:R-:W-:Y:S04]  /*38990*/  STL [R1+0x1530], R51 ;  /* 0x0015303301007387 */ /* 0x000fe80000100800 */
[----:B------:R1:W-:Y:S04]  /*389a0*/  STL [R1+0x152c], R52 ;  /* 0x00152c3401007387 */ /* 0x0003e80000100800 */
[----:B------:R-:W-:Y:S04]  /*389b0*/  STL [R1+0x1498], R49 ;  /* 0x0014983101007387 */ /* 0x000fe80000100800 */
[----:B------:R2:W-:Y:S04]  /*389c0*/  STL [R1+0x1494], R50 ;  /* 0x0014943201007387 */ /* 0x0005e80000100800 */
[----:B------:R2:W-:Y:S04]  /*389d0*/  LDGSTS.E [R3+0x2600], [R36.64], P2 ;  /* 0x0260000024037fae */ /* 0x0005e80009121848 */
[----:B-1----:R-:W3:Y:S04]  /*389e0*/  LDL.LU R52, [R1+0x141c] ;  /* 0x00141c0001347983 */ /* 0x002ee80000300800 */
[----:B------:R-:W3:Y:S01]  /*389f0*/  LDL.LU R51, [R1+0x1420] ;  /* 0x0014200001337983 */ /* 0x000ee20000300800 */
[----:B--2---:R-:W-:-:S02]  /*38a00*/  IMAD.MOV.U32 R37, RZ, RZ, R50 ;  /* 0x000000ffff257224 */ /* 0x004fc400078e0032 */
[----:B------:R-:W-:Y:S01]  /*38a10*/  IMAD.MOV.U32 R36, RZ, RZ, R49 ;  /* 0x000000ffff247224 */ /* 0x000fe200078e0031 */
[----:B------:R-:W3:Y:S04]  /*38a20*/  LDL.LU R50, [R1+0x1424] ;  /* 0x0014240001327983 */ /* 0x000ee80000300800 */
[----:B------:R-:W3:Y:S01]  /*38a30*/  LDL.LU R49, [R1+0x1428] ;  /* 0x0014280001317983 */ /* 0x000ee20000300800 */
[----:B------:R-:W-:-:S03]  /*38a40*/  IADD3 R47, P2, R47, R252, RZ ;  /* 0x000000fc2f2f7210 */ /* 0x000fc60007f5e0ff */
[----:B------:R1:W-:Y:S01]  /*38a50*/  LDGSTS.E [R3+0x4000], [R36.64], P1 ;  /* 0x0400000024037fae */ /* 0x0003e20008921848 */
[----:B------:R-:W-:Y:S02]  /*38a60*/  IADD3.X R48, R48, R2, RZ, P2, !PT ;  /* 0x0000000230307210 */ /* 0x000fe400017fe4ff */
[----:B------:R-:W-:Y:S01]  /*38a70*/  IADD3 R38, P3, R38, R252, RZ ;  /* 0x000000fc26267210 */ /* 0x000fe20007f7e0ff */
[----:B------:R-:W-:Y:S01]  /*38a80*/  STL [R1+0x14a0], R47 ;  /* 0x0014a02f01007387 */ /* 0x000fe20000100800 */
[----:B-1----:R-:W-:Y:S01]  /*38a90*/  IMAD.MOV.U32 R36, RZ, RZ, R47 ;  /* 0x000000ffff247224 */ /* 0x002fe200078e002f */
[----:B------:R-:W-:Y:S02]  /*38aa0*/  MOV R37, R48 ;  /* 0x0000003000257202 */ /* 0x000fe40000000f00 */
[----:B------:R-:W-:Y:S01]  /*38ab0*/  IMAD.X R39, R39, 0x1, R2, P3 ;  /* 0x0000000127277824 */ /* 0x000fe200018e0602 */
[----:B------:R1:W-:Y:S04]  /*38ac0*/  STL [R1+0x149c], R48 ;  /* 0x00149c3001007387 */ /* 0x0003e80000100800 */
[----:B------:R-:W-:Y:S04]  /*38ad0*/  STL [R1+0x14a8], R38 ;  /* 0x0014a82601007387 */ /* 0x000fe80000100800 */
[----:B------:R1:W-:Y:S04]  /*38ae0*/  STL [R1+0x14a4], R39 ;  /* 0x0014a42701007387 */ /* 0x0003e80000100800 */
[----:B------:R1:W-:Y:S04]  /*38af0*/  LDGSTS.E [R3+0x4200], [R36.64], P1 ;  /* 0x0420000024037fae */ /* 0x0003e80008921848 */
[----:B-1----:R-:W3:Y:S04]  /*38b00*/  LDL.LU R48, [R1+0x142c] ;  /* 0x00142c0001307983 */ /* 0x002ee80000300800 */
[----:B------:R-:W3:Y:S01]  /*38b10*/  LDL.LU R47, [R1+0x1430] ;  /* 0x00143000012f7983 */ /* 0x000ee20000300800 */
[----:B------:R-:W-:-:S02]  /*38b20*/  IMAD.MOV.U32 R37, RZ, RZ, R39 ;  /* 0x000000ffff257224 */ /* 0x000fc400078e0027 */
[----:B------:R-:W-:Y:S01]  /*38b30*/  IMAD.MOV.U32 R36, RZ, RZ, R38 ;  /* 0x000000ffff247224 */ /* 0x000fe200078e0026 */
[----:B------:R-:W3:Y:S04]  /*38b40*/  LDL.LU R39, [R1+0x1374] ;  /* 0x0013740001277983 */ /* 0x000ee80000300800 */
[----:B------:R-:W3:Y:S01]  /*38b50*/  LDL.LU R38, [R1+0x1378] ;  /* 0x0013780001267983 */ /* 0x000ee20000300800 */
[----:B------:R-:W-:-:S03]  /*38b60*/  ISETP.GT.AND P2, PT, R0, 0xc, PT ;  /* 0x0000000c0000780c */ /* 0x000fc60003f44270 */
[----:B------:R1:W-:Y:S02]  /*38b70*/  LDGSTS.E [R3+0x4400], [R36.64], P1 ;  /* 0x0440000024037fae */ /* 0x0003e40008921848 */
[----:B-1----:R-:W-:-:S04]  /*38b80*/  SEL R36, RZ, 0x4, !P2 ;  /* 0x00000004ff247807 */ /* 0x002fc80005000000 */
[----:B------:R-:W-:-:S04]  /*38b90*/  SEL R36, R36, RZ, !P0 ;  /* 0x000000ff24247207 */ /* 0x000fc80004000000 */
[----:B------:R-:W-:Y:S02]  /*38ba0*/  ISETP.NE.U32.AND P2, PT, R36, RZ, PT ;  /* 0x000000ff2400720c */ /* 0x000fe40003f45070 */
[----:B----4-:R-:W-:-:S04]  /*38bb0*/  IADD3 R44, P3, R44, R252, RZ ;  /* 0x000000fc2c2c7210 */ /* 0x010fc80007f7e0ff */
[----:B------:R-:W-:Y:S01]  /*38bc0*/  IADD3.X R46, R46, R2, RZ, P3, !PT ;  /* 0x000000022e2e7210 */ /* 0x000fe20001ffe4ff */
[----:B------:R-:W-:Y:S01]  /*38bd0*/  IMAD.MOV.U32 R36, RZ, RZ, R44 ;  /* 0x000000ffff247224 */ /* 0x000fe200078e002c */
[----:B---3--:R-:W-:Y:S01]  /*38be0*/  IADD3 R42, P4, R42, R252, RZ ;  /* 0x000000fc2a2a7210 */ /* 0x008fe20007f9e0ff */
[----:B------:R-:W-:Y:S01]  /*38bf0*/  STL [R1+0x14b0], R44 ;  /* 0x0014b02c01007387 */ /* 0x000fe20000100800 */
[----:B------:R-:W-:-:S03]  /*38c00*/  MOV R37, R46 ;  /* 0x0000002e00257202 */ /* 0x000fc60000000f00 */
[----:B------:R-:W-:Y:S01]  /*38c10*/  IMAD.X R43, R43, 0x1, R2, P4 ;  /* 0x000000012b2b7824 */ /* 0x000fe200020e0602 */
[----:B------:R1:W-:Y:S04]  /*38c20*/  STL [R1+0x14ac], R46 ;  /* 0x0014ac2e01007387 */ /* 0x0003e80000100800 */
[----:B------:R-:W-:Y:S04]  /*38c30*/  STL [R1+0x1418], R42 ;  /* 0x0014182a01007387 */ /* 0x000fe80000100800 */
[----:B------:R3:W-:Y:S04]  /*38c40*/  STL [R1+0x1414], R43 ;  /* 0x0014142b01007387 */ /* 0x0007e80000100800 */
[----:B------:R4:W-:Y:S04]  /*38c50*/  LDGSTS.E [R3+0x4600], [R36.64], P1 ;  /* 0x0460000024037fae */ /* 0x0009e80008921848 */
[----:B-1----:R-:W2:Y:S04]  /*38c60*/  LDL.LU R46, [R1+0x137c] ;  /* 0x00137c00012e7983 */ /* 0x002ea80000300800 */
[----:B------:R-:W2:Y:S01]  /*38c70*/  LDL.LU R44, [R1+0x1380] ;  /* 0x00138000012c7983 */ /* 0x000ea20000300800 */
[----:B----4-:R-:W-:-:S02]  /*38c80*/  IMAD.MOV.U32 R37, RZ, RZ, R43 ;  /* 0x000000ffff257224 */ /* 0x010fc400078e002b */
[----:B------:R-:W-:Y:S01]  /*38c90*/  IMAD.MOV.U32 R36, RZ, RZ, R42 ;  /* 0x000000ffff247224 */ /* 0x000fe200078e002a */
[----:B---3--:R-:W3:Y:S04]  /*38ca0*/  LDL.LU R43, [R1+0x1384] ;  /* 0x00138400012b7983 */ /* 0x008ee80000300800 */
[----:B------:R-:W4:Y:S04]  /*38cb0*/  LDL.LU R42, [R1+0x1388] ;  /* 0x00138800012a7983 */ /* 0x000f280000300800 */
[----:B------:R1:W-:Y:S01]  /*38cc0*/  LDGSTS.E [R3+0x6000], [R36.64], P2 ;  /* 0x0600000024037fae */ /* 0x0003e20009121848 */
[----:B------:R-:W-:-:S04]  /*38cd0*/  IADD3 R51, P1, R51, R252, RZ ;  /* 0x000000fc33337210 */ /* 0x000fc80007f3e0ff */
[----:B------:R-:W-:Y:S01]  /*38ce0*/  IADD3.X R52, R52, R2, RZ, P1, !PT ;  /* 0x0000000234347210 */ /* 0x000fe20000ffe4ff */
[----:B-1----:R-:W-:Y:S01]  /*38cf0*/  IMAD.MOV.U32 R36, RZ, RZ, R51 ;  /* 0x000000ffff247224 */ /* 0x002fe200078e0033 */
[----:B------:R-:W-:Y:S01]  /*38d00*/  IADD3 R49, P3, R49, R252, RZ ;  /* 0x000000fc31317210 */ /* 0x000fe20007f7e0ff */
[----:B------:R-:W-:Y:S01]  /*38d10*/  STL [R1+0x1420], R51 ;  /* 0x0014203301007387 */ /* 0x000fe20000100800 */
[----:B------:R-:W-:-:S03]  /*38d20*/  MOV R37, R52 ;  /* 0x0000003400257202 */ /* 0x000fc60000000f00 */
[----:B------:R-:W-:Y:S01]  /*38d30*/  IMAD.X R50, R50, 0x1, R2, P3 ;  /* 0x0000000132327824 */ /* 0x000fe200018e0602 */
[----:B------:R1:W-:Y:S04]  /*38d40*/  STL [R1+0x141c], R52 ;  /* 0x00141c3401007387 */ /* 0x0003e80000100800 */
[----:B------:R-:W-:Y:S04]  /*38d50*/  STL [R1+0x1428], R49 ;  /* 0x0014283101007387 */ /* 0x000fe80000100800 */
[----:B------:R1:W-:Y:S01]  /*38d60*/  STL [R1+0x1424], R50 ;  /* 0x0014243201007387 */ /* 0x0003e20000100800 */
[----:B------:R-:W-:-:S03]  /*38d70*/  ISETP.GT.AND P1, PT, R0, 0x10, PT ;  /* 0x000000100000780c */ /* 0x000fc60003f24270 */
[----:B------:R1:W-:Y:S04]  /*38d80*/  LDGSTS.E [R3+0x6200], [R36.64], P2 ;  /* 0x0620000024037fae */ /* 0x0003e80009121848 */
[----:B-1----:R-:W3:Y:S04]  /*38d90*/  LDL.LU R52, [R1+0x138c] ;  /* 0x00138c0001347983 */ /* 0x002ee80000300800 */
[----:B------:R-:W3:Y:S01]  /*38da0*/  LDL.LU R51, [R1+0x1390] ;  /* 0x0013900001337983 */ /* 0x000ee20000300800 */
[----:B------:R-:W-:Y:S02]  /*38db0*/  IMAD.MOV.U32 R36, RZ, RZ, R49 ;  /* 0x000000ffff247224 */ /* 0x000fe400078e0031 */
[----:B------:R-:W-:-:S02]  /*38dc0*/  IMAD.MOV.U32 R37, RZ, RZ, R50 ;  /* 0x000000ffff257224 */ /* 0x000fc400078e0032 */
[----:B------:R-:W3:Y:S04]  /*38dd0*/  LDL.LU R50, [R1+0x12f4] ;  /* 0x0012f40001327983 */ /* 0x000ee80000300800 */
[----:B------:R-:W3:Y:S04]  /*38de0*/  LDL.LU R49, [R1+0x12f8] ;  /* 0x0012f80001317983 */ /* 0x000ee80000300800 */
[----:B------:R1:W-:Y:S01]  /*38df0*/  LDGSTS.E [R3+0x6400], [R36.64], P2 ;  /* 0x0640000024037fae */ /* 0x0003e20009121848 */
[----:B------:R-:W-:-:S04]  /*38e00*/  IADD3 R47, P3, R47, R252, RZ ;  /* 0x000000fc2f2f7210 */ /* 0x000fc80007f7e0ff */
[----:B------:R-:W-:Y:S02]  /*38e10*/  IADD3.X R48, R48, R2, RZ, P3, !PT ;  /* 0x0000000230307210 */ /* 0x000fe40001ffe4ff */
[----:B-1----:R-:W-:Y:S02]  /*38e20*/  SEL R36, RZ, 0x4, !P1 ;  /* 0x00000004ff247807 */ /* 0x002fe40004800000 */
[----:B------:R-:W-:Y:S02]  /*38e30*/  IADD3 R38, P4, R38, R252, RZ ;  /* 0x000000fc26267210 */ /* 0x000fe40007f9e0ff */
[----:B------:R-:W-:Y:S01]  /*38e40*/  SEL R36, R36, RZ, !P0 ;  /* 0x000000ff24247207 */ /* 0x000fe20004000000 */
[----:B------:R-:W-:Y:S01]  /*38e50*/  STL [R1+0x1430], R47 ;  /* 0x0014302f01007387 */ /* 0x000fe20000100800 */
[----:B------:R-:W-:Y:S01]  /*38e60*/  MOV R37, R48 ;  /* 0x0000003000257202 */ /* 0x000fe20000000f00 */
[----:B------:R-:W-:Y:S01]  /*38e70*/  IMAD.X R39, R39, 0x1, R2, P4 ;  /* 0x0000000127277824 */ /* 0x000fe200020e0602 */
[----:B------:R-:W-:Y:S01]  /*38e80*/  ISETP.NE.U32.AND P1, PT, R36, RZ, PT ;  /* 0x000000ff2400720c */ /* 0x000fe20003f25070 */
[----:B------:R-:W-:Y:S01]  /*38e90*/  IMAD.MOV.U32 R36, RZ, RZ, R47 ;  /* 0x000000ffff247224 */ /* 0x000fe200078e002f */
        /* <DEDUP_REMOVED lines=9> */
[----:B------:R-:W3:Y:S04]  /*38f30*/  LDL.LU R38, [R1+0x1308] ;  /* 0x0013080001267983 */ /* 0x000ee80000300800 */
[----:B------:R1:W-:Y:S01]  /*38f40*/  LDGSTS.E [R3+0x8000], [R36.64], P1 ;  /* 0x0800000024037fae */ /* 0x0003e20008921848 */
[----:B--2---:R-:W-:-:S04]  /*38f50*/  IADD3 R44, P2, R44, R252, RZ ;  /* 0x000000fc2c2c7210 */ /* 0x004fc80007f5e0ff */
[----:B------:R-:W-:Y:S01]  /*38f60*/  IADD3.X R46, R46, R2, RZ, P2, !PT ;  /* 0x000000022e2e7210 */ /* 0x000fe200017fe4ff */
[----:B-1----:R-:W-:Y:S01]  /*38f70*/  IMAD.MOV.U32 R36, RZ, RZ, R44 ;  /* 0x000000ffff247224 */ /* 0x002fe200078e002c */
[----:B----4-:R-:W-:Y:S01]  /*38f80*/  IADD3 R42, P3, R42, R252, RZ ;  /* 0x000000fc2a2a7210 */ /* 0x010fe20007f7e0ff */
[----:B------:R-:W-:Y:S01]  /*38f90*/  STL [R1+0x1380], R44 ;  /* 0x0013802c01007387 */ /* 0x000fe20000100800 */
[----:B------:R-:W-:-:S03]  /*38fa0*/  MOV R37, R46 ;  /* 0x0000002e00257202 */ /* 0x000fc60000000f00 */
[----:B---3--:R-:W-:Y:S01]  /*38fb0*/  IMAD.X R43, R43, 0x1, R2, P3 ;  /* 0x000000012b2b7824 */ /* 0x008fe200018e0602 */
        /* <DEDUP_REMOVED lines=9> */
[----:B--2---:R-:W2:Y:S04]  /*39050*/  LDL.LU R43, [R1+0x1274] ;  /* 0x00127400012b7983 */ /* 0x004ea80000300800 */
[----:B------:R-:W3:Y:S04]  /*39060*/  LDL.LU R42, [R1+0x1278] ;  /* 0x00127800012a7983 */ /* 0x000ee80000300800 */
[----:B------:R1:W-:Y:S01]  /*39070*/  LDGSTS.E [R3+0x8400], [R36.64], P1 ;  /* 0x0840000024037fae */ /* 0x0003e20008921848 */
[----:B------:R-:W-:Y:S02]  /*39080*/  IADD3 R51, P3, R51, R252, RZ ;  /* 0x000000fc33337210 */ /* 0x000fe40007f7e0ff */
[----:B-1----:R-:W-:-:S02]  /*39090*/  SEL R36, RZ, 0x4, !P2 ;  /* 0x00000004ff247807 */ /* 0x002fc40005000000 */
[----:B------:R-:W-:Y:S02]  /*390a0*/  IADD3.X R52, R52, R2, RZ, P3, !PT ;  /* 0x0000000234347210 */ /* 0x000fe40001ffe4ff */
[----:B------:R-:W-:Y:S02]  /*390b0*/  SEL R36, R36, RZ, !P0 ;  /* 0x000000ff24247207 */ /* 0x000fe40004000000 */
[----:B------:R-:W-:Y:S02]  /*390c0*/  IADD3 R49, P4, R49, R252, RZ ;  /* 0x000000fc31317210 */ /* 0x000fe40007f9e0ff */
[----:B------:R-:W-:Y:S01]  /*390d0*/  ISETP.NE.U32.AND P2, PT, R36, RZ, PT ;  /* 0x000000ff2400720c */ /* 0x000fe20003f45070 */
[----:B------:R-:W-:Y:S01]  /*390e0*/  IMAD.MOV.U32 R36, RZ, RZ, R51 ;  /* 0x000000ffff247224 */ /* 0x000fe200078e0033 */
[----:B------:R-:W-:Y:S01]  /*390f0*/  MOV R37, R52 ;  /* 0x0000003400257202 */ /* 0x000fe20000000f00 */
[----:B------:R-:W-:Y:S01]  /*39100*/  IMAD.X R50, R50, 0x1, R2, P4 ;  /* 0x0000000132327824 */ /* 0x000fe200020e0602 */
        /* <DEDUP_REMOVED lines=12> */
[----:B------:R-:W-:-:S04]  /*391d0*/  IADD3 R47, P1, R47, R252, RZ ;  /* 0x000000fc2f2f7210 */ /* 0x000fc80007f3e0ff */
        /* <DEDUP_REMOVED lines=15> */
[----:B------:R-:W2:Y:S01]  /*392d0*/  LDL.LU R38, [R1+0x11f8] ;  /* 0x0011f80001267983 */ /* 0x000ea20000300800 */
        /* <DEDUP_REMOVED lines=11> */
[----:B--2---:R-:W-:Y:S01]  /*39390*/  IMAD.X R43, R43, 0x1, R2, P4 ;  /* 0x000000012b2b7824 */ /* 0x004fe200020e0602 */
[----:B------:R1:W-:Y:S04]  /*393a0*/  STL [R1+0x130c], R46 ;  /* 0x00130c2e01007387 */ /* 0x0003e80000100800 */
[----:B------:R-:W-:Y:S04]  /*393b0*/  STL [R1+0x1278], R42 ;  /* 0x0012782a01007387 */ /* 0x000fe80000100800 */
[----:B------:R2:W-:Y:S04]  /*393c0*/  STL [R1+0x1274], R43 ;  /* 0x0012742b01007387 */ /* 0x0005e80000100800 */
[----:B------:R3:W-:Y:S04]  /*393d0*/  LDGSTS.E [R3+0xa600], [R36.64], P2 ;  /* 0x0a60000024037fae */ /* 0x0007e80009121848 */
[----:B-1----:R-:W4:Y:S04]  /*393e0*/  LDL.LU R46, [R1+0x11fc] ;  /* 0x0011fc00012e7983 */ /* 0x002f280000300800 */
[----:B------:R-:W4:Y:S01]  /*393f0*/  LDL.LU R44, [R1+0x1200] ;  /* 0x00120000012c7983 */ /* 0x000f220000300800 */
[----:B---3--:R-:W-:-:S02]  /*39400*/  IMAD.MOV.U32 R37, RZ, RZ, R43 ;  /* 0x000000ffff257224 */ /* 0x008fc400078e002b */
[----:B------:R-:W-:Y:S01]  /*39410*/  IMAD.MOV.U32 R36, RZ, RZ, R42 ;  /* 0x000000ffff247224 */ /* 0x000fe200078e002a */
[----:B--2---:R-:W2:Y:S04]  /*39420*/  LDL.LU R43, [R1+0x1204] ;  /* 0x00120400012b7983 */ /* 0x004ea80000300800 */
[----:B------:R-:W3:Y:S04]  /*39430*/  LDL.LU R42, [R1+0x1208] ;  /* 0x00120800012a7983 */ /* 0x000ee80000300800 */
        /* <DEDUP_REMOVED lines=13> */
[----:B-1----:R-:W2:Y:S04]  /*39510*/  LDL.LU R52, [R1+0x120c] ;  /* 0x00120c0001347983 */ /* 0x002ea80000300800 */
[----:B------:R-:W2:Y:S01]  /*39520*/  LDL.LU R51, [R1+0x1210] ;  /* 0x0012100001337983 */ /* 0x000ea20000300800 */
[----:B------:R-:W-:Y:S02]  /*39530*/  IMAD.MOV.U32 R36, RZ, RZ, R49 ;  /* 0x000000ffff247224 */ /* 0x000fe400078e0031 */
[----:B------:R-:W-:-:S02]  /*39540*/  IMAD.MOV.U32 R37, RZ, RZ, R50 ;  /* 0x000000ffff257224 */ /* 0x000fc400078e0032 */
[----:B------:R-:W2:Y:S04]  /*39550*/  LDL.LU R50, [R1+0x1174] ;  /* 0x0011740001327983 */ /* 0x000ea80000300800 */
[----:B------:R-:W2:Y:S04]  /*39560*/  LDL.LU R49, [R1+0x1178] ;  /* 0x0011780001317983 */ /* 0x000ea80000300800 */
        /* <DEDUP_REMOVED lines=22> */
[----:B----4-:R-:W-:-:S04]  /*396d0*/  IADD3 R44, P1, R44, R252, RZ ;  /* 0x000000fc2c2c7210 */ /* 0x010fc80007f3e0ff */
[----:B------:R-:W-:Y:S01]  /*396e0*/  IADD3.X R46, R46, R2, RZ, P1, !PT ;  /* 0x000000022e2e7210 */ /* 0x000fe20000ffe4ff */
[----:B-1----:R-:W-:Y:S01]  /*396f0*/  IMAD.MOV.U32 R36, RZ, RZ, R44 ;  /* 0x000000ffff247224 */ /* 0x002fe200078e002c */
[----:B---3--:R-:W-:Y:S01]  /*39700*/  IADD3 R42, P3, R42, R252, RZ ;  /* 0x000000fc2a2a7210 */ /* 0x008fe20007f7e0ff */
[----:B------:R-:W-:Y:S01]  /*39710*/  STL [R1+0x1200], R44 ;  /* 0x0012002c01007387 */ /* 0x000fe20000100800 */
[----:B------:R-:W-:-:S03]  /*39720*/  MOV R37, R46 ;  /* 0x0000002e00257202 */ /* 0x000fc60000000f00 */
[----:B--2---:R-:W-:Y:S01]  /*39730*/  IMAD.X R43, R43, 0x1, R2, P3 ;  /* 0x000000012b2b7824 */ /* 0x004fe200018e0602 */
        /* <DEDUP_REMOVED lines=11> */
[----:B------:R1:W-:Y:S02]  /*397f0*/  LDGSTS.E [R3+0xe400], [R36.64], P2 ;  /* 0x0e40000024037fae */ /* 0x0003e40009121848 */
[----:B-1----:R-:W-:-:S02]  /*39800*/  SEL R36, RZ, 0x4, !P1 ;  /* 0x00000004ff247807 */ /* 0x002fc40004800000 */
[----:B------:R-:W-:Y:S02]  /*39810*/  IADD3 R51, P3, R51, R252, RZ ;  /* 0x000000fc33337210 */ /* 0x000fe40007f7e0ff */
[----:B------:R-:W-:Y:S02]  /*39820*/  SEL R36, R36, RZ, !P0 ;  /* 0x000000ff24247207 */ /* 0x000fe40004000000 */
[----:B------:R-:W-:Y:S02]  /*39830*/  IADD3.X R52, R52, R2, RZ, P3, !PT ;  /* 0x0000000234347210 */ /* 0x000fe40001ffe4ff */
[----:B------:R-:W-:Y:S02]  /*39840*/  ISETP.NE.U32.AND P1, PT, R36, RZ, PT ;  /* 0x000000ff2400720c */ /* 0x000fe40003f25070 */
[----:B------:R-:W-:Y:S01]  /*39850*/  IADD3 R49, P4, R49, R252, RZ ;  /* 0x000000fc31317210 */ /* 0x000fe20007f9e0ff */
[----:B------:R-:W-:Y:S01]  /*39860*/  IMAD.MOV.U32 R36, RZ, RZ, R51 ;  /* 0x000000ffff247224 */ /* 0x000fe200078e0033 */
[----:B------:R-:W-:Y:S01]  /*39870*/  MOV R37, R52 ;  /* 0x0000003400257202 */ /* 0x000fe20000000f00 */
[----:B------:R-:W-:Y:S02]  /*39880*/  STL [R1+0x1210], R51 ;  /* 0x0012103301007387 */ /* 0x000fe40000100800 */
[----:B------:R-:W-:-:S02]  /*39890*/  IMAD.X R50, R50, 0x1, R2, P4 ;  /* 0x0000000132327824 */ /* 0x000fc400020e0602 */
        /* <DEDUP_REMOVED lines=70> */
[----:B------:R-:W-:Y:S02]  /*39d00*/  IADD3 R47, P3, R47, R252, RZ ;  /* 0x000000fc2f2f7210 */ /* 0x000fe40007f7e0ff */
        /* <DEDUP_REMOVED lines=358> */
[----:B------:R1:W-:Y:S02]  /*3b370*/  LDGSTS.E [R3+0x24400], [R36.64], P1 ;  /* 0x2440000024037fae */ /* 0x0003e40008921848 */
[----:B-1----:R-:W-:-:S02]  /*3b380*/  SEL R36, RZ, 0x4, !P2 ;  /* 0x00000004ff247807 */ /* 0x002fc40005000000 */
[----:B------:R-:W-:Y:S02]  /*3b390*/  IADD3 R47, P3, R47, R252, RZ ;  /* 0x000000fc2f2f7210 */ /* 0x000fe40007f7e0ff */
[----:B------:R-:W-:Y:S02]  /*3b3a0*/  SEL R36, R36, RZ, !P0 ;  /* 0x000000ff24247207 */ /* 0x000fe40004000000 */
[----:B------:R-:W-:Y:S02]  /*3b3b0*/  IADD3.X R48, R48, R2, RZ, P3, !PT ;  /* 0x0000000230307210 */ /* 0x000fe40001ffe4ff */
        /* <DEDUP_REMOVED lines=152> */
[----:B--2---:R-:W2:Y:S01]  /*3bd40*/  LDL.LU R43, [R1+0xab8] ;  /* 0x000ab800012b7983 */ /* 0x004ea20000300800 */
[----:B------:R-:W-:-:S03]  /*3bd50*/  ISETP.GT.AND P2, PT, R0, 0x5c, PT ;  /* 0x0000005c0000780c */ /* 0x000fc60003f44270 */
[----:B------:R-:W3:Y:S04]  /*3bd60*/  LDL.LU R42, [R1+0xabc] ;  /* 0x000abc00012a7983 */ /* 0x000ee80000300800 */
[----:B------:R1:W-:Y:S02]  /*3bd70*/  LDGSTS.E [R3+0x2c400], [R36.64], P1 ;  /* 0x2c40000024037fae */ /* 0x0003e40008921848 */
[----:B-1----:R-:W-:Y:S02]  /*3bd80*/  SEL R36, RZ, 0x4, !P2 ;  /* 0x00000004ff247807 */ /* 0x002fe40005000000 */
[----:B------:R-:W-:Y:S02]  /*3bd90*/  IADD3 R51, P3, R51, R252, RZ ;  /* 0x000000fc33337210 */ /* 0x000fe40007f7e0ff */
[----:B------:R-:W-:-:S02]  /*3bda0*/  SEL R36, R36, RZ, !P0 ;  /* 0x000000ff24247207 */ /* 0x000fc40004000000 */
[----:B------:R-:W-:Y:S01]  /*3bdb0*/  IADD3.X R52, R52, R2, RZ, P3, !PT ;  /* 0x0000000234347210 */ /* 0x000fe20001ffe4ff */
[----:B------:R-:W-:Y:S01]  /*3bdc0*/  STL [R1+0x9d4], R51 ;  /* 0x0009d43301007387 */ /* 0x000fe20000100800 */
[----:B------:R-:W-:-:S03]  /*3bdd0*/  IADD3 R49, P4, R49, R252, RZ ;  /* 0x000000fc31317210 */ /* 0x000fc60007f9e0ff */
[----:B------:R1:W-:Y:S01]  /*3bde0*/  STL [R1+0x9d0], R52 ;  /* 0x0009d03401007387 */ /* 0x0003e20000100800 */
[----:B------:R-:W-:Y:S01]  /*3bdf0*/  ISETP.NE.U32.AND P2, PT, R36, RZ, PT ;  /* 0x000000ff2400720c */ /* 0x000fe20003f45070 */
[----:B------:R-:W-:Y:S01]  /*3be00*/  IMAD.X R50, R50, 0x1, R2, P4 ;  /* 0x0000000132327824 */ /* 0x000fe200020e0602 */
[----:B------:R-:W-:Y:S01]  /*3be10*/  MOV R37, R52 ;  /* 0x0000003400257202 */ /* 0x000fe20000000f00 */
[----:B------:R-:W-:Y:S01]  /*3be20*/  IMAD.MOV.U32 R36, RZ, RZ, R51 ;  /* 0x000000ffff247224 */ /* 0x000fe200078e0033 */
[----:B------:R-:W-:Y:S04]  /*3be30*/  STL [R1+0xa3c], R49 ;  /* 0x000a3c3101007387 */ /* 0x000fe80000100800 */
[----:B------:R1:W-:Y:S04]  /*3be40*/  STL [R1+0xa38], R50 ;  /* 0x000a383201007387 */ /* 0x0003e80000100800 */
[----:B-1----:R-:W2:Y:S04]  /*3be50*/  LDL.LU R52, [R1+0xac0] ;  /* 0x000ac00001347983 */ /* 0x002ea80000300800 */
[----:B------:R-:W2:Y:S04]  /*3be60*/  LDL.LU R51, [R1+0xac4] ;  /* 0x000ac40001337983 */ /* 0x000ea80000300800 */
[----:B------:R1:W-:Y:S02]  /*3be70*/  LDGSTS.E [R3+0x2c600], [R36.64], P1 ;  /* 0x2c60000024037fae */ /* 0x0003e40008921848 */
[----:B-1----:R-:W-:-:S02]  /*3be80*/  IMAD.MOV.U32 R37, RZ, RZ, R50 ;  /* 0x000000ffff257224 */ /* 0x002fc400078e0032 */
        /* <DEDUP_REMOVED lines=46> */
[----:B-1----:R-:W-:-:S03]  /*3c170*/  IMAD.MOV.U32 R36, RZ, RZ, R51 ;  /* 0x000000ffff247224 */ /* 0x002fc600078e0033 */
[----:B------:R-:W-:Y:S01]  /*3c180*/  MOV R37, R52 ;  /* 0x0000003400257202 */ /* 0x000fe20000000f00 */
[----:B------:R-:W-:Y:S04]  /*3c190*/  STL [R1+0xac4], R51 ;  /* 0x000ac43301007387 */ /* 0x000fe80000100800 */
[----:B------:R1:W-:Y:S01]  /*3c1a0*/  STL [R1+0xac0], R52 ;  /* 0x000ac03401007387 */ /* 0x0003e20000100800 */
[----:B------:R-:W-:-:S03]  /*3c1b0*/  IADD3 R49, P3, R49, R252, RZ ;  /* 0x000000fc31317210 */ /* 0x000fc60007f7e0ff */
[----:B------:R1:W-:Y:S02]  /*3c1c0*/  LDGSTS.E [R3+0x30200], [R36.64], P1 ;  /* 0x3020000024037fae */ /* 0x0003e40008921848 */
[----:B------:R-:W-:Y:S02]  /*3c1d0*/  IMAD.X R50, R50, 0x1, R2, P3 ;  /* 0x0000000132327824 */ /* 0x000fe400018e0602 */
[----:B------:R-:W-:Y:S01]  /*3c1e0*/  STL [R1+0xacc], R49 ;  /* 0x000acc3101007387 */ /* 0x000fe20000100800 */
[----:B------:R-:W-:-:S03]  /*3c1f0*/  ISETP.GT.AND P2, PT, R0, 0x64, PT ;  /* 0x000000640000780c */ /* 0x000fc60003f44270 */
[----:B------:R1:W-:Y:S02]  /*3c200*/  STL [R1+0xac8], R50 ;  /* 0x000ac83201007387 */ /* 0x0003e40000100800 */
[----:B-1----:R-:W-:Y:S02]  /*3c210*/  IMAD.MOV.U32 R36, RZ, RZ, R49 ;  /* 0x000000ffff247224 */ /* 0x002fe400078e0031 */
[----:B------:R-:W2:Y:S01]  /*3c220*/  LDL.LU R52, [R1+0xb50] ;  /* 0x000b500001347983 */ /* 0x000ea20000300800 */
[----:B------:R-:W-:-:S03]  /*3c230*/  IMAD.MOV.U32 R37, RZ, RZ, R50 ;  /* 0x000000ffff257224 */ /* 0x000fc600078e0032 */
[----:B------:R-:W2:Y:S04]  /*3c240*/  LDL.LU R51, [R1+0xb54] ;  /* 0x000b540001337983 */ /* 0x000ea80000300800 */
[----:B------:R-:W2:Y:S04]  /*3c250*/  LDL.LU R50, [R1+0xbb8] ;  /* 0x000bb80001327983 */ /* 0x000ea80000300800 */
[----:B------:R-:W2:Y:S04]  /*3c260*/  LDL.LU R49, [R1+0xbbc] ;  /* 0x000bbc0001317983 */ /* 0x000ea80000300800 */
[----:B------:R1:W-:Y:S02]  /*3c270*/  LDGSTS.E [R3+0x30400], [R36.64], P1 ;  /* 0x3040000024037fae */ /* 0x0003e40008921848 */
[----:B-1----:R-:W-:-:S04]  /*3c280*/  SEL R36, RZ, 0x4, !P2 ;  /* 0x00000004ff247807 */ /* 0x002fc80005000000 */
[----:B------:R-:W-:Y:S02]  /*3c290*/  SEL R36, R36, RZ, !P0 ;  /* 0x000000ff24247207 */ /* 0x000fe40004000000 */
[----:B------:R-:W-:-:S04]  /*3c2a0*/  IADD3 R47, P3, R47, R252, RZ ;  /* 0x000000fc2f2f7210 */ /* 0x000fc80007f7e0ff */
[----:B------:R-:W-:Y:S02]  /*3c2b0*/  IADD3.X R48, R48, R2, RZ, P3, !PT ;  /* 0x0000000230307210 */ /* 0x000fe40001ffe4ff */
[----:B------:R-:W-:Y:S02]  /*3c2c0*/  ISETP.NE.U32.AND P2, PT, R36, RZ, PT ;  /* 0x000000ff2400720c */ /* 0x000fe40003f45070 */
[----:B------:R-:W-:Y:S01]  /*3c2d0*/  IADD3 R38, P4, R38, R252, RZ ;  /* 0x000000fc26267210 */ /* 0x000fe20007f9e0ff */
[----:B------:R-:W-:Y:S01]  /*3c2e0*/  IMAD.MOV.U32 R36, RZ, RZ, R47 ;  /* 0x000000ffff247224 */ /* 0x000fe200078e002f */
        /* <DEDUP_REMOVED lines=30> */
[----:B------:R-:W3:Y:S01]  /*3c4d0*/  LDL.LU R42, [R1+0xc3c] ;  /* 0x000c3c00012a7983 */ /* 0x000ee20000300800 */
[----:B------:R-:W-:-:S03]  /*3c4e0*/  ISETP.GT.AND P1, PT, R0, 0x68, PT ;  /* 0x000000680000780c */ /* 0x000fc60003f24270 */
[----:B------:R1:W-:Y:S02]  /*3c4f0*/  LDGSTS.E [R3+0x32400], [R36.64], P2 ;  /* 0x3240000024037fae */ /* 0x0003e40009121848 */
[----:B-1----:R-:W-:Y:S02]  /*3c500*/  SEL R36, RZ, 0x4, !P1 ;  /* 0x00000004ff247807 */ /* 0x002fe40004800000 */
[----:B------:R-:W-:Y:S02]  /*3c510*/  IADD3 R51, P3, R51, R252, RZ ;  /* 0x000000fc33337210 */ /* 0x000fe40007f7e0ff */
[----:B------:R-:W-:Y:S02]  /*3c520*/  SEL R36, R36, RZ, !P0 ;  /* 0x000000ff24247207 */ /* 0x000fe40004000000 */
[----:B------:R-:W-:Y:S02]  /*3c530*/  IADD3.X R52, R52, R2, RZ, P3, !PT ;  /* 0x0000000234347210 */ /* 0x000fe40001ffe4ff */
[----:B------:R-:W-:Y:S01]  /*3c540*/  IADD3 R49, P4, R49, R252, RZ ;  /* 0x000000fc31317210 */ /* 0x000fe20007f9e0ff */
[----:B------:R-:W-:Y:S01]  /*3c550*/  STL [R1+0xb54], R51 ;  /* 0x000b543301007387 */ /* 0x000fe20000100800 */
[----:B------:R-:W-:-:S03]  /*3c560*/  ISETP.NE.U32.AND P1, PT, R36, RZ, PT ;  /* 0x000000ff2400720c */ /* 0x000fc60003f25070 */
[----:B------:R-:W-:Y:S01]  /*3c570*/  IMAD.X R50, R50, 0x1, R2, P4 ;  /* 0x0000000132327824 */ /* 0x000fe200020e0602 */
[----:B------:R1:W-:Y:S01]  /*3c580*/  STL [R1+0xb50], R52 ;  /* 0x000b503401007387 */ /* 0x0003e20000100800 */
[----:B------:R-:W-:Y:S01]  /*3c590*/  IMAD.MOV.U32 R36, RZ, RZ, R51 ;  /* 0x000000ffff247224 */ /* 0x000fe200078e0033 */
[----:B------:R-:W-:Y:S02]  /*3c5a0*/  MOV R37, R52 ;  /* 0x0000003400257202 */ /* 0x000fe40000000f00 */
        /* <DEDUP_REMOVED lines=121> */
[----:B------:R-:W-:Y:S04]  /*3cd40*/  STL [R1+0xd38], R50 ;  /* 0x000d383201007387 */ /* 0x000fe80000100800 */
[----:B------:R-:W2:Y:S04]  /*3cd50*/  LDL.LU R54, [R1+0xdc0] ;  /* 0x000dc00001367983 */ /* 0x000ea80000300800 */
[----:B------:R-:W2:Y:S04]  /*3cd60*/  LDL.LU R53, [R1+0xdc4] ;  /* 0x000dc40001357983 */ /* 0x000ea80000300800 */
[----:B------:R1:W-:Y:S04]  /*3cd70*/  LDGSTS.E [R3+0x38600], [R36.64], P1 ;  /* 0x3860000024037fae */ /* 0x0003e80008921848 */
[----:B-1----:R-:W2:Y:S04]  /*3cd80*/  LDL.LU R52, [R1+0xdc8] ;  /* 0x000dc80001347983 */ /* 0x002ea80000300800 */
[----:B------:R-:W2:Y:S01]  /*3cd90*/  LDL.LU R51, [R1+0xdcc] ;  /* 0x000dcc0001337983 */ /* 0x000ea20000300800 */
[----:B------:R-:W-:-:S02]  /*3cda0*/  IMAD.MOV.U32 R36, RZ, RZ, R49 ;  /* 0x000000ffff247224 */ /* 0x000fc400078e0031 */
[----:B------:R-:W-:-:S05]  /*3cdb0*/  IMAD.MOV.U32 R37, RZ, RZ, R50 ;  /* 0x000000ffff257224 */ /* 0x000fca00078e0032 */
[----:B------:R1:W-:Y:S01]  /*3cdc0*/  LDGSTS.E [R3+0x3a000], [R36.64], P2 ;  /* 0x3a00000024037fae */ /* 0x0003e20009121848 */
[----:B------:R-:W-:-:S04]  /*3cdd0*/  IADD3 R47, P1, R47, R252, RZ ;  /* 0x000000fc2f2f7210 */ /* 0x000fc80007f3e0ff */
[----:B------:R-:W-:Y:S01]  /*3cde0*/  IADD3.X R48, R48, R2, RZ, P1, !PT ;  /* 0x0000000230307210 */ /* 0x000fe20000ffe4ff */
[----:B-1----:R-:W-:-:S03]  /*3cdf0*/  IMAD.MOV.U32 R36, RZ, RZ, R47 ;  /* 0x000000ffff247224 */ /* 0x002fc600078e002f */
[----:B------:R-:W-:Y:S01]  /*3ce00*/  MOV R37, R48 ;  /* 0x0000003000257202 */ /* 0x000fe20000000f00 */
[----:B------:R-:W-:Y:S04]  /*3ce10*/  STL [R1+0xd44], R47 ;  /* 0x000d442f01007387 */ /* 0x000fe80000100800 */
[----:B------:R-:W-:Y:S04]  /*3ce20*/  STL [R1+0xd40], R48 ;  /* 0x000d403001007387 */ /* 0x000fe80000100800 */
[----:B------:R1:W-:Y:S01]  /*3ce30*/  LDGSTS.E [R3+0x3a200], [R36.64], P2 ;  /* 0x3a20000024037fae */ /* 0x0003e20009121848 */
[----:B------:R-:W-:-:S05]  /*3ce40*/  IADD3 R38, P3, R38, R252, RZ ;  /* 0x000000fc26267210 */ /* 0x000fca0007f7e0ff */
[----:B------:R-:W-:Y:S01]  /*3ce50*/  IMAD.X R39, R39, 0x1, R2, P3 ;  /* 0x0000000127277824 */ /* 0x000fe200018e0602 */
[----:B------:R-:W-:Y:S01]  /*3ce60*/  STL [R1+0xd4c], R38 ;  /* 0x000d4c2601007387 */ /* 0x000fe20000100800 */
[----:B-1----:R-:W-:Y:S02]  /*3ce70*/  IMAD.MOV.U32 R36, RZ, RZ, R38 ;  /* 0x000000ffff247224 */ /* 0x002fe400078e0026 */
[----:B------:R-:W-:Y:S01]  /*3ce80*/  IMAD.MOV.U32 R37, RZ, RZ, R39 ;  /* 0x000000ffff257224 */ /* 0x000fe200078e0027 */
[----:B------:R1:W-:Y:S01]  /*3ce90*/  STL [R1+0xd48], R39 ;  /* 0x000d482701007387 */ /* 0x0003e20000100800 */
[----:B------:R-:W-:-:S03]  /*3cea0*/  ISETP.GT.AND P1, PT, R0, 0x78, PT ;  /* 0x000000780000780c */ /* 0x000fc60003f24270 */
[----:B------:R1:W-:Y:S04]  /*3ceb0*/  LDGSTS.E [R3+0x3a400], [R36.64], P2 ;  /* 0x3a40000024037fae */ /* 0x0003e80009121848 */
[----:B-1----:R-:W2:Y:S04]  /*3cec0*/  LDL.LU R39, [R1+0xdd0] ;  /* 0x000dd00001277983 */ /* 0x002ea80000300800 */
[----:B------:R-:W2:Y:S04]  /*3ced0*/  LDL.LU R38, [R1+0xdd4] ;  /* 0x000dd40001267983 */ /* 0x000ea80000300800 */
[----:B------:R-:W2:Y:S04]  /*3cee0*/  LDL.LU R50, [R1+0xe38] ;  /* 0x000e380001327983 */ /* 0x000ea80000300800 */
[----:B------:R-:W2:Y:S04]  /*3cef0*/  LDL.LU R49, [R1+0xe3c] ;  /* 0x000e3c0001317983 */ /* 0x000ea80000300800 */
[----:B------:R-:W2:Y:S04]  /*3cf00*/  LDL.LU R48, [R1+0xe40] ;  /* 0x000e400001307983 */ /* 0x000ea80000300800 */
[----:B------:R-:W2:Y:S01]  /*3cf10*/  LDL.LU R47, [R1+0xe44] ;  /* 0x000e4400012f7983 */ /* 0x000ea20000300800 */
[----:B------:R-:W-:-:S04]  /*3cf20*/  SEL R36, RZ, 0x4, !P1 ;  /* 0x00000004ff247807 */ /* 0x000fc80004800000 */
        /* <DEDUP_REMOVED lines=17> */
[----:B--2---:R-:W3:Y:S04]  /*3d040*/  LDL.LU R43, [R1+0xe50] ;  /* 0x000e5000012b7983 */ /* 0x004ee80000300800 */
[----:B------:R-:W3:Y:S04]  /*3d050*/  LDL.LU R42, [R1+0xe54] ;  /* 0x000e5400012a7983 */ /* 0x000ee80000300800 */
[----:B------:R1:W-:Y:S01]  /*3d060*/  LDGSTS.E [R3+0x3c000], [R36.64], P1 ;  /* 0x3c00000024037fae */ /* 0x0003e20008921848 */
[----:B------:R-:W-:-:S04]  /*3d070*/  IADD3 R53, P2, R53, R252, RZ ;  /* 0x000000fc35357210 */ /* 0x000fc80007f5e0ff */
[----:B------:R-:W-:Y:S01]  /*3d080*/  IADD3.X R54, R54, R2, RZ, P2, !PT ;  /* 0x0000000236367210 */ /* 0x000fe200017fe4ff */
[----:B-1----:R-:W-:-:S03]  /*3d090*/  IMAD.MOV.U32 R36, RZ, RZ, R53 ;  /* 0x000000ffff247224 */ /* 0x002fc600078e0035 */
[----:B------:R-:W-:Y:S02]  /*3d0a0*/  MOV R37, R54 ;  /* 0x0000003600257202 */ /* 0x000fe40000000f00 */
[----:B------:R-:W-:-:S03]  /*3d0b0*/  IADD3 R51, P3, R51, R252, RZ ;  /* 0x000000fc33337210 */ /* 0x000fc60007f7e0ff */
[----:B------:R1:W-:Y:S02]  /*3d0c0*/  LDGSTS.E [R3+0x3c200], [R36.64], P1 ;  /* 0x3c20000024037fae */ /* 0x0003e40008921848 */
[----:B------:R-:W-:Y:S01]  /*3d0d0*/  IMAD.X R52, R52, 0x1, R2, P3 ;  /* 0x0000000134347824 */ /* 0x000fe200018e0602 */
[----:B------:R-:W-:Y:S01]  /*3d0e0*/  ISETP.GT.AND P2, PT, R0, 0x7c, PT ;  /* 0x0000007c0000780c */ /* 0x000fe20003f44270 */
[----:B-1----:R-:W-:Y:S02]  /*3d0f0*/  IMAD.MOV.U32 R36, RZ, RZ, R51 ;  /* 0x000000ffff247224 */ /* 0x002fe400078e0033 */
[----:B------:R-:W-:Y:S01]  /*3d100*/  IMAD.MOV.U32 R37, RZ, RZ, R52 ;  /* 0x000000ffff257224 */ /* 0x000fe200078e0034 */
[----:B------:R-:W-:Y:S04]  /*3d110*/  STL [R1+0xdc4], R53 ;  /* 0x000dc43501007387 */ /* 0x000fe80000100800 */
[----:B------:R1:W-:Y:S04]  /*3d120*/  LDGSTS.E [R3+0x3c400], [R36.64], P1 ;  /* 0x3c40000024037fae */ /* 0x0003e80008921848 */
[----:B------:R-:W-:Y:S01]  /*3d130*/  STL [R1+0xdc0], R54 ;  /* 0x000dc03601007387 */ /* 0x000fe20000100800 */
[----:B-1----:R-:W-:-:S03]  /*3d140*/  SEL R36, RZ, 0x4, !P2 ;  /* 0x00000004ff247807 */ /* 0x002fc60005000000 */
[----:B------:R-:W-:Y:S01]  /*3d150*/  STL [R1+0xdcc], R51 ;  /* 0x000dcc3301007387 */ /* 0x000fe20000100800 */
[----:B------:R-:W-:-:S03]  /*3d160*/  SEL R36, R36, RZ, !P0 ;  /* 0x000000ff24247207 */ /* 0x000fc60004000000 */
[----:B------:R-:W-:Y:S01]  /*3d170*/  STL [R1+0xdc8], R52 ;  /* 0x000dc83401007387 */ /* 0x000fe20000100800 */
[----:B------:R-:W-:Y:S02]  /*3d180*/  ISETP.NE.U32.AND P2, PT, R36, RZ, PT ;  /* 0x000000ff2400720c */ /* 0x000fe40003f45070 */
[----:B------:R-:W-:-:S04]  /*3d190*/  IADD3 R38, P3, R38, R252, RZ ;  /* 0x000000fc26267210 */ /* 0x000fc80007f7e0ff */
[----:B------:R-:W-:Y:S01]  /*3d1a0*/  IADD3.X R39, R39, R2, RZ, P3, !PT ;  /* 0x0000000227277210 */ /* 0x000fe20001ffe4ff */
[----:B------:R-:W-:Y:S01]  /*3d1b0*/  STL [R1+0xdd4], R38 ;  /* 0x000dd42601007387 */ /* 0x000fe20000100800 */
[----:B------:R-:W-:-:S03]  /*3d1c0*/  IMAD.MOV.U32 R36, RZ, RZ, R38 ;  /* 0x000000ffff247224 */ /* 0x000fc600078e0026 */
[----:B------:R1:W-:Y:S01]  /*3d1d0*/  STL [R1+0xdd0], R39 ;  /* 0x000dd02701007387 */ /* 0x0003e20000100800 */
[----:B------:R-:W-:-:S05]  /*3d1e0*/  IMAD.MOV.U32 R37, RZ, RZ, R39 ;  /* 0x000000ffff257224 */ /* 0x000fca00078e0027 */
[----:B------:R1:W-:Y:S04]  /*3d1f0*/  LDGSTS.E [R3+0x3c600], [R36.64], P1 ;  /* 0x3c60000024037fae */ /* 0x0003e80008921848 */
[----:B-1----:R-:W2:Y:S04]  /*3d200*/  LDL.LU R39, [R1+0x1588] ;  /* 0x0015880001277983 */ /* 0x002ea80000300800 */
[----:B------:R-:W2:Y:S01]  /*3d210*/  LDL.LU R38, [R1+0x15b0] ;  /* 0x0015b00001267983 */ /* 0x000ea20000300800 */
[-C--:B------:R-:W-:Y:S02]  /*3d220*/  IADD3 R49, P1, R49, R252.reuse, RZ ;  /* 0x000000fc31317210 */ /* 0x080fe40007f3e0ff */
[----:B------:R-:W-:-:S02]  /*3d230*/  IADD3 R47, P3, R47, R252, RZ ;  /* 0x000000fc2f2f7210 */ /* 0x000fc40007f7e0ff */
[----:B------:R-:W-:Y:S01]  /*3d240*/  IADD3.X R50, R50, R2, RZ, P1, !PT ;  /* 0x0000000232327210 */ /* 0x000fe20000ffe4ff */
[----:B------:R-:W-:Y:S02]  /*3d250*/  STL [R1+0xe3c], R49 ;  /* 0x000e3c3101007387 */ /* 0x000fe40000100800 */
[----:B------:R-:W-:Y:S02]  /*3d260*/  IMAD.X R48, R48, 0x1, R2, P3 ;  /* 0x0000000130307824 */ /* 0x000fe400018e0602 */
[----:B------:R1:W-:Y:S01]  /*3d270*/  STL [R1+0xe38], R50 ;  /* 0x000e383201007387 */ /* 0x0003e20000100800 */
[----:B------:R-:W-:-:S03]  /*3d280*/  MOV R37, R50 ;  /* 0x0000003200257202 */ /* 0x000fc60000000f00 */
[----:B------:R-:W-:Y:S01]  /*3d290*/  STL [R1+0xe44], R47 ;  /* 0x000e442f01007387 */ /* 0x000fe20000100800 */
[----:B------:R-:W-:-:S03]  /*3d2a0*/  IMAD.MOV.U32 R36, RZ, RZ, R49 ;  /* 0x000000ffff247224 */ /* 0x000fc600078e0031 */
[----:B------:R1:W-:Y:S04]  /*3d2b0*/  STL [R1+0xe40], R48 ;  /* 0x000e403001007387 */ /* 0x0003e80000100800 */
[----:B------:R-:W2:Y:S04]  /*3d2c0*/  LDL.LU R52, [R1+0x1580] ;  /* 0x0015800001347983 */ /* 0x000ea80000300800 */
[----:B------:R-:W2:Y:S04]  /*3d2d0*/  LDL.LU R51, [R1+0x158c] ;  /* 0x00158c0001337983 */ /* 0x000ea80000300800 */
[----:B-1----:R-:W2:Y:S04]  /*3d2e0*/  LDL.LU R50, [R1+0x1578] ;  /* 0x0015780001327983 */ /* 0x002ea80000300800 */
[----:B------:R-:W2:Y:S04]  /*3d2f0*/  LDL.LU R49, [R1+0x1584] ;  /* 0x0015840001317983 */ /* 0x000ea80000300800 */
[----:B------:R1:W-:Y:S02]  /*3d300*/  LDGSTS.E [R3+0x3e000], [R36.64], P2 ;  /* 0x3e00000024037fae */ /* 0x0003e40009121848 */
[----:B-1----:R-:W-:-:S02]  /*3d310*/  IMAD.MOV.U32 R36, RZ, RZ, R47 ;  /* 0x000000ffff247224 */ /* 0x002fc400078e002f */
[----:B------:R-:W-:-:S05]  /*3d320*/  IMAD.MOV.U32 R37, RZ, RZ, R48 ;  /* 0x000000ffff257224 */ /* 0x000fca00078e0030 */
[----:B------:R1:W-:Y:S01]  /*3d330*/  LDGSTS.E [R3+0x3e200], [R36.64], P2 ;  /* 0x3e20000024037fae */ /* 0x0003e20009121848 */
[----:B----4-:R-:W-:-:S04]  /*3d340*/  IADD3 R44, P1, R44, R252, RZ ;  /* 0x000000fc2c2c7210 */ /* 0x010fc80007f3e0ff */
[----:B------:R-:W-:Y:S02]  /*3d350*/  IADD3.X R46, R46, R2, RZ, P1, !PT ;  /* 0x000000022e2e7210 */ /* 0x000fe40000ffe4ff */
[----:B---3--:R-:W-:Y:S01]  /*3d360*/  IADD3 R42, P3, R42, R252, RZ ;  /* 0x000000fc2a2a7210 */ /* 0x008fe20007f7e0ff */
[----:B------:R-:W-:Y:S04]  /*3d370*/  STL [R1+0xe4c], R44 ;  /* 0x000e4c2c01007387 */ /* 0x000fe80000100800 */
[----:B------:R-:W-:Y:S01]  /*3d380*/  IMAD.X R43, R43, 0x1, R2, P3 ;  /* 0x000000012b2b7824 */ /* 0x000fe200018e0602 */
[----:B------:R3:W-:Y:S01]  /*3d390*/  STL [R1+0xe48], R46 ;  /* 0x000e482e01007387 */ /* 0x0007e20000100800 */
[----:B-1----:R-:W-:-:S03]  /*3d3a0*/  MOV R37, R46 ;  /* 0x0000002e00257202 */ /* 0x002fc60000000f00 */
[----:B------:R-:W-:Y:S01]  /*3d3b0*/  STL [R1+0xe54], R42 ;  /* 0x000e542a01007387 */ /* 0x000fe20000100800 */
[----:B------:R-:W-:-:S03]  /*3d3c0*/  IMAD.MOV.U32 R36, RZ, RZ, R44 ;  /* 0x000000ffff247224 */ /* 0x000fc600078e002c */
[----:B------:R1:W-:Y:S04]  /*3d3d0*/  STL [R1+0xe50], R43 ;  /* 0x000e502b01007387 */ /* 0x0003e80000100800 */
[----:B------:R-:W4:Y:S04]  /*3d3e0*/  LDL.LU R48, [R1+0x1570] ;  /* 0x0015700001307983 */ /* 0x000f280000300800 */
[----:B------:R-:W4:Y:S04]  /*3d3f0*/  LDL.LU R47, [R1+0x157c] ;  /* 0x00157c00012f7983 */ /* 0x000f280000300800 */
[----:B---3--:R-:W3:Y:S04]  /*3d400*/  LDL.LU R46, [R1+0x1508] ;  /* 0x00150800012e7983 */ /* 0x008ee80000300800 */
[----:B------:R-:W3:Y:S04]  /*3d410*/  LDL.LU R44, [R1+0x1534] ;  /* 0x00153400012c7983 */ /* 0x000ee80000300800 */
[----:B------:R1:W-:Y:S02]  /*3d420*/  LDGSTS.E [R3+0x3e400], [R36.64], P2 ;  /* 0x3e40000024037fae */ /* 0x0003e40009121848 */
[----:B-1----:R-:W-:-:S02]  /*3d430*/  IMAD.MOV.U32 R36, RZ, RZ, R42 ;  /* 0x000000ffff247224 */ /* 0x002fc400078e002a */
[----:B------:R-:W-:-:S05]  /*3d440*/  IMAD.MOV.U32 R37, RZ, RZ, R43 ;  /* 0x000000ffff257224 */ /* 0x000fca00078e002b */
[----:B------:R1:W-:Y:S01]  /*3d450*/  LDGSTS.E [R3+0x3e600], [R36.64], P2 ;  /* 0x3e60000024037fae */ /* 0x0003e20009121848 */
[----:B--2---:R-:W-:-:S05]  /*3d460*/  IADD3 R38, P2, R38, R252, RZ ;  /* 0x000000fc26267210 */ /* 0x004fca0007f5e0ff */
[----:B------:R-:W-:Y:S01]  /*3d470*/  IMAD.X R39, R39, 0x1, R2, P2 ;  /* 0x0000000127277824 */ /* 0x000fe200010e0602 */
[----:B------:R-:W-:Y:S01]  /*3d480*/  STL [R1+0x15b0], R38 ;  /* 0x0015b02601007387 */ /* 0x000fe20000100800 */
[----:B-1----:R-:W-:-:S03]  /*3d490*/  IMAD.MOV.U32 R36, RZ, RZ, R38 ;  /* 0x000000ffff247224 */ /* 0x002fc600078e0026 */
[----:B------:R1:W-:Y:S01]  /*3d4a0*/  STL [R1+0x1588], R39 ;  /* 0x0015882701007387 */ /* 0x0003e20000100800 */
[----:B------:R-:W-:-:S03]  /*3d4b0*/  IMAD.MOV.U32 R37, RZ, RZ, R39 ;  /* 0x000000ffff257224 */ /* 0x000fc600078e0027 */
[----:B------:R-:W2:Y:S04]  /*3d4c0*/  LDL.LU R43, [R1+0x1500] ;  /* 0x00150000012b7983 */ /* 0x000ea80000300800 */
[----:B------:R-:W2:Y:S04]  /*3d4d0*/  LDL.LU R42, [R1+0x150c] ;  /* 0x00150c00012a7983 */ /* 0x000ea80000300800 */
[----:B-1----:R-:W2:Y:S04]  /*3d4e0*/  LDL.LU R39, [R1+0x14f8] ;  /* 0x0014f80001277983 */ /* 0x002ea80000300800 */
[----:B------:R-:W2:Y:S01]  /*3d4f0*/  LDL.LU R38, [R1+0x1504] ;  /* 0x0015040001267983 */ /* 0x000ea20000300800 */
[----:B------:R-:W-:-:S04]  /*3d500*/  ISETP.GT.AND P1, PT, R0, 0x1, PT ;  /* 0x000000010000780c */ /* 0x000fc80003f24270 */
[----:B------:R-:W-:-:S04]  /*3d510*/  SEL R3, RZ, 0x4, !P1 ;  /* 0x00000004ff037807 */ /* 0x000fc80004800000 */
[----:B------:R-:W-:Y:S02]  /*3d520*/  SEL R3, R3, RZ, !P0 ;  /* 0x000000ff03037207 */ /* 0x000fe40004000000 */
[----:B------:R-:W-:Y:S02]  /*3d530*/  SHF.L.U32 R57, R45, 0x2, RZ ;  /* 0x000000022d397819 */ /* 0x000fe400000006ff */
[----:B------:R-:W-:Y:S01]  /*3d540*/  ISETP.NE.U32.AND P1, PT, R3, RZ, PT ;  /* 0x000000ff0300720c */ /* 0x000fe20003f25070 */
[----:B------:R-:W-:Y:S01]  /*3d550*/  IMAD.U32 R3, RZ, RZ, UR5 ;  /* 0x00000005ff037e24 */ /* 0x000fe2000f8e00ff */
[----:B------:R-:W-:Y:S02]  /*3d560*/  LOP3.LUT R54, R57, 0x20, RZ, 0x3c, !PT ;  /* 0x0000002039367812 */ /* 0x000fe400078e3cff */
[----:B------:R-:W-:Y:S02]  /*3d570*/  IADD3 R51, P2, R51, R252, RZ ;  /* 0x000000fc33337210 */ /* 0x000fe40007f5e0ff */
[----:B------:R-:W-:-:S02]  /*3d580*/  LEA R3, R3, R54, 0x12 ;  /* 0x0000003603037211 */ /* 0x000fc400078e90ff */
[----:B------:R-:W-:Y:S02]  /*3d590*/  IADD3 R49, P3, R49, R252, RZ ;  /* 0x000000fc31317210 */ /* 0x000fe40007f7e0ff */
[----:B------:R-:W-:Y:S01]  /*3d5a0*/  IADD3.X R52, R52, R2, RZ, P2, !PT ;  /* 0x0000000234347210 */ /* 0x000fe200017fe4ff */
[----:B------:R-:W-:Y:S02]  /*3d5b0*/  STL [R1+0x158c], R51 ;  /* 0x00158c3301007387 */ /* 0x000fe40000100800 */
[----:B------:R-:W-:Y:S02]  /*3d5c0*/  IMAD.X R50, R50, 0x1, R2, P3 ;  /* 0x0000000132327824 */ /* 0x000fe400018e0602 */
[----:B------:R1:W-:Y:S04]  /*3d5d0*/  LDGSTS.E [R3+0x800], [R36.64], P1 ;  /* 0x0080000024037fae */ /* 0x0003e80008921848 */
[----:B------:R1:W-:Y:S04]  /*3d5e0*/  STL [R1+0x1580], R52 ;  /* 0x0015803401007387 */ /* 0x0003e80000100800 */
[----:B------:R-:W-:Y:S01]  /*3d5f0*/  STL [R1+0x1584], R49 ;  /* 0x0015843101007387 */ /* 0x000fe20000100800 */
[----:B-1----:R-:W-:Y:S01]  /*3d600*/  IMAD.MOV.U32 R36, RZ, RZ, R51 ;  /* 0x000000ffff247224 */ /* 0x002fe200078e0033 */
[----:B------:R-:W-:-:S02]  /*3d610*/  MOV R37, R52 ;  /* 0x0000003400257202 */ /* 0x000fc40000000f00 */
[----:B------:R1:W-:Y:S01]  /*3d620*/  STL [R1+0x1578], R50 ;  /* 0x0015783201007387 */ /* 0x0003e20000100800 */
[----:B------:R-:W-:-:S03]  /*3d630*/  ISETP.GT.AND P2, PT, R0, 0x5, PT ;  /* 0x000000050000780c */ /* 0x000fc60003f44270 */
[----:B------:R1:W-:Y:S04]  /*3d640*/  LDGSTS.E [R3+0xa00], [R36.64], P1 ;  /* 0x00a0000024037fae */ /* 0x0003e80008921848 */
[----:B------:R-:W2:Y:S04]  /*3d650*/  LDL.LU R52, [R1+0x14f0] ;  /* 0x0014f00001347983 */ /* 0x000ea80000300800 */
[----:B------:R-:W2:Y:S01]  /*3d660*/  LDL.LU R51, [R1+0x14fc] ;  /* 0x0014fc0001337983 */ /* 0x000ea20000300800 */
[----:B-1----:R-:W-:Y:S02]  /*3d670*/  IMAD.MOV.U32 R36, RZ, RZ, R49 ;  /* 0x000000ffff247224 */ /* 0x002fe400078e0031 */
[----:B------:R-:W-:-:S02]  /*3d680*/  IMAD.MOV.U32 R37, RZ, RZ, R50 ;  /* 0x000000ffff257224 */ /* 0x000fc400078e0032 */
[----:B------:R-:W2:Y:S04]  /*3d690*/  LDL.LU R50, [R1+0x1488] ;  /* 0x0014880001327983 */ /* 0x000ea80000300800 */
[----:B------:R-:W2:Y:S04]  /*3d6a0*/  LDL.LU R49, [R1+0x14b4] ;  /* 0x0014b40001317983 */ /* 0x000ea80000300800 */
[----:B------:R1:W-:Y:S02]  /*3d6b0*/  LDGSTS.E [R3+0xc00], [R36.64], P1 ;  /* 0x00c0000024037fae */ /* 0x0003e40008921848 */
[----:B-1----:R-:W-:-:S04]  /*3d6c0*/  SEL R36, RZ, 0x4, !P2 ;  /* 0x00000004ff247807 */ /* 0x002fc80005000000 */
[----:B------:R-:W-:-:S04]  /*3d6d0*/  SEL R36, R36, RZ, !P0 ;  /* 0x000000ff24247207 */ /* 0x000fc80004000000 */
[----:B------:R-:W-:Y:S02]  /*3d6e0*/  ISETP.NE.U32.AND P2, PT, R36, RZ, PT ;  /* 0x000000ff2400720c */ /* 0x000fe40003f45070 */
[----:B----4-:R-:W-:-:S04]  /*3d6f0*/  IADD3 R47, P3, R47, R252, RZ ;  /* 0x000000fc2f2f7210 */ /* 0x010fc80007f7e0ff */
[----:B------:R-:W-:Y:S02]  /*3d700*/  IADD3.X R48, R48, R2, RZ, P3, !PT ;  /* 0x0000000230307210 */ /* 0x000fe40001ffe4ff */
[----:B---3--:R-:W-:Y:S01]  /*3d710*/  IADD3 R44, P4, R44, R252, RZ ;  /* 0x000000fc2c2c7210 */ /* 0x008fe20007f9e0ff */
        /* <DEDUP_REMOVED lines=15> */
[----:B--2---:R-:W-:-:S04]  /*3d810*/  IADD3 R42, P1, R42, R252, RZ ;  /* 0x000000fc2a2a7210 */ /* 0x004fc80007f3e0ff */
        /* <DEDUP_REMOVED lines=16> */
[----:B------:R-:W-:-:S03]  /*3d920*/  ISETP.GT.AND P1, PT, R0, 0x9, PT ;  /* 0x000000090000780c */ /* 0x000fc60003f24270 */
[----:B------:R1:W-:Y:S02]  /*3d930*/  LDGSTS.E [R3+0x2c00], [R36.64], P2 ;  /* 0x02c0000024037fae */ /* 0x0003e40009121848 */
[----:B-1----:R-:W-:Y:S02]  /*3d940*/  SEL R36, RZ, 0x4, !P1 ;  /* 0x00000004ff247807 */ /* 0x002fe40004800000 */
[----:B------:R-:W-:Y:S02]  /*3d950*/  IADD3 R51, P3, R51, R252, RZ ;  /* 0x000000fc33337210 */ /* 0x000fe40007f7e0ff */
[----:B------:R-:W-:Y:S02]  /*3d960*/  SEL R36, R36, RZ, !P0 ;  /* 0x000000ff24247207 */ /* 0x000fe40004000000 */
[----:B------:R-:W-:Y:S02]  /*3d970*/  IADD3.X R52, R52, R2, RZ, P3, !PT ;  /* 0x0000000234347210 */ /* 0x000fe40001ffe4ff */
[----:B------:R-:W-:-:S02]  /*3d980*/  IADD3 R49, P4, R49, R252, RZ ;  /* 0x000000fc31317210 */ /* 0x000fc40007f9e0ff */
        /* <DEDUP_REMOVED lines=16> */
[----:B------:R-:W-:-:S04]  /*3da90*/  IADD3 R47, P2, R47, R252, RZ ;  /* 0x000000fc2f2f7210 */ /* 0x000fc80007f5e0ff */
        /* <DEDUP_REMOVED lines=15> */
[----:B------:R-:W4:Y:S01]  /*3db90*/  LDL.LU R44, [R1+0x1398] ;  /* 0x00139800012c7983 */ /* 0x000f220000300800 */
[----:B------:R-:W-:-:S03]  /*3dba0*/  ISETP.GT.AND P2, PT, R0, 0xd, PT ;  /* 0x0000000d0000780c */ /* 0x000fc60003f44270 */
[----:B------:R1:W-:Y:S02]  /*3dbb0*/  LDGSTS.E [R3+0x4c00], [R36.64], P1 ;  /* 0x04c0000024037fae */ /* 0x0003e40008921848 */
[----:B-1----:R-:W-:-:S04]  /*3dbc0*/  SEL R36, RZ, 0x4, !P2 ;  /* 0x00000004ff247807 */ /* 0x002fc80005000000 */
[----:B------:R-:W-:-:S04]  /*3dbd0*/  SEL R36, R36, RZ, !P0 ;  /* 0x000000ff24247207 */ /* 0x000fc80004000000 */
[----:B------:R-:W-:Y:S02]  /*3dbe0*/  ISETP.NE.U32.AND P2, PT, R36, RZ, PT ;  /* 0x000000ff2400720c */ /* 0x000fe40003f45070 */
[----:B------:R-:W-:-:S04]  /*3dbf0*/  IADD3 R42, P3, R42, R252, RZ ;  /* 0x000000fc2a2a7210 */ /* 0x000fc80007f7e0ff */
[----:B------:R-:W-:Y:S01]  /*3dc00*/  IADD3.X R43, R43, R2, RZ, P3, !PT ;  /* 0x000000022b2b7210 */ /* 0x000fe20001ffe4ff */
[----:B------:R-:W-:Y:S01]  /*3dc10*/  IMAD.MOV.U32 R36, RZ, RZ, R42 ;  /* 0x000000ffff247224 */ /* 0x000fe200078e002a */
        /* <DEDUP_REMOVED lines=33> */
[----:B------:R1:W-:Y:S02]  /*3de30*/  LDGSTS.E [R3+0x6c00], [R36.64], P2 ;  /* 0x06c0000024037fae */ /* 0x0003e40009121848 */
[----:B-1----:R-:W-:-:S04]  /*3de40*/  SEL R36, RZ, 0x4, !P1 ;  /* 0x00000004ff247807 */ /* 0x002fc80004800000 */
[----:B------:R-:W-:-:S04]  /*3de50*/  SEL R36, R36, RZ, !P0 ;  /* 0x000000ff24247207 */ /* 0x000fc80004000000 */
[----:B------:R-:W-:Y:S02]  /*3de60*/  ISETP.NE.U32.AND P1, PT, R36, RZ, PT ;  /* 0x000000ff2400720c */ /* 0x000fe40003f25070 */
[----:B--2---:R-:W-:-:S04]  /*3de70*/  IADD3 R47, P3, R47, R252, RZ ;  /* 0x000000fc2f2f7210 */ /* 0x004fc80007f7e0ff */
[----:B------:R-:W-:Y:S01]  /*3de80*/  IADD3.X R48, R48, R2, RZ, P3, !PT ;  /* 0x0000000230307210 */ /* 0x000fe20001ffe4ff */
[----:B------:R-:W-:Y:S01]  /*3de90*/  IMAD.MOV.U32 R36, RZ, RZ, R47 ;  /* 0x000000ffff247224 */ /* 0x000fe200078e002f */
        /* <DEDUP_REMOVED lines=34> */
[----:B-1----:R-:W-:Y:S02]  /*3e0c0*/  SEL R36, RZ, 0x4, !P2 ;  /* 0x00000004ff247807 */ /* 0x002fe40005000000 */
[----:B------:R-:W-:Y:S02]  /*3e0d0*/  IADD3 R51, P3, R51, R252, RZ ;  /* 0x000000fc33337210 */ /* 0x000fe40007f7e0ff */
[----:B------:R-:W-:Y:S02]  /*3e0e0*/  SEL R36, R36, RZ, !P0 ;  /* 0x000000ff24247207 */ /* 0x000fe40004000000 */
[----:B------:R-:W-:Y:S02]  /*3e0f0*/  IADD3.X R52, R52, R2, RZ, P3, !PT ;  /* 0x0000000234347210 */ /* 0x000fe40001ffe4ff */
[----:B------:R-:W-:-:S02]  /*3e100*/  ISETP.NE.U32.AND P2, PT, R36, RZ, PT ;  /* 0x000000ff2400720c */ /* 0x000fc40003f45070 */
        /* <DEDUP_REMOVED lines=720> */
[----:B------:R-:W-:Y:S01]  /*40e10*/  STL [R1+0x9f4], R51 ;  /* 0x0009f43301007387 */ /* 0x000fe20000100800 */
[----:B------:R-:W-:-:S03]  /*40e20*/  IADD3 R49, P4, R49, R252, RZ ;  /* 0x000000fc31317210 */ /* 0x000fc60007f9e0ff */
[----:B------:R1:W-:Y:S01]  /*40e30*/  STL [R1+0x9f0], R52 ;  /* 0x0009f03401007387 */ /* 0x0003e20000100800 */
[----:B------:R-:W-:Y:S02]  /*40e40*/  IMAD.MOV.U32 R36, RZ, RZ, R51 ;  /* 0x000000ffff247224 */ /* 0x000fe400078e0033 */
[----:B------:R-:W-:Y:S01]  /*40e50*/  IMAD.X R50, R50, 0x1, R2, P4 ;  /* 0x0000000132327824 */ /* 0x000fe200020e0602 */
[----:B------:R-:W-:Y:S01]  /*40e60*/  MOV R37, R52 ;  /* 0x0000003400257202 */ /* 0x000fe20000000f00 */
        /* <DEDUP_REMOVED lines=195> */
[----:B------:R-:W-:Y:S01]  /*41aa0*/  STL [R1+0xc74], R47 ;  /* 0x000c742f01007387 */ /* 0x000fe20000100800 */
[----:B------:R-:W-:-:S03]  /*41ab0*/  IMAD.MOV.U32 R36, RZ, RZ, R47 ;  /* 0x000000ffff247224 */ /* 0x000fc600078e002f */
[----:B--2---:R-:W-:Y:S01]  /*41ac0*/  IMAD.X R46, R46, 0x1, R2, P4 ;  /* 0x000000012e2e7824 */ /* 0x004fe200020e0602 */
[----:B------:R1:W-:Y:S01]  /*41ad0*/  STL [R1+0xc70], R48 ;  /* 0x000c703001007387 */ /* 0x0003e20000100800 */
[----:B------:R-:W-:-:S03]  /*41ae0*/  MOV R37, R48 ;  /* 0x0000003000257202 */ /* 0x000fc60000000f00 */
[----:B------:R-:W-:Y:S04]  /*41af0*/  STL [R1+0xcdc], R44 ;  /* 0x000cdc2c01007387 */ /* 0x000fe80000100800 */
[----:B------:R2:W-:Y:S04]  /*41b00*/  STL [R1+0xcd8], R46 ;  /* 0x000cd82e01007387 */ /* 0x0005e80000100800 */
[----:B-1----:R-:W3:Y:S04]  /*41b10*/  LDL.LU R48, [R1+0xd60] ;  /* 0x000d600001307983 */ /* 0x002ee80000300800 */
[----:B------:R-:W4:Y:S04]  /*41b20*/  LDL.LU R47, [R1+0xd64] ;  /* 0x000d6400012f7983 */ /* 0x000f280000300800 */
[----:B------:R1:W-:Y:S02]  /*41b30*/  LDGSTS.E [R3+0x36e00], [R36.64], P2 ;  /* 0x36e0000024037fae */ /* 0x0003e40009121848 */
[----:B-1----:R-:W-:-:S02]  /*41b40*/  IMAD.MOV.U32 R37, RZ, RZ, R46 ;  /* 0x000000ffff257224 */ /* 0x002fc400078e002e */
[----:B------:R-:W-:Y:S01]  /*41b50*/  IMAD.MOV.U32 R36, RZ, RZ, R44 ;  /* 0x000000ffff247224 */ /* 0x000fe200078e002c */
[----:B--2---:R-:W2:Y:S04]  /*41b60*/  LDL.LU R46, [R1+0xd68] ;  /* 0x000d6800012e7983 */ /* 0x004ea80000300800 */
        /* <DEDUP_REMOVED lines=42> */
[----:B----4-:R-:W-:-:S04]  /*41e10*/  IADD3 R47, P1, R47, R252, RZ ;  /* 0x000000fc2f2f7210 */ /* 0x010fc80007f3e0ff */
[----:B---3--:R-:W-:Y:S01]  /*41e20*/  IADD3.X R48, R48, R2, RZ, P1, !PT ;  /* 0x0000000230307210 */ /* 0x008fe20000ffe4ff */
[----:B-1----:R-:W-:-:S03]  /*41e30*/  IMAD.MOV.U32 R36, RZ, RZ, R47 ;  /* 0x000000ffff247224 */ /* 0x002fc600078e002f */
[----:B------:R-:W-:Y:S01]  /*41e40*/  MOV R37, R48 ;  /* 0x0000003000257202 */ /* 0x000fe20000000f00 */
[----:B------:R-:W-:Y:S04]  /*41e50*/  STL [R1+0xd64], R47 ;  /* 0x000d642f01007387 */ /* 0x000fe80000100800 */
[----:B------:R-:W-:Y:S04]  /*41e60*/  STL [R1+0xd60], R48 ;  /* 0x000d603001007387 */ /* 0x000fe80000100800 */
[----:B------:R1:W-:Y:S01]  /*41e70*/  LDGSTS.E [R3+0x3aa00], [R36.64], P2 ;  /* 0x3aa0000024037fae */ /* 0x0003e20009121848 */
[----:B--2---:R-:W-:-:S05]  /*41e80*/  IADD3 R44, P3, R44, R252, RZ ;  /* 0x000000fc2c2c7210 */ /* 0x004fca0007f7e0ff */
[----:B------:R-:W-:Y:S01]  /*41e90*/  IMAD.X R46, R46, 0x1, R2, P3 ;  /* 0x000000012e2e7824 */ /* 0x000fe200018e0602 */
[----:B------:R-:W-:Y:S01]  /*41ea0*/  STL [R1+0xd6c], R44 ;  /* 0x000d6c2c01007387 */ /* 0x000fe20000100800 */
[----:B-1----:R-:W-:Y:S02]  /*41eb0*/  IMAD.MOV.U32 R36, RZ, RZ, R44 ;  /* 0x000000ffff247224 */ /* 0x002fe400078e002c */
[----:B------:R-:W-:Y:S01]  /*41ec0*/  IMAD.MOV.U32 R37, RZ, RZ, R46 ;  /* 0x000000ffff257224 */ /* 0x000fe200078e002e */
[----:B------:R1:W-:Y:S01]  /*41ed0*/  STL [R1+0xd68], R46 ;  /* 0x000d682e01007387 */ /* 0x0003e20000100800 */
[----:B------:R-:W-:-:S03]  /*41ee0*/  ISETP.GT.AND P1, PT, R0, 0x79, PT ;  /* 0x000000790000780c */ /* 0x000fc60003f24270 */
[----:B------:R2:W-:Y:S04]  /*41ef0*/  LDGSTS.E [R3+0x3ac00], [R36.64], P2 ;  /* 0x3ac0000024037fae */ /* 0x0005e80009121848 */
[----:B-1----:R-:W3:Y:S04]  /*41f00*/  LDL.LU R46, [R1+0xdf0] ;  /* 0x000df000012e7983 */ /* 0x002ee80000300800 */
[----:B------:R-:W4:Y:S04]  /*41f10*/  LDL.LU R44, [R1+0xdf4] ;  /* 0x000df400012c7983 */ /* 0x000f280000300800 */
[----:B------:R-:W3:Y:S04]  /*41f20*/  LDL.LU R50, [R1+0xe58] ;  /* 0x000e580001327983 */ /* 0x000ee80000300800 */
[----:B------:R-:W3:Y:S04]  /*41f30*/  LDL.LU R49, [R1+0xe5c] ;  /* 0x000e5c0001317983 */ /* 0x000ee80000300800 */
[----:B------:R-:W3:Y:S04]  /*41f40*/  LDL.LU R48, [R1+0xe60] ;  /* 0x000e600001307983 */ /* 0x000ee80000300800 */
[----:B------:R-:W3:Y:S01]  /*41f50*/  LDL.LU R47, [R1+0xe64] ;  /* 0x000e6400012f7983 */ /* 0x000ee20000300800 */
[----:B--2---:R-:W-:-:S04]  /*41f60*/  SEL R36, RZ, 0x4, !P1 ;  /* 0x00000004ff247807 */ /* 0x004fc80004800000 */
        /* <DEDUP_REMOVED lines=17> */
[----:B------:R-:W2:Y:S04]  /*42080*/  LDL.LU R39, [R1+0xe70] ;  /* 0x000e700001277983 */ /* 0x000ea80000300800 */
[----:B------:R-:W2:Y:S04]  /*42090*/  LDL.LU R38, [R1+0xe74] ;  /* 0x000e740001267983 */ /* 0x000ea80000300800 */
        /* <DEDUP_REMOVED lines=19> */
[----:B----4-:R-:W-:-:S04]  /*421d0*/  IADD3 R44, P3, R44, R252, RZ ;  /* 0x000000fc2c2c7210 */ /* 0x010fc80007f7e0ff */
[----:B---3--:R-:W-:Y:S01]  /*421e0*/  IADD3.X R46, R46, R2, RZ, P3, !PT ;  /* 0x000000022e2e7210 */ /* 0x008fe20001ffe4ff */
[----:B------:R-:W-:Y:S01]  /*421f0*/  STL [R1+0xdf4], R44 ;  /* 0x000df42c01007387 */ /* 0x000fe20000100800 */
[----:B------:R-:W-:-:S03]  /*42200*/  IMAD.MOV.U32 R36, RZ, RZ, R44 ;  /* 0x000000ffff247224 */ /* 0x000fc600078e002c */
[----:B------:R1:W-:Y:S01]  /*42210*/  STL [R1+0xdf0], R46 ;  /* 0x000df02e01007387 */ /* 0x0003e20000100800 */
[----:B------:R-:W-:-:S05]  /*42220*/  IMAD.MOV.U32 R37, RZ, RZ, R46 ;  /* 0x000000ffff257224 */ /* 0x000fca00078e002e */
[----:B------:R3:W-:Y:S04]  /*42230*/  LDGSTS.E [R3+0x3ce00], [R36.64], P1 ;  /* 0x3ce0000024037fae */ /* 0x0007e80008921848 */
[----:B-1----:R-:W4:Y:S04]  /*42240*/  LDL.LU R46, [R1+0x1568] ;  /* 0x00156800012e7983 */ /* 0x002f280000300800 */
[----:B------:R-:W4:Y:S01]  /*42250*/  LDL.LU R44, [R1+0x1574] ;  /* 0x00157400012c7983 */ /* 0x000f220000300800 */
[-C--:B------:R-:W-:Y:S02]  /*42260*/  IADD3 R49, P1, R49, R252.reuse, RZ ;  /* 0x000000fc31317210 */ /* 0x080fe40007f3e0ff */
[----:B------:R-:W-:-:S02]  /*42270*/  IADD3 R47, P3, R47, R252, RZ ;  /* 0x000000fc2f2f7210 */ /* 0x000fc40007f7e0ff */
[----:B------:R-:W-:Y:S01]  /*42280*/  IADD3.X R50, R50, R2, RZ, P1, !PT ;  /* 0x0000000232327210 */ /* 0x000fe20000ffe4ff */
[----:B------:R-:W-:Y:S02]  /*42290*/  STL [R1+0xe5c], R49 ;  /* 0x000e5c3101007387 */ /* 0x000fe40000100800 */
[----:B------:R-:W-:Y:S02]  /*422a0*/  IMAD.X R48, R48, 0x1, R2, P3 ;  /* 0x0000000130307824 */ /* 0x000fe400018e0602 */
[----:B------:R1:W-:Y:S01]  /*422b0*/  STL [R1+0xe58], R50 ;  /* 0x000e583201007387 */ /* 0x0003e20000100800 */
[----:B---3--:R-:W-:-:S03]  /*422c0*/  MOV R37, R50 ;  /* 0x0000003200257202 */ /* 0x008fc60000000f00 */
[----:B------:R-:W-:Y:S01]  /*422d0*/  STL [R1+0xe64], R47 ;  /* 0x000e642f01007387 */ /* 0x000fe20000100800 */
[----:B------:R-:W-:-:S03]  /*422e0*/  IMAD.MOV.U32 R36, RZ, RZ, R49 ;  /* 0x000000ffff247224 */ /* 0x000fc600078e0031 */
[----:B------:R-:W-:Y:S04]  /*422f0*/  STL [R1+0xe60], R48 ;  /* 0x000e603001007387 */ /* 0x000fe80000100800 */
[----:B------:R-:W3:Y:S04]  /*42300*/  LDL.LU R55, [R1+0x1560] ;  /* 0x0015600001377983 */ /* 0x000ee80000300800 */
[----:B------:R-:W3:Y:S04]  /*42310*/  LDL.LU R53, [R1+0x156c] ;  /* 0x00156c0001357983 */ /* 0x000ee80000300800 */
[----:B-1----:R-:W3:Y:S04]  /*42320*/  LDL.LU R50, [R1+0x1558] ;  /* 0x0015580001327983 */ /* 0x002ee80000300800 */
[----:B------:R-:W3:Y:S04]  /*42330*/  LDL.LU R49, [R1+0x1564] ;  /* 0x0015640001317983 */ /* 0x000ee80000300800 */
[----:B------:R1:W-:Y:S02]  /*42340*/  LDGSTS.E [R3+0x3e800], [R36.64], P2 ;  /* 0x3e80000024037fae */ /* 0x0003e40009121848 */
[----:B-1----:R-:W-:-:S02]  /*42350*/  IMAD.MOV.U32 R36, RZ, RZ, R47 ;  /* 0x000000ffff247224 */ /* 0x002fc400078e002f */
[----:B------:R-:W-:-:S05]  /*42360*/  IMAD.MOV.U32 R37, RZ, RZ, R48 ;  /* 0x000000ffff257224 */ /* 0x000fca00078e0030 */
[----:B------:R1:W-:Y:S01]  /*42370*/  LDGSTS.E [R3+0x3ea00], [R36.64], P2 ;  /* 0x3ea0000024037fae */ /* 0x0003e20009121848 */
[----:B------:R-:W-:-:S04]  /*42380*/  IADD3 R42, P1, R42, R252, RZ ;  /* 0x000000fc2a2a7210 */ /* 0x000fc80007f3e0ff */
[----:B------:R-:W-:Y:S01]  /*42390*/  IADD3.X R43, R43, R2, RZ, P1, !PT ;  /* 0x000000022b2b7210 */ /* 0x000fe20000ffe4ff */
[----:B-1----:R-:W-:Y:S01]  /*423a0*/  IMAD.MOV.U32 R36, RZ, RZ, R42 ;  /* 0x000000ffff247224 */ /* 0x002fe200078e002a */
[----:B--2---:R-:W-:Y:S01]  /*423b0*/  IADD3 R38, P3, R38, R252, RZ ;  /* 0x000000fc26267210 */ /* 0x004fe20007f7e0ff */
        /* <DEDUP_REMOVED lines=12> */
[----:B------:R-:W2:Y:S01]  /*42480*/  LDL.LU R38, [R1+0x14f4] ;  /* 0x0014f40001267983 */ /* 0x000ea20000300800 */
[----:B------:R-:W-:-:S03]  /*42490*/  ISETP.GT.AND P1, PT, R0, 0x2, PT ;  /* 0x000000020000780c */ /* 0x000fc60003f24270 */
[----:B------:R1:W-:Y:S01]  /*424a0*/  LDGSTS.E [R3+0x3ee00], [R36.64], P2 ;  /* 0x3ee0000024037fae */ /* 0x0003e20009121848 */
[----:B------:R-:W-:Y:S02]  /*424b0*/  SHF.L.U32 R52, R45, 0x2, RZ ;  /* 0x000000022d347819 */ /* 0x000fe400000006ff */
[----:B-1----:R-:W-:-:S04]  /*424c0*/  SEL R3, RZ, 0x4, !P1 ;  /* 0x00000004ff037807 */ /* 0x002fc80004800000 */
[----:B------:R-:W-:-:S04]  /*424d0*/  SEL R3, R3, RZ, !P0 ;  /* 0x000000ff03037207 */ /* 0x000fc80004000000 */
[----:B------:R-:W-:Y:S01]  /*424e0*/  ISETP.NE.U32.AND P1, PT, R3, RZ, PT ;  /* 0x000000ff0300720c */ /* 0x000fe20003f25070 */
[----:B------:R-:W-:Y:S01]  /*424f0*/  IMAD.U32 R3, RZ, RZ, UR5 ;  /* 0x00000005ff037e24 */ /* 0x000fe2000f8e00ff */
[----:B------:R-:W-:-:S04]  /*42500*/  LOP3.LUT R51, R52, 0x40, RZ, 0x3c, !PT ;  /* 0x0000004034337812 */ /* 0x000fc800078e3cff */
[----:B------:R-:W-:Y:S02]  /*42510*/  LEA R3, R3, R51, 0x12 ;  /* 0x0000003303037211 */ /* 0x000fe400078e90ff */
[----:B----4-:R-:W-:-:S05]  /*42520*/  IADD3 R44, P2, R44, R252, RZ ;  /* 0x000000fc2c2c7210 */ /* 0x010fca0007f5e0ff */
[----:B------:R-:W-:Y:S01]  /*42530*/  IMAD.X R46, R46, 0x1, R2, P2 ;  /* 0x000000012e2e7824 */ /* 0x000fe200010e0602 */
[----:B------:R-:W-:Y:S01]  /*42540*/  STL [R1+0x1574], R44 ;  /* 0x0015742c01007387 */ /* 0x000fe20000100800 */
[----:B------:R-:W-:-:S03]  /*42550*/  IMAD.MOV.U32 R36, RZ, RZ, R44 ;  /* 0x000000ffff247224 */ /* 0x000fc600078e002c */
[----:B------:R1:W-:Y:S01]  /*42560*/  STL [R1+0x1568], R46 ;  /* 0x0015682e01007387 */ /* 0x0003e20000100800 */
[----:B------:R-:W-:-:S03]  /*42570*/  IMAD.MOV.U32 R37, RZ, RZ, R46 ;  /* 0x000000ffff257224 */ /* 0x000fc600078e002e */
[----:B------:R-:W4:Y:S04]  /*42580*/  LDL.LU R48, [R1+0x14e0] ;  /* 0x0014e00001307983 */ /* 0x000f280000300800 */
[----:B------:R-:W4:Y:S04]  /*42590*/  LDL.LU R47, [R1+0x14ec] ;  /* 0x0014ec00012f7983 */ /* 0x000f280000300800 */
[----:B-1----:R-:W4:Y:S04]  /*425a0*/  LDL.LU R46, [R1+0x14d8] ;  /* 0x0014d800012e7983 */ /* 0x002f280000300800 */
[----:B------:R-:W4:Y:S01]  /*425b0*/  LDL.LU R44, [R1+0x14e4] ;  /* 0x0014e400012c7983 */ /* 0x000f220000300800 */
[----:B---3--:R-:W-:-:S03]  /*425c0*/  IADD3 R53, P2, R53, R252, RZ ;  /* 0x000000fc35357210 */ /* 0x008fc60007f5e0ff */
[----:B------:R1:W-:Y:S01]  /*425d0*/  LDGSTS.E [R3+0x1000], [R36.64], P1 ;  /* 0x0100000024037fae */ /* 0x0003e20008921848 */
[----:B------:R-:W-:Y:S02]  /*425e0*/  IADD3.X R55, R55, R2, RZ, P2, !PT ;  /* 0x0000000237377210 */ /* 0x000fe400017fe4ff */
[----:B------:R-:W-:Y:S01]  /*425f0*/  IADD3 R49, P3, R49, R252, RZ ;  /* 0x000000fc31317210 */ /* 0x000fe20007f7e0ff */
[----:B------:R-:W-:Y:S04]  /*42600*/  STL [R1+0x156c], R53 ;  /* 0x00156c3501007387 */ /* 0x000fe80000100800 */
[----:B------:R-:W-:Y:S01]  /*42610*/  IMAD.X R50, R50, 0x1, R2, P3 ;  /* 0x0000000132327824 */ /* 0x000fe200018e0602 */
[----:B------:R3:W-:Y:S01]  /*42620*/  STL [R1+0x1560], R55 ;  /* 0x0015603701007387 */ /* 0x0007e20000100800 */
[----:B-1----:R-:W-:Y:S01]  /*42630*/  IMAD.MOV.U32 R36, RZ, RZ, R53 ;  /* 0x000000ffff247224 */ /* 0x002fe200078e0035 */
[----:B------:R-:W-:-:S02]  /*42640*/  MOV R37, R55 ;  /* 0x0000003700257202 */ /* 0x000fc40000000f00 */
[----:B------:R-:W-:Y:S04]  /*42650*/  STL [R1+0x1564], R49 ;  /* 0x0015643101007387 */ /* 0x000fe80000100800 */
[----:B------:R1:W-:Y:S01]  /*42660*/  STL [R1+0x1558], R50 ;  /* 0x0015583201007387 */ /* 0x0003e20000100800 */
[----:B------:R-:W-:-:S03]  /*42670*/  ISETP.GT.AND P2, PT, R0, 0x6, PT ;  /* 0x000000060000780c */ /* 0x000fc60003f44270 */
[----:B------:R1:W-:Y:S04]  /*42680*/  LDGSTS.E [R3+0x1200], [R36.64], P1 ;  /* 0x0120000024037fae */ /* 0x0003e80008921848 */
[----:B---3--:R-:W3:Y:S04]  /*42690*/  LDL.LU R55, [R1+0x14d0] ;  /* 0x0014d00001377983 */ /* 0x008ee80000300800 */
[----:B------:R-:W3:Y:S01]  /*426a0*/  LDL.LU R53, [R1+0x14dc] ;  /* 0x0014dc0001357983 */ /* 0x000ee20000300800 */
[----:B-1----:R-:W-:Y:S02]  /*426b0*/  IMAD.MOV.U32 R36, RZ, RZ, R49 ;  /* 0x000000ffff247224 */ /* 0x002fe400078e0031 */
[----:B------:R-:W-:-:S02]  /*426c0*/  IMAD.MOV.U32 R37, RZ, RZ, R50 ;  /* 0x000000ffff257224 */ /* 0x000fc400078e0032 */
[----:B------:R-:W3:Y:S04]  /*426d0*/  LDL.LU R50, [R1+0x1468] ;  /* 0x0014680001327983 */ /* 0x000ee80000300800 */
[----:B------:R-:W3:Y:S04]  /*426e0*/  LDL.LU R49, [R1+0x1474] ;  /* 0x0014740001317983 */ /* 0x000ee80000300800 */
[----:B------:R1:W-:Y:S02]  /*426f0*/  LDGSTS.E [R3+0x1400], [R36.64], P1 ;  /* 0x0140000024037fae */ /* 0x0003e40008921848 */
[----:B-1----:R-:W-:-:S04]  /*42700*/  SEL R36, RZ, 0x4, !P2 ;  /* 0x00000004ff247807 */ /* 0x002fc80005000000 */
[----:B------:R-:W-:-:S04]  /*42710*/  SEL R36, R36, RZ, !P0 ;  /* 0x000000ff24247207 */ /* 0x000fc80004000000 */
[----:B------:R-:W-:Y:S02]  /*42720*/  ISETP.NE.U32.AND P2, PT, R36, RZ, PT ;  /* 0x000000ff2400720c */ /* 0x000fe40003f45070 */
[----:B------:R-:W-:-:S04]  /*42730*/  IADD3 R42, P3, R42, R252, RZ ;  /* 0x000000fc2a2a7210 */ /* 0x000fc80007f7e0ff */
[----:B------:R-:W-:Y:S01]  /*42740*/  IADD3.X R43, R43, R2, RZ, P3, !PT ;  /* 0x000000022b2b7210 */ /* 0x000fe20001ffe4ff */
[----:B------:R-:W-:Y:S01]  /*42750*/  IMAD.MOV.U32 R36, RZ, RZ, R42 ;  /* 0x000000ffff247224 */ /* 0x000fe200078e002a */
        /* <DEDUP_REMOVED lines=13> */
[----:B------:R-:W3:Y:S04]  /*42830*/  LDL.LU R38, [R1+0x1464] ;  /* 0x0014640001267983 */ /* 0x000ee80000300800 */
[----:B------:R1:W-:Y:S01]  /*42840*/  LDGSTS.E [R3+0x3000], [R36.64], P2 ;  /* 0x0300000024037fae */ /* 0x0003e20009121848 */
[----:B----4-:R-:W-:-:S04]  /*42850*/  IADD3 R47, P1, R47, R252, RZ ;  /* 0x000000fc2f2f7210 */ /* 0x010fc80007f3e0ff */
        /* <DEDUP_REMOVED lines=11> */
[----:B-1----:R-:W2:Y:S04]  /*42910*/  LDL.LU R48, [R1+0x1450] ;  /* 0x0014500001307983 */ /* 0x002ea80000300800 */
[----:B------:R-:W2:Y:S01]  /*42920*/  LDL.LU R47, [R1+0x145c] ;  /* 0x00145c00012f7983 */ /* 0x000ea20000300800 */
[----:B----4-:R-:W-:Y:S02]  /*42930*/  IMAD.MOV.U32 R36, RZ, RZ, R44 ;  /* 0x000000ffff247224 */ /* 0x010fe400078e002c */
[----:B------:R-:W-:-:S02]  /*42940*/  IMAD.MOV.U32 R37, RZ, RZ, R46 ;  /* 0x000000ffff257224 */ /* 0x000fc400078e002e */
[----:B------:R-:W4:Y:S04]  /*42950*/  LDL.LU R46, [R1+0x13e8] ;  /* 0x0013e800012e7983 */ /* 0x000f280000300800 */
[----:B------:R-:W4:Y:S01]  /*42960*/  LDL.LU R44, [R1+0x13f4] ;  /* 0x0013f400012c7983 */ /* 0x000f220000300800 */
[----:B---3--:R-:W-:-:S03]  /*42970*/  IADD3 R53, P3, R53, R252, RZ ;  /* 0x000000fc35357210 */ /* 0x008fc60007f7e0ff */
[----:B------:R1:W-:Y:S01]  /*42980*/  LDGSTS.E [R3+0x3400], [R36.64], P2 ;  /* 0x0340000024037fae */ /* 0x0003e20009121848 */
[----:B------:R-:W-:Y:S02]  /*42990*/  IADD3.X R55, R55, R2, RZ, P3, !PT ;  /* 0x0000000237377210 */ /* 0x000fe40001ffe4ff */
[----:B------:R-:W-:Y:S02]  /*429a0*/  IADD3 R49, P4, R49, R252, RZ ;  /* 0x000000fc31317210 */ /* 0x000fe40007f9e0ff */
        /* <DEDUP_REMOVED lines=15> */
[----:B------:R-:W4:Y:S04]  /*42aa0*/  LDL.LU R50, [R1+0x13d8] ;  /* 0x0013d80001327983 */ /* 0x000f280000300800 */
        /* <DEDUP_REMOVED lines=13> */
[----:B-1----:R-:W4:Y:S04]  /*42b80*/  LDL.LU R43, [R1+0x13d0] ;  /* 0x0013d000012b7983 */ /* 0x002f280000300800 */
[----:B------:R-:W4:Y:S01]  /*42b90*/  LDL.LU R42, [R1+0x13dc] ;  /* 0x0013dc00012a7983 */ /* 0x000f220000300800 */
[----:B------:R-:W-:-:S02]  /*42ba0*/  IMAD.MOV.U32 R37, RZ, RZ, R39 ;  /* 0x000000ffff257224 */ /* 0x000fc400078e0027 */
[----:B------:R-:W-:Y:S01]  /*42bb0*/  IMAD.MOV.U32 R36, RZ, RZ, R38 ;  /* 0x000000ffff247224 */ /* 0x000fe200078e0026 */
[----:B------:R-:W4:Y:S04]  /*42bc0*/  LDL.LU R39, [R1+0x1368] ;  /* 0x0013680001277983 */ /* 0x000f280000300800 */
[----:B------:R-:W4:Y:S01]  /*42bd0*/  LDL.LU R38, [R1+0x13b4] ;  /* 0x0013b40001267983 */ /* 0x000f220000300800 */
[----:B------:R-:W-:-:S03]  /*42be0*/  ISETP.GT.AND P2, PT, R0, 0xe, PT ;  /* 0x0000000e0000780c */ /* 0x000fc60003f44270 */
        /* <DEDUP_REMOVED lines=17> */
[----:B----4-:R-:W-:-:S02]  /*42d00*/  IMAD.MOV.U32 R37, RZ, RZ, R46 ;  /* 0x000000ffff257224 */ /* 0x010fc400078e002e */
[----:B------:R-:W-:Y:S01]  /*42d10*/  IMAD.MOV.U32 R36, RZ, RZ, R44 ;  /* 0x000000ffff247224 */ /* 0x000fe200078e002c */
[----:B--2---:R-:W2:Y:S04]  /*42d20*/  LDL.LU R46, [R1+0x1358] ;  /* 0x00135800012e7983 */ /* 0x004ea80000300800 */
        /* <DEDUP_REMOVED lines=43> */
[----:B------:R-:W-:Y:S01]  /*42fe0*/  IADD3.X R48, R48, R2, RZ, P2, !PT ;  /* 0x0000000230307210 */ /* 0x000fe200017fe4ff */
[----:B-1----:R-:W-:Y:S01]  /*42ff0*/  IMAD.MOV.U32 R36, RZ, RZ, R47 ;  /* 0x000000ffff247224 */ /* 0x002fe200078e002f */
[----:B----4-:R-:W-:Y:S01]  /*43000*/  IADD3 R44, P3, R44, R252, RZ ;  /* 0x000000fc2c2c7210 */ /* 0x010fe20007f7e0ff */
        /* <DEDUP_REMOVED lines=127> */
[----:B-1----:R-:W4:Y:S01]  /*43800*/  LDL.LU R48, [R1+0x115c] ;  /* 0x00115c0001307983 */ /* 0x002f220000300800 */
[----:B------:R-:W-:-:S03]  /*43810*/  ISETP.GT.AND P1, PT, R0, 0x22, PT ;  /* 0x000000220000780c */ /* 0x000fc60003f24270 */
[----:B------:R-:W4:Y:S01]  /*43820*/  LDL.LU R47, [R1+0x1160] ;  /* 0x00116000012f7983 */ /* 0x000f220000300800 */
[----:B---3--:R-:W-:Y:S02]  /*43830*/  IMAD.MOV.U32 R37, RZ, RZ, R46 ;  /* 0x000000ffff257224 */ /* 0x008fe400078e002e */
[----:B------:R-:W-:Y:S01]  /*43840*/  IMAD.MOV.U32 R36, RZ, RZ, R44 ;  /* 0x000000ffff247224 */ /* 0x000fe200078e002c */
[----:B--2---:R-:W2:Y:S04]  /*43850*/  LDL.LU R46, [R1+0x1114] ;  /* 0x00111400012e7983 */ /* 0x004ea80000300800 */
[----:B------:R-:W3:Y:S04]  /*43860*/  LDL.LU R44, [R1+0x1118] ;  /* 0x00111800012c7983 */ /* 0x000ee80000300800 */
[----:B------:R1:W-:Y:S02]  /*43870*/  LDGSTS.E [R3+0xf400], [R36.64], P2 ;  /* 0x0f40000024037fae */ /* 0x0003e40009121848 */
[----:B-1----:R-:W-:-:S02]  /*43880*/  SEL R36, RZ, 0x4, !P1 ;  /* 0x00000004ff247807 */ /* 0x002fc40004800000 */
[----:B------:R-:W-:Y:S02]  /*43890*/  IADD3 R53, P3, R53, R252, RZ ;  /* 0x000000fc35357210 */ /* 0x000fe40007f7e0ff */
[----:B------:R-:W-:Y:S02]  /*438a0*/  SEL R36, R36, RZ, !P0 ;  /* 0x000000ff24247207 */ /* 0x000fe40004000000 */
[----:B------:R-:W-:Y:S02]  /*438b0*/  IADD3.X R55, R55, R2, RZ, P3, !PT ;  /* 0x0000000237377210 */ /* 0x000fe40001ffe4ff */
[----:B------:R-:W-:Y:S01]  /*438c0*/  IADD3 R49, P4, R49, R252, RZ ;  /* 0x000000fc31317210 */ /* 0x000fe20007f9e0ff */
[----:B------:R-:W-:Y:S01]  /*438d0*/  STL [R1+0x11dc], R53 ;  /* 0x0011dc3501007387 */ /* 0x000fe20000100800 */
[----:B------:R-:W-:Y:S01]  /*438e0*/  ISETP.NE.U32.AND P1, PT, R36, RZ, PT ;  /* 0x000000ff2400720c */ /* 0x000fe20003f25070 */
[----:B------:R-:W-:Y:S02]  /*438f0*/  IMAD.MOV.U32 R36, RZ, RZ, R53 ;  /* 0x000000ffff247224 */ /* 0x000fe400078e0035 */
[----:B------:R-:W-:Y:S01]  /*43900*/  IMAD.X R50, R50, 0x1, R2, P4 ;  /* 0x0000000132327824 */ /* 0x000fe200020e0602 */
[----:B------:R-:W-:Y:S01]  /*43910*/  MOV R37, R55 ;  /* 0x0000003700257202 */ /* 0x000fe20000000f00 */
[----:B------:R1:W-:Y:S04]  /*43920*/  STL [R1+0x11d0], R55 ;  /* 0x0011d03701007387 */ /* 0x0003e80000100800 */
[----:B------:R-:W-:Y:S04]  /*43930*/  STL [R1+0x11b4], R49 ;  /* 0x0011b43101007387 */ /* 0x000fe80000100800 */
[----:B------:R1:W-:Y:S04]  /*43940*/  STL [R1+0x1168], R50 ;  /* 0x0011683201007387 */ /* 0x0003e80000100800 */
[----:B-1----:R-:W2:Y:S04]  /*43950*/  LDL.LU R55, [R1+0x111c] ;  /* 0x00111c0001377983 */ /* 0x002ea80000300800 */
[----:B------:R1:W-:Y:S04]  /*43960*/  LDGSTS.E [R3+0xf600], [R36.64], P2 ;  /* 0x0f60000024037fae */ /* 0x0003e80009121848 */
[----:B------:R-:W2:Y:S01]  /*43970*/  LDL.LU R53, [R1+0x1120] ;  /* 0x0011200001357983 */ /* 0x000ea20000300800 */
        /* <DEDUP_REMOVED lines=48> */
[----:B------:R-:W-:Y:S02]  /*43c80*/  STL [R1+0x1120], R53 ;  /* 0x0011203501007387 */ /* 0x000fe40000100800 */
[----:B------:R-:W-:Y:S02]  /*43c90*/  MOV R37, R55 ;  /* 0x0000003700257202 */ /* 0x000fe40000000f00 */
[----:B------:R-:W-:Y:S01]  /*43ca0*/  IADD3 R49, P3, R49, R252, RZ ;  /* 0x000000fc31317210 */ /* 0x000fe20007f7e0ff */
[----:B------:R1:W-:Y:S04]  /*43cb0*/  STL [R1+0x111c], R55 ;  /* 0x00111c3701007387 */ /* 0x0003e80000100800 */
[----:B------:R-:W-:Y:S01]  /*43cc0*/  IMAD.X R50, R50, 0x1, R2, P3 ;  /* 0x0000000132327824 */ /* 0x000fe200018e0602 */
[----:B------:R-:W-:Y:S01]  /*43cd0*/  STL [R1+0x1128], R49 ;  /* 0x0011283101007387 */ /* 0x000fe20000100800 */
[----:B------:R-:W-:-:S03]  /*43ce0*/  ISETP.GT.AND P1, PT, R0, 0x2a, PT ;  /* 0x0000002a0000780c */ /* 0x000fc60003f24270 */
[----:B------:R1:W-:Y:S04]  /*43cf0*/  LDGSTS.E [R3+0x13200], [R36.64], P2 ;  /* 0x1320000024037fae */ /* 0x0003e80009121848 */
[----:B------:R1:W-:Y:S04]  /*43d00*/  STL [R1+0x1124], R50 ;  /* 0x0011243201007387 */ /* 0x0003e80000100800 */
[----:B-1----:R-:W2:Y:S01]  /*43d10*/  LDL.LU R55, [R1+0x3fc] ;  /* 0x0003fc0001377983 */ /* 0x002ea20000300800 */
[----:B------:R-:W-:-:S03]  /*43d20*/  IMAD.MOV.U32 R36, RZ, RZ, R49 ;  /* 0x000000ffff247224 */ /* 0x000fc600078e0031 */
[----:B------:R-:W2:Y:S01]  /*43d30*/  LDL.LU R53, [R1+0x400] ;  /* 0x0004000001357983 */ /* 0x000ea20000300800 */
[----:B------:R-:W-:-:S03]  /*43d40*/  IMAD.MOV.U32 R37, RZ, RZ, R50 ;  /* 0x000000ffff257224 */ /* 0x000fc600078e0032 */
        /* <DEDUP_REMOVED lines=168> */
[----:B------:R-:W-:Y:S02]  /*447d0*/  ISETP.NE.U32.AND P1, PT, R36, RZ, PT ;  /* 0x000000ff2400720c */ /* 0x000fe40003f25070 */
[----:B------:R-:W-:Y:S01]  /*447e0*/  IADD3 R49, P4, R49, R252, RZ ;  /* 0x000000fc31317210 */ /* 0x000fe20007f9e0ff */
[----:B------:R-:W-:Y:S01]  /*447f0*/  IMAD.MOV.U32 R36, RZ, RZ, R53 ;  /* 0x000000ffff247224 */ /* 0x000fe200078e0035 */
[----:B------:R-:W-:-:S03]  /*44800*/  MOV R37, R55 ;  /* 0x0000003700257202 */ /* 0x000fc60000000f00 */
[----:B------:R-:W-:Y:S01]  /*44810*/  IMAD.X R50, R50, 0x1, R2, P4 ;  /* 0x0000000132327824 */ /* 0x000fe200020e0602 */
        /* <DEDUP_REMOVED lines=13> */
[----:B------:R-:W-:Y:S01]  /*448f0*/  STL [R1+0x5f8], R42 ;  /* 0x0005f82a01007387 */ /* 0x000fe20000100800 */
[----:B-1----:R-:W-:-:S03]  /*44900*/  MOV R36, R42 ;  /* 0x0000002a00247202 */ /* 0x002fc60000000f00 */
[----:B------:R-:W-:Y:S01]  /*44910*/  IMAD.MOV.U32 R37, RZ, RZ, R43 ;  /* 0x000000ffff257224 */ /* 0x000fe200078e002b */
[----:B------:R-:W-:Y:S01]  /*44920*/  IADD3 R38, P3, R38, R252, RZ ;  /* 0x000000fc26267210 */ /* 0x000fe20007f7e0ff */
[----:B------:R1:W-:Y:S04]  /*44930*/  STL [R1+0x5f4], R43 ;  /* 0x0005f42b01007387 */ /* 0x0003e80000100800 */
[----:B------:R-:W-:Y:S01]  /*44940*/  IMAD.X R39, R39, 0x1, R2, P3 ;  /* 0x0000000127277824 */ /* 0x000fe200018e0602 */
[----:B------:R-:W-:Y:S04]  /*44950*/  STL [R1+0x600], R38 ;  /* 0x0006002601007387 */ /* 0x000fe80000100800 */
[----:B------:R1:W-:Y:S04]  /*44960*/  STL [R1+0x5fc], R39 ;  /* 0x0005fc2701007387 */ /* 0x0003e80000100800 */
[----:B------:R1:W-:Y:S04]  /*44970*/  LDGSTS.E [R3+0x1d200], [R36.64], P1 ;  /* 0x1d20000024037fae */ /* 0x0003e80008921848 */
[----:B-1----:R-:W2:Y:S04]  /*44980*/  LDL.LU R43, [R1+0x684] ;  /* 0x00068400012b7983 */ /* 0x002ea80000300800 */
[----:B------:R-:W2:Y:S01]  /*44990*/  LDL.LU R42, [R1+0x688] ;  /* 0x00068800012a7983 */ /* 0x000ea20000300800 */
[----:B------:R-:W-:Y:S01]  /*449a0*/  IMAD.MOV.U32 R37, RZ, RZ, R39 ;  /* 0x000000ffff257224 */ /* 0x000fe200078e0027 */
[----:B------:R-:W-:-:S02]  /*449b0*/  MOV R36, R38 ;  /* 0x0000002600247202 */ /* 0x000fc40000000f00 */
        /* <DEDUP_REMOVED lines=11> */
[----:B------:R-:W-:Y:S01]  /*44a70*/  MOV R36, R47 ;  /* 0x0000002f00247202 */ /* 0x000fe20000000f00 */
[----:B------:R-:W-:Y:S02]  /*44a80*/  IMAD.MOV.U32 R37, RZ, RZ, R48 ;  /* 0x000000ffff257224 */ /* 0x000fe400078e0030 */
[----:B--2---:R-:W-:Y:S01]  /*44a90*/  IMAD.X R46, R46, 0x1, R2, P4 ;  /* 0x000000012e2e7824 */ /* 0x004fe200020e0602 */
[----:B------:R1:W-:Y:S04]  /*44aa0*/  STL [R1+0x604], R48 ;  /* 0x0006043001007387 */ /* 0x0003e80000100800 */
[----:B------:R-:W-:Y:S04]  /*44ab0*/  STL [R1+0x670], R44 ;  /* 0x0006702c01007387 */ /* 0x000fe80000100800 */
[----:B------:R2:W-:Y:S04]  /*44ac0*/  STL [R1+0x66c], R46 ;  /* 0x00066c2e01007387 */ /* 0x0005e80000100800 */
[----:B-1----:R-:W3:Y:S04]  /*44ad0*/  LDL.LU R48, [R1+0x700] ;  /* 0x0007000001307983 */ /* 0x002ee80000300800 */
[----:B------:R1:W-:Y:S04]  /*44ae0*/  LDGSTS.E [R3+0x1d600], [R36.64], P1 ;  /* 0x1d60000024037fae */ /* 0x0003e80008921848 */
[----:B------:R-:W4:Y:S01]  /*44af0*/  LDL.LU R47, [R1+0x704] ;  /* 0x00070400012f7983 */ /* 0x000f220000300800 */
[----:B-1----:R-:W-:Y:S01]  /*44b00*/  IMAD.MOV.U32 R37, RZ, RZ, R46 ;  /* 0x000000ffff257224 */ /* 0x002fe200078e002e */
[----:B------:R-:W-:-:S02]  /*44b10*/  MOV R36, R44 ;  /* 0x0000002c00247202 */ /* 0x000fc40000000f00 */
[----:B--2---:R-:W2:Y:S04]  /*44b20*/  LDL.LU R46, [R1+0x708] ;  /* 0x00070800012e7983 */ /* 0x004ea80000300800 */
        /* <DEDUP_REMOVED lines=11> */
[----:B------:R1:W-:Y:S01]  /*44be0*/  STL [R1+0x67c], R50 ;  /* 0x00067c3201007387 */ /* 0x0003e20000100800 */
[----:B------:R-:W-:-:S03]  /*44bf0*/  ISETP.GT.AND P1, PT, R0, 0x42, PT ;  /* 0x000000420000780c */ /* 0x000fc60003f24270 */
[----:B------:R1:W-:Y:S04]  /*44c00*/  LDGSTS.E [R3+0x1f200], [R36.64], P2 ;  /* 0x1f20000024037fae */ /* 0x0003e80009121848 */
[----:B-1----:R-:W2:Y:S04]  /*44c10*/  LDL.LU R55, [R1+0x710] ;  /* 0x0007100001377983 */ /* 0x002ea80000300800 */
[----:B------:R-:W2:Y:S01]  /*44c20*/  LDL.LU R53, [R1+0x714] ;  /* 0x0007140001357983 */ /* 0x000ea20000300800 */
[----:B------:R-:W-:Y:S01]  /*44c30*/  MOV R36, R49 ;  /* 0x0000003100247202 */ /* 0x000fe20000000f00 */
        /* <DEDUP_REMOVED lines=20> */
[----:B-1----:R-:W-:Y:S01]  /*44d80*/  IMAD.MOV.U32 R37, RZ, RZ, R39 ;  /* 0x000000ffff257224 */ /* 0x002fe200078e0027 */
[----:B------:R-:W-:-:S02]  /*44d90*/  MOV R36, R38 ;  /* 0x0000002600247202 */ /* 0x000fc40000000f00 */
[----:B------:R-:W2:Y:S04]  /*44da0*/  LDL.LU R39, [R1+0x788] ;  /* 0x0007880001277983 */ /* 0x000ea80000300800 */
[----:B------:R-:W2:Y:S04]  /*44db0*/  LDL.LU R38, [R1+0x78c] ;  /* 0x00078c0001267983 */ /* 0x000ea80000300800 */
[----:B------:R1:W-:Y:S01]  /*44dc0*/  LDGSTS.E [R3+0x21000], [R36.64], P1 ;  /* 0x2100000024037fae */ /* 0x0003e20008921848 */
[----:B----4-:R-:W-:-:S04]  /*44dd0*/  IADD3 R47, P2, R47, R252, RZ ;  /* 0x000000fc2f2f7210 */ /* 0x010fc80007f5e0ff */
[----:B---3--:R-:W-:Y:S01]  /*44de0*/  IADD3.X R48, R48, R2, RZ, P2, !PT ;  /* 0x0000000230307210 */ /* 0x008fe200017fe4ff */
[----:B------:R-:W-:Y:S01]  /*44df0*/  STL [R1+0x704], R47 ;  /* 0x0007042f01007387 */ /* 0x000fe20000100800 */
[----:B-1----:R-:W-:Y:S02]  /*44e00*/  MOV R36, R47 ;  /* 0x0000002f00247202 */ /* 0x002fe40000000f00 */
[----:B--2---:R-:W-:Y:S01]  /*44e10*/  IADD3 R44, P3, R44, R252, RZ ;  /* 0x000000fc2c2c7210 */ /* 0x004fe20007f7e0ff */
[----:B------:R-:W-:Y:S01]  /*44e20*/  IMAD.MOV.U32 R37, RZ, RZ, R48 ;  /* 0x000000ffff257224 */ /* 0x000fe200078e0030 */
[----:B------:R1:W-:Y:S03]  /*44e30*/  STL [R1+0x700], R48 ;  /* 0x0007003001007387 */ /* 0x0003e60000100800 */
[----:B------:R-:W-:Y:S01]  /*44e40*/  IMAD.X R46, R46, 0x1, R2, P3 ;  /* 0x000000012e2e7824 */ /* 0x000fe200018e0602 */
[----:B------:R-:W-:Y:S04]  /*44e50*/  STL [R1+0x70c], R44 ;  /* 0x00070c2c01007387 */ /* 0x000fe80000100800 */
[----:B------:R2:W-:Y:S04]  /*44e60*/  STL [R1+0x708], R46 ;  /* 0x0007082e01007387 */ /* 0x0005e80000100800 */
[----:B------:R3:W-:Y:S04]  /*44e70*/  LDGSTS.E [R3+0x21200], [R36.64], P1 ;  /* 0x2120000024037fae */ /* 0x0007e80008921848 */
[----:B-1----:R-:W4:Y:S04]  /*44e80*/  LDL.LU R48, [R1+0x790] ;  /* 0x0007900001307983 */ /* 0x002f280000300800 */
[----:B------:R-:W4:Y:S01]  /*44e90*/  LDL.LU R47, [R1+0x794] ;  /* 0x00079400012f7983 */ /* 0x000f220000300800 */
[----:B---3--:R-:W-:Y:S01]  /*44ea0*/  IMAD.MOV.U32 R37, RZ, RZ, R46 ;  /* 0x000000ffff257224 */ /* 0x008fe200078e002e */
[----:B------:R-:W-:-:S02]  /*44eb0*/  MOV R36, R44 ;  /* 0x0000002c00247202 */ /* 0x000fc40000000f00 */
[----:B--2---:R-:W2:Y:S01]  /*44ec0*/  LDL.LU R46, [R1+0x7f8] ;  /* 0x0007f800012e7983 */ /* 0x004ea20000300800 */
[----:B------:R-:W-:-:S03]  /*44ed0*/  ISETP.GT.AND P2, PT, R0, 0x46, PT ;  /* 0x000000460000780c */ /* 0x000fc60003f44270 */
[----:B------:R-:W3:Y:S04]  /*44ee0*/  LDL.LU R44, [R1+0x7fc] ;  /* 0x0007fc00012c7983 */ /* 0x000ee80000300800 */
        /* <DEDUP_REMOVED lines=22> */
[----:B------:R-:W-:-:S04]  /*45050*/  IADD3 R42, P1, R42, R252, RZ ;  /* 0x000000fc2a2a7210 */ /* 0x000fc80007f3e0ff */
[----:B------:R-:W-:Y:S01]  /*45060*/  IADD3.X R43, R43, R2, RZ, P1, !PT ;  /* 0x000000022b2b7210 */ /* 0x000fe20000ffe4ff */
[----:B------:R-:W-:Y:S01]  /*45070*/  STL [R1+0x784], R42 ;  /* 0x0007842a01007387 */ /* 0x000fe20000100800 */
[----:B-1----:R-:W-:Y:S02]  /*45080*/  MOV R36, R42 ;  /* 0x0000002a00247202 */ /* 0x002fe40000000f00 */
[----:B------:R-:W-:Y:S01]  /*45090*/  IADD3 R38, P3, R38, R252, RZ ;  /* 0x000000fc26267210 */ /* 0x000fe20007f7e0ff */
[----:B------:R-:W-:Y:S01]  /*450a0*/  IMAD.MOV.U32 R37, RZ, RZ, R43 ;  /* 0x000000ffff257224 */ /* 0x000fe200078e002b */
[----:B------:R1:W-:Y:S03]  /*450b0*/  STL [R1+0x780], R43 ;  /* 0x0007802b01007387 */ /* 0x0003e60000100800 */
        /* <DEDUP_REMOVED lines=208> */
[----:B--2---:R-:W2:Y:S04]  /*45dc0*/  LDL.LU R46, [R1+0xaf8] ;  /* 0x000af800012e7983 */ /* 0x004ea80000300800 */
[----:B------:R-:W3:Y:S01]  /*45dd0*/  LDL.LU R44, [R1+0xafc] ;  /* 0x000afc00012c7983 */ /* 0x000ee20000300800 */
        /* <DEDUP_REMOVED lines=11> */
[----:B------:R-:W-:Y:S01]  /*45e90*/  MOV R36, R53 ;  /* 0x0000003500247202 */ /* 0x000fe20000000f00 */
[----:B------:R-:W-:Y:S02]  /*45ea0*/  IMAD.MOV.U32 R37, RZ, RZ, R55 ;  /* 0x000000ffff257224 */ /* 0x000fe400078e0037 */
[----:B------:R-:W-:Y:S04]  /*45eb0*/  STL [R1+0xa7c], R49 ;  /* 0x000a7c3101007387 */ /* 0x000fe80000100800 */
[----:B------:R1:W-:Y:S04]  /*45ec0*/  STL [R1+0xa78], R50 ;  /* 0x000a783201007387 */ /* 0x0003e80000100800 */
[----:B-1----:R-:W2:Y:S04]  /*45ed0*/  LDL.LU R55, [R1+0xb00] ;  /* 0x000b000001377983 */ /* 0x002ea80000300800 */
[----:B------:R-:W2:Y:S04]  /*45ee0*/  LDL.LU R53, [R1+0xb04] ;  /* 0x000b040001357983 */ /* 0x000ea80000300800 */
[----:B------:R1:W-:Y:S02]  /*45ef0*/  LDGSTS.E [R3+0x2d600], [R36.64], P1 ;  /* 0x2d60000024037fae */ /* 0x0003e40008921848 */
[----:B-1----:R-:W-:Y:S01]  /*45f00*/  IMAD.MOV.U32 R37, RZ, RZ, R50 ;  /* 0x000000ffff257224 */ /* 0x002fe200078e0032 */
[----:B------:R-:W-:Y:S01]  /*45f10*/  MOV R36, R49 ;  /* 0x0000003100247202 */ /* 0x000fe20000000f00 */
        /* <DEDUP_REMOVED lines=44> */
[----:B------:R-:W-:Y:S02]  /*461e0*/  IADD3.X R55, R55, R2, RZ, P2, !PT ;  /* 0x0000000237377210 */ /* 0x000fe400017fe4ff */
[----:B-1----:R-:W-:-:S03]  /*461f0*/  MOV R36, R53 ;  /* 0x0000003500247202 */ /* 0x002fc60000000f00 */
[----:B------:R-:W-:Y:S01]  /*46200*/  IMAD.MOV.U32 R37, RZ, RZ, R55 ;  /* 0x000000ffff257224 */ /* 0x000fe200078e0037 */
        /* <DEDUP_REMOVED lines=8> */
[----:B-1----:R-:W-:Y:S01]  /*46290*/  MOV R36, R49 ;  /* 0x0000003100247202 */ /* 0x002fe20000000f00 */
[----:B------:R-:W-:Y:S01]  /*462a0*/  IMAD.MOV.U32 R37, RZ, RZ, R50 ;  /* 0x000000ffff257224 */ /* 0x000fe200078e0032 */
[----:B------:R-:W2:Y:S04]  /*462b0*/  LDL.LU R55, [R1+0xb90] ;  /* 0x000b900001377983 */ /* 0x000ea80000300800 */
        /* <DEDUP_REMOVED lines=169> */
[----:B------:R-:W-:Y:S04]  /*46d50*/  STL [R1+0xd14], R53 ;  /* 0x000d143501007387 */ /* 0x000fe80000100800 */
[----:B------:R-:W-:Y:S01]  /*46d60*/  IMAD.X R50, R50, 0x1, R2, P4 ;  /* 0x0000000132327824 */ /* 0x000fe200020e0602 */
[----:B------:R1:W-:Y:S01]  /*46d70*/  STL [R1+0xd10], R55 ;  /* 0x000d103701007387 */ /* 0x0003e20000100800 */
[----:B------:R-:W-:Y:S01]  /*46d80*/  ISETP.NE.U32.AND P2, PT, R36, RZ, PT ;  /* 0x000000ff2400720c */ /* 0x000fe20003f45070 */
[----:B------:R-:W-:Y:S01]  /*46d90*/  IMAD.MOV.U32 R37, RZ, RZ, R55 ;  /* 0x000000ffff257224 */ /* 0x000fe200078e0037 */
[----:B------:R-:W-:Y:S01]  /*46da0*/  MOV R36, R53 ;  /* 0x0000003500247202 */ /* 0x000fe20000000f00 */
[----:B------:R-:W-:Y:S04]  /*46db0*/  STL [R1+0xd7c], R49 ;  /* 0x000d7c3101007387 */ /* 0x000fe80000100800 */
[----:B------:R-:W-:Y:S04]  /*46dc0*/  STL [R1+0xd78], R50 ;  /* 0x000d783201007387 */ /* 0x000fe80000100800 */
[----:B------:R-:W2:Y:S04]  /*46dd0*/  LDL.LU R58, [R1+0xe00] ;  /* 0x000e0000013a7983 */ /* 0x000ea80000300800 */
[----:B------:R-:W2:Y:S04]  /*46de0*/  LDL.LU R56, [R1+0xe04] ;  /* 0x000e040001387983 */ /* 0x000ea80000300800 */
[----:B------:R1:W-:Y:S04]  /*46df0*/  LDGSTS.E [R3+0x39600], [R36.64], P1 ;  /* 0x3960000024037fae */ /* 0x0003e80008921848 */
[----:B-1----:R-:W2:Y:S04]  /*46e00*/  LDL.LU R55, [R1+0xe08] ;  /* 0x000e080001377983 */ /* 0x002ea80000300800 */
[----:B------:R-:W2:Y:S01]  /*46e10*/  LDL.LU R53, [R1+0xe0c] ;  /* 0x000e0c0001357983 */ /* 0x000ea20000300800 */
[----:B------:R-:W-:Y:S01]  /*46e20*/  MOV R36, R49 ;  /* 0x0000003100247202 */ /* 0x000fe20000000f00 */
[----:B------:R-:W-:-:S05]  /*46e30*/  IMAD.MOV.U32 R37, RZ, RZ, R50 ;  /* 0x000000ffff257224 */ /* 0x000fca00078e0032 */
[----:B------:R1:W-:Y:S01]  /*46e40*/  LDGSTS.E [R3+0x3b000], [R36.64], P2 ;  /* 0x3b00000024037fae */ /* 0x0003e20009121848 */
[----:B------:R-:W-:-:S04]  /*46e50*/  IADD3 R42, P1, R42, R252, RZ ;  /* 0x000000fc2a2a7210 */ /* 0x000fc80007f3e0ff */
[----:B------:R-:W-:Y:S02]  /*46e60*/  IADD3.X R43, R43, R2, RZ, P1, !PT ;  /* 0x000000022b2b7210 */ /* 0x000fe40000ffe4ff */
[----:B-1----:R-:W-:-:S03]  /*46e70*/  MOV R36, R42 ;  /* 0x0000002a00247202 */ /* 0x002fc60000000f00 */
[----:B------:R-:W-:Y:S01]  /*46e80*/  IMAD.MOV.U32 R37, RZ, RZ, R43 ;  /* 0x000000ffff257224 */ /* 0x000fe200078e002b */
[----:B------:R-:W-:Y:S04]  /*46e90*/  STL [R1+0xd84], R42 ;  /* 0x000d842a01007387 */ /* 0x000fe80000100800 */
[----:B------:R-:W-:Y:S04]  /*46ea0*/  STL [R1+0xd80], R43 ;  /* 0x000d802b01007387 */ /* 0x000fe80000100800 */
[----:B------:R1:W-:Y:S01]  /*46eb0*/  LDGSTS.E [R3+0x3b200], [R36.64], P2 ;  /* 0x3b20000024037fae */ /* 0x0003e20009121848 */
[----:B------:R-:W-:-:S05]  /*46ec0*/  IADD3 R38, P3, R38, R252, RZ ;  /* 0x000000fc26267210 */ /* 0x000fca0007f7e0ff */
[----:B------:R-:W-:Y:S01]  /*46ed0*/  IMAD.X R39, R39, 0x1, R2, P3 ;  /* 0x0000000127277824 */ /* 0x000fe200018e0602 */
[----:B------:R-:W-:Y:S01]  /*46ee0*/  STL [R1+0xd8c], R38 ;  /* 0x000d8c2601007387 */ /* 0x000fe20000100800 */
[----:B-1----:R-:W-:Y:S02]  /*46ef0*/  MOV R36, R38 ;  /* 0x0000002600247202 */ /* 0x002fe40000000f00 */
        /* <DEDUP_REMOVED lines=28> */
[----:B--2---:R-:W3:Y:S04]  /*470c0*/  LDL.LU R46, [R1+0xe90] ;  /* 0x000e9000012e7983 */ /* 0x004ee80000300800 */
[----:B------:R-:W3:Y:S04]  /*470d0*/  LDL.LU R44, [R1+0xe94] ;  /* 0x000e9400012c7983 */ /* 0x000ee80000300800 */
[----:B------:R1:W-:Y:S01]  /*470e0*/  LDGSTS.E [R3+0x3d000], [R36.64], P1 ;  /* 0x3d00000024037fae */ /* 0x0003e20008921848 */
[----:B------:R-:W-:-:S04]  /*470f0*/  IADD3 R56, P2, R56, R252, RZ ;  /* 0x000000fc38387210 */ /* 0x000fc80007f5e0ff */
[----:B------:R-:W-:Y:S02]  /*47100*/  IADD3.X R58, R58, R2, RZ, P2, !PT ;  /* 0x000000023a3a7210 */ /* 0x000fe400017fe4ff */
[----:B-1----:R-:W-:-:S03]  /*47110*/  MOV R36, R56 ;  /* 0x0000003800247202 */ /* 0x002fc60000000f00 */
[----:B------:R-:W-:Y:S01]  /*47120*/  IMAD.MOV.U32 R37, RZ, RZ, R58 ;  /* 0x000000ffff257224 */ /* 0x000fe200078e003a */
[----:B------:R-:W-:-:S04]  /*47130*/  IADD3 R53, P3, R53, R252, RZ ;  /* 0x000000fc35357210 */ /* 0x000fc80007f7e0ff */
[----:B------:R1:W-:Y:S01]  /*47140*/  LDGSTS.E [R3+0x3d200], [R36.64], P1 ;  /* 0x3d20000024037fae */ /* 0x0003e20008921848 */
[----:B------:R-:W-:Y:S01]  /*47150*/  IMAD.X R55, R55, 0x1, R2, P3 ;  /* 0x0000000137377824 */ /* 0x000fe200018e0602 */
[----:B------:R-:W-:Y:S02]  /*47160*/  ISETP.GT.AND P2, PT, R0, 0x7e, PT ;  /* 0x0000007e0000780c */ /* 0x000fe40003f44270 */
[----:B-1----:R-:W-:Y:S01]  /*47170*/  MOV R36, R53 ;  /* 0x0000003500247202 */ /* 0x002fe20000000f00 */
[----:B------:R-:W-:-:S05]  /*47180*/  IMAD.MOV.U32 R37, RZ, RZ, R55 ;  /* 0x000000ffff257224 */ /* 0x000fca00078e0037 */
[----:B------:R1:W-:Y:S04]  /*47190*/  LDGSTS.E [R3+0x3d400], [R36.64], P1 ;  /* 0x3d40000024037fae */ /* 0x0003e80008921848 */
[----:B------:R-:W-:Y:S01]  /*471a0*/  STL [R1+0xe04], R56 ;  /* 0x000e043801007387 */ /* 0x000fe20000100800 */
[----:B-1----:R-:W-:-:S03]  /*471b0*/  SEL R36, RZ, 0x4, !P2 ;  /* 0x00000004ff247807 */ /* 0x002fc60005000000 */
[----:B------:R-:W-:Y:S01]  /*471c0*/  STL [R1+0xe00], R58 ;  /* 0x000e003a01007387 */ /* 0x000fe20000100800 */
[----:B------:R-:W-:-:S03]  /*471d0*/  SEL R36, R36, RZ, !P0 ;  /* 0x000000ff24247207 */ /* 0x000fc60004000000 */
[----:B------:R-:W-:Y:S01]  /*471e0*/  STL [R1+0xe0c], R53 ;  /* 0x000e0c3501007387 */ /* 0x000fe20000100800 */
[----:B------:R-:W-:-:S03]  /*471f0*/  ISETP.NE.U32.AND P2, PT, R36, RZ, PT ;  /* 0x000000ff2400720c */ /* 0x000fc60003f45070 */
[----:B------:R-:W-:Y:S01]  /*47200*/  STL [R1+0xe08], R55 ;  /* 0x000e083701007387 */ /* 0x000fe20000100800 */
[----:B------:R-:W-:-:S04]  /*47210*/  IADD3 R38, P3, R38, R252, RZ ;  /* 0x000000fc26267210 */ /* 0x000fc80007f7e0ff */
[----:B------:R-:W-:Y:S01]  /*47220*/  IADD3.X R39, R39, R2, RZ, P3, !PT ;  /* 0x0000000227277210 */ /* 0x000fe20001ffe4ff */
[----:B------:R-:W-:Y:S01]  /*47230*/  STL [R1+0xe14], R38 ;  /* 0x000e142601007387 */ /* 0x000fe20000100800 */
[----:B------:R-:W-:Y:S02]  /*47240*/  IMAD.MOV.U32 R36, RZ, RZ, R38 ;  /* 0x000000ffff247224 */ /* 0x000fe400078e0026 */
[----:B------:R-:W-:Y:S01]  /*47250*/  MOV R37, R39 ;  /* 0x0000002700257202 */ /* 0x000fe20000000f00 */
[----:B------:R1:W-:Y:S04]  /*47260*/  STL [R1+0xe10], R39 ;  /* 0x000e102701007387 */ /* 0x0003e80000100800 */
[----:B------:R1:W-:Y:S01]  /*47270*/  LDGSTS.E [R3+0x3d600], [R36.64], P1 ;  /* 0x3d60000024037fae */ /* 0x0003e20008921848 */
[----:B------:R-:W-:-:S03]  /*47280*/  IADD3 R49, P1, R49, R252, RZ ;  /* 0x000000fc31317210 */ /* 0x000fc60007f3e0ff */
[----:B-1----:R-:W4:Y:S04]  /*47290*/  LDL.LU R39, [R1+0x1548] ;  /* 0x0015480001277983 */ /* 0x002f280000300800 */
[----:B------:R-:W4:Y:S01]  /*472a0*/  LDL.LU R38, [R1+0x1554] ;  /* 0x0015540001267983 */ /* 0x000f220000300800 */
[----:B------:R-:W-:Y:S01]  /*472b0*/  IADD3 R42, P3, R42, R252, RZ ;  /* 0x000000fc2a2a7210 */ /* 0x000fe20007f7e0ff */
[----:B------:R-:W-:-:S03]  /*472c0*/  IMAD.X R50, R50, 0x1, R2, P1 ;  /* 0x0000000132327824 */ /* 0x000fc600008e0602 */
[----:B------:R-:W-:Y:S01]  /*472d0*/  IADD3.X R43, R43, R2, RZ, P3, !PT ;  /* 0x000000022b2b7210 */ /* 0x000fe20001ffe4ff */
[----:B------:R-:W-:Y:S01]  /*472e0*/  STL [R1+0xe7c], R49 ;  /* 0x000e7c3101007387 */ /* 0x000fe20000100800 */
[----:B------:R-:W-:Y:S01]  /*472f0*/  IMAD.MOV.U32 R36, RZ, RZ, R49 ;  /* 0x000000ffff247224 */ /* 0x000fe200078e0031 */
[----:B------:R-:W-:Y:S02]  /*47300*/  MOV R37, R50 ;  /* 0x0000003200257202 */ /* 0x000fe40000000f00 */
[----:B------:R-:W-:Y:S04]  /*47310*/  STL [R1+0xe78], R50 ;  /* 0x000e783201007387 */ /* 0x000fe80000100800 */
[----:B------:R-:W-:Y:S04]  /*47320*/  STL [R1+0xe84], R42 ;  /* 0x000e842a01007387 */ /* 0x000fe80000100800 */
[----:B------:R1:W-:Y:S04]  /*47330*/  STL [R1+0xe80], R43 ;  /* 0x000e802b01007387 */ /* 0x0003e80000100800 */
[----:B------:R-:W4:Y:S04]  /*47340*/  LDL.LU R56, [R1+0x1540] ;  /* 0x0015400001387983 */ /* 0x000f280000300800 */
[----:B------:R-:W4:Y:S04]  /*47350*/  LDL.LU R55, [R1+0x154c] ;  /* 0x00154c0001377983 */ /* 0x000f280000300800 */
[----:B------:R1:W-:Y:S02]  /*47360*/  LDGSTS.E [R3+0x3f000], [R36.64], P2 ;  /* 0x3f00000024037fae */ /* 0x0003e40009121848 */
[----:B-1----:R-:W-:Y:S01]  /*47370*/  MOV R37, R43 ;  /* 0x0000002b00257202 */ /* 0x002fe20000000f00 */
[----:B------:R-:W-:Y:S01]  /*47380*/  IMAD.MOV.U32 R36, RZ, RZ, R42 ;  /* 0x000000ffff247224 */ /* 0x000fe200078e002a */
[----:B------:R-:W4:Y:S04]  /*47390*/  LDL.LU R43, [R1+0x1538] ;  /* 0x00153800012b7983 */ /* 0x000f280000300800 */
[----:B------:R-:W4:Y:S01]  /*473a0*/  LDL.LU R42, [R1+0x1544] ;  /* 0x00154400012a7983 */ /* 0x000f220000300800 */
[----:B------:R-:W-:-:S03]  /*473b0*/  IMAD.SHL.U32 R53, R45, 0x4, RZ ;  /* 0x000000042d357824 */ /* 0x000fc600078e00ff */
[----:B------:R1:W-:Y:S01]  /*473c0*/  LDGSTS.E [R3+0x3f200], [R36.64], P2 ;  /* 0x3f20000024037fae */ /* 0x0003e20009121848 */
[----:B----4-:R-:W-:-:S05]  /*473d0*/  IADD3 R47, P1, R47, R252, RZ ;  /* 0x000000fc2f2f7210 */ /* 0x010fca0007f3e0ff */
[----:B---3--:R-:W-:Y:S01]  /*473e0*/  IMAD.X R48, R48, 0x1, R2, P1 ;  /* 0x0000000130307824 */ /* 0x008fe200008e0602 */
[----:B------:R-:W-:Y:S01]  /*473f0*/  STL [R1+0xe8c], R47 ;  /* 0x000e8c2f01007387 */ /* 0x000fe20000100800 */
[----:B------:R-:W-:-:S03]  /*47400*/  IADD3 R44, P3, R44, R252, RZ ;  /* 0x000000fc2c2c7210 */ /* 0x000fc60007f7e0ff */
[----:B------:R3:W-:Y:S01]  /*47410*/  STL [R1+0xe88], R48 ;  /* 0x000e883001007387 */ /* 0x0007e20000100800 */
[----:B------:R-:W-:-:S03]  /*47420*/  IADD3.X R46, R46, R2, RZ, P3, !PT ;  /* 0x000000022e2e7210 */ /* 0x000fc60001ffe4ff */
[----:B------:R-:W-:Y:S04]  /*47430*/  STL [R1+0xe94], R44 ;  /* 0x000e942c01007387 */ /* 0x000fe80000100800 */
[----:B------:R4:W-:Y:S01]  /*47440*/  STL [R1+0xe90], R46 ;  /* 0x000e902e01007387 */ /* 0x0009e20000100800 */
[----:B-1----:R-:W-:-:S03]  /*47450*/  MOV R37, R48 ;  /* 0x0000003000257202 */ /* 0x002fc60000000f00 */
[----:B------:R-:W2:Y:S04]  /*47460*/  LDL.LU R50, [R1+0x1510] ;  /* 0x0015100001327983 */ /* 0x000ea80000300800 */
[----:B------:R-:W2:Y:S04]  /*47470*/  LDL.LU R49, [R1+0x153c] ;  /* 0x00153c0001317983 */ /* 0x000ea80000300800 */
[----:B---3--:R-:W3:Y:S04]  /*47480*/  LDL.LU R48, [R1+0x14c8] ;  /* 0x0014c80001307983 */ /* 0x008ee80000300800 */
[----:B------:R-:W3:Y:S01]  /*47490*/  LDL.LU R45, [R1+0x14d4] ;  /* 0x0014d400012d7983 */ /* 0x000ee20000300800 */
[----:B------:R-:W-:-:S05]  /*474a0*/  IMAD.MOV.U32 R36, RZ, RZ, R47 ;  /* 0x000000ffff247224 */ /* 0x000fca00078e002f */
[----:B------:R1:W-:Y:S01]  /*474b0*/  LDGSTS.E [R3+0x3f400], [R36.64], P2 ;  /* 0x3f40000024037fae */ /* 0x0003e20009121848 */
[----:B------:R-:W-:Y:S01]  /*474c0*/  ISETP.GT.AND P1, PT, R0, 0x3, PT ;  /* 0x000000030000780c */ /* 0x000fe20003f24270 */
[----:B-1----:R-:W-:Y:S01]  /*474d0*/  IMAD.MOV.U32 R36, RZ, RZ, R44 ;  /* 0x000000ffff247224 */ /* 0x002fe200078e002c */
[----:B------:R-:W-:-:S05]  /*474e0*/  MOV R37, R46 ;  /* 0x0000002e00257202 */ /* 0x000fca0000000f00 */
[----:B------:R1:W-:Y:S02]  /*474f0*/  LDGSTS.E [R3+0x3f600], [R36.64], P2 ;  /* 0x3f60000024037fae */ /* 0x0003e40009121848 */
[----:B-1----:R-:W-:-:S04]  /*47500*/  SEL R3, RZ, 0x4, !P1 ;  /* 0x00000004ff037807 */ /* 0x002fc80004800000 */
[----:B------:R-:W-:-:S04]  /*47510*/  SEL R3, R3, RZ, !P0 ;  /* 0x000000ff03037207 */ /* 0x000fc80004000000 */
[----:B------:R-:W-:Y:S02]  /*47520*/  ISETP.NE.U32.AND P1, PT, R3, RZ, PT ;  /* 0x000000ff0300720c */ /* 0x000fe40003f25070 */
[----:B----4-:R-:W-:Y:S02]  /*47530*/  LOP3.LUT R46, R53, 0x60, RZ, 0x3c, !PT ;  /* 0x00000060352e7812 */ /* 0x010fe400078e3cff */
[----:B------:R-:W-:-:S04]  /*47540*/  MOV R3, UR5 ;  /* 0x0000000500037c02 */ /* 0x000fc80008000f00 */
[----:B------:R-:W-:Y:S02]  /*47550*/  LEA R3, R3, R46, 0x12 ;  /* 0x0000002e03037211 */ /* 0x000fe400078e90ff */
[----:B------:R-:W-:-:S05]  /*47560*/  IADD3 R38, P2, R38, R252, RZ ;  /* 0x000000fc26267210 */ /* 0x000fca0007f5e0ff */
[----:B------:R-:W-:Y:S01]  /*47570*/  IMAD.X R39, R39, 0x1, R2, P2 ;  /* 0x0000000127277824 */ /* 0x000fe200010e0602 */
[----:B------:R-:W-:Y:S04]  /*47580*/  STL [R1+0x1554], R38 ;  /* 0x0015542601007387 */ /* 0x000fe80000100800 */
[----:B------:R1:W-:Y:S01]  /*47590*/  STL [R1+0x1548], R39 ;  /* 0x0015482701007387 */ /* 0x0003e20000100800 */
[----:B------:R-:W-:-:S03]  /*475a0*/  MOV R37, R39 ;  /* 0x0000002700257202 */ /* 0x000fc60000000f00 */
[----:B------:R-:W4:Y:S01]  /*475b0*/  LDL.LU R47, [R1+0x14c0] ;  /* 0x0014c000012f7983 */ /* 0x000f220000300800 */
[----:B------:R-:W-:-:S03]  /*475c0*/  IMAD.MOV.U32 R36, RZ, RZ, R38 ;  /* 0x000000ffff247224 */ /* 0x000fc600078e0026 */
[----:B------:R-:W4:Y:S04]  /*475d0*/  LDL.LU R44, [R1+0x14cc] ;  /* 0x0014cc00012c7983 */ /* 0x000f280000300800 */
[----:B-1----:R-:W4:Y:S04]  /*475e0*/  LDL.LU R39, [R1+0x14b8] ;  /* 0x0014b80001277983 */ /* 0x002f280000300800 */
[----:B------:R-:W4:Y:S01]  /*475f0*/  LDL.LU R38, [R1+0x14c4] ;  /* 0x0014c40001267983 */ /* 0x000f220000300800 */
[----:B------:R-:W-:-:S03]  /*47600*/  IADD3 R55, P2, R55, R252, RZ ;  /* 0x000000fc37377210 */ /* 0x000fc60007f5e0ff */
[----:B------:R1:W-:Y:S02]  /*47610*/  LDGSTS.E [R3+0x1800], [R36.64], P1 ;  /* 0x0180000024037fae */ /* 0x0003e40008921848 */
[----:B------:R-:W-:Y:S02]  /*47620*/  IMAD.X R56, R56, 0x1, R2, P2 ;  /* 0x0000000138387824 */ /* 0x000fe400010e0602 */
[----:B------:R-:W-:Y:S04]  /*47630*/  STL [R1+0x154c], R55 ;  /* 0x00154c3701007387 */ /* 0x000fe80000100800 */
[----:B------:R1:W-:Y:S02]  /*47640*/  STL [R1+0x1540], R56 ;  /* 0x0015403801007387 */ /* 0x0003e40000100800 */
[----:B-1----:R-:W-:Y:S01]  /*47650*/  IMAD.MOV.U32 R36, RZ, RZ, R55 ;  /* 0x000000ffff247224 */ /* 0x002fe200078e0037 */
[----:B------:R-:W-:-:S02]  /*47660*/  IADD3 R42, P3, R42, R252, RZ ;  /* 0x000000fc2a2a7210 */ /* 0x000fc40007f7e0ff */
[----:B------:R-:W-:Y:S02]  /*47670*/  MOV R37, R56 ;  /* 0x0000003800257202 */ /* 0x000fe40000000f00 */
[----:B------:R-:W-:Y:S01]  /*47680*/  IADD3.X R43, R43, R2, RZ, P3, !PT ;  /* 0x000000022b2b7210 */ /* 0x000fe20001ffe4ff */
[----:B------:R-:W-:Y:S04]  /*47690*/  STL [R1+0x1544], R42 ;  /* 0x0015442a01007387 */ /* 0x000fe80000100800 */
[----:B------:R1:W-:Y:S04]  /*476a0*/  STL [R1+0x1538], R43 ;  /* 0x0015382b01007387 */ /* 0x0003e80000100800 */
[----:B------:R-:W4:Y:S04]  /*476b0*/  LDL.LU R56, [R1+0x1490] ;  /* 0x0014900001387983 */ /* 0x000f280000300800 */
[----:B------:R1:W-:Y:S04]  /*476c0*/  LDGSTS.E [R3+0x1a00], [R36.64], P1 ;  /* 0x01a0000024037fae */ /* 0x0003e80008921848 */
[----:B------:R-:W4:Y:S01]  /*476d0*/  LDL.LU R55, [R1+0x14bc] ;  /* 0x0014bc0001377983 */ /* 0x000f220000300800 */
[----:B-1----:R-:W-:Y:S01]  /*476e0*/  MOV R37, R43 ;  /* 0x0000002b00257202 */ /* 0x002fe20000000f00 */
[----:B------:R-:W-:-:S02]  /*476f0*/  IMAD.MOV.U32 R36, RZ, RZ, R42 ;  /* 0x000000ffff247224 */ /* 0x000fc400078e002a */
[----:B------:R-:W4:Y:S04]  /*47700*/  LDL.LU R43, [R1+0x1448] ;  /* 0x00144800012b7983 */ /* 0x000f280000300800 */
[----:B------:R-:W4:Y:S01]  /*47710*/  LDL.LU R42, [R1+0x1454] ;  /* 0x00145400012a7983 */ /* 0x000f220000300800 */
[----:B------:R-:W-:-:S03]  /*47720*/  ISETP.GT.AND P2, PT, R0, 0x7, PT ;  /* 0x000000070000780c */ /* 0x000fc60003f44270 */
[----:B------:R1:W-:Y:S02]  /*47730*/  LDGSTS.E [R3+0x1c00], [R36.64], P1 ;  /* 0x01c0000024037fae */ /* 0x0003e40008921848 */
[----:B-1----:R-:W-:-:S04]  /*47740*/  SEL R36, RZ, 0x4, !P2 ;  /* 0x00000004ff247807 */ /* 0x002fc80005000000 */
[----:B------:R-:W-:-:S04]  /*47750*/  SEL R36, R36, RZ, !P0 ;  /* 0x000000ff24247207 */ /* 0x000fc80004000000 */
[----:B------:R-:W-:Y:S02]  /*47760*/  ISETP.NE.U32.AND P2, PT, R36, RZ, PT ;  /* 0x000000ff2400720c */ /* 0x000fe40003f45070 */
[----:B--2---:R-:W-:-:S05]  /*47770*/  IADD3 R49, P3, R49, R252, RZ ;  /* 0x000000fc31317210 */ /* 0x004fca0007f7e0ff */
[----:B------:R-:W-:Y:S01]  /*47780*/  IMAD.X R50, R50, 0x1, R2, P3 ;  /* 0x0000000132327824 */ /* 0x000fe200018e0602 */
[----:B---3--:R-:W-:Y:S01]  /*47790*/  IADD3 R45, P4, R45, R252, RZ ;  /* 0x000000fc2d2d7210 */ /* 0x008fe20007f9e0ff */
[----:B------:R-:W-:Y:S01]  /*477a0*/  STL [R1+0x153c], R49 ;  /* 0x00153c3101007387 */ /* 0x000fe20000100800 */
[----:B------:R-:W-:Y:S02]  /*477b0*/  IMAD.MOV.U32 R36, RZ, RZ, R49 ;  /* 0x000000ffff247224 */ /* 0x000fe400078e0031 */
[----:B------:R-:W-:Y:S01]  /*477c0*/  IADD3.X R48, R48, R2, RZ, P4, !PT ;  /* 0x0000000230307210 */ /* 0x000fe200027fe4ff */
[----:B------:R1:W-:Y:S01]  /*477d0*/  STL [R1+0x1510], R50 ;  /* 0x0015103201007387 */ /* 0x0003e20000100800 */
[----:B------:R-:W-:-:S03]  /*477e0*/  MOV R37, R50 ;  /* 0x0000003200257202 */ /* 0x000fc60000000f00 */
[----:B------:R-:W-:Y:S04]  /*477f0*/  STL [R1+0x14d4], R45 ;  /* 0x0014d42d01007387 */ /* 0x000fe80000100800 */
[----:B------:R2:W-:Y:S04]  /*47800*/  STL [R1+0x14c8], R48 ;  /* 0x0014c83001007387 */ /* 0x0005e80000100800 */
[----:B-1----:R-:W3:Y:S04]  /*47810*/  LDL.LU R50, [R1+0x1440] ;  /* 0x0014400001327983 */ /* 0x002ee80000300800 */
[----:B------:R1:W-:Y:S04]  /*47820*/  LDGSTS.E [R3+0x1e00], [R36.64], P1 ;  /* 0x01e0000024037fae */ /* 0x0003e80008921848 */
[----:B------:R-:W3:Y:S01]  /*47830*/  LDL.LU R49, [R1+0x144c] ;  /* 0x00144c0001317983 */ /* 0x000ee20000300800 */
[----:B-1----:R-:W-:Y:S01]  /*47840*/  MOV R37, R48 ;  /* 0x0000003000257202 */ /* 0x002fe20000000f00 */
[----:B------:R-:W-:-:S02]  /*47850*/  IMAD.MOV.U32 R36, RZ, RZ, R45 ;  /* 0x000000ffff247224 */ /* 0x000fc400078e002d */
[----:B--2---:R-:W3:Y:S04]  /*47860*/  LDL.LU R48, [R1+0x1438] ;  /* 0x0014380001307983 */ /* 0x004ee80000300800 */
[----:B------:R-:W3:Y:S04]  /*47870*/  LDL.LU R45, [R1+0x1444] ;  /* 0x00144400012d7983 */ /* 0x000ee80000300800 */
[----:B------:R1:W-:Y:S01]  /*47880*/  LDGSTS.E [R3+0x3800], [R36.64], P2 ;  /* 0x0380000024037fae */ /* 0x0003e20009121848 */
[----:B----4-:R-:W-:-:S05]  /*47890*/  IADD3 R44, P1, R44, R252, RZ ;  /* 0x000000fc2c2c7210 */ /* 0x010fca0007f3e0ff */
[----:B------:R-:W-:Y:S01]  /*478a0*/  IMAD.X R47, R47, 0x1, R2, P1 ;  /* 0x000000012f2f7824 */ /* 0x000fe200008e0602 */
[----:B------:R-:W-:Y:S01]  /*478b0*/  IADD3 R38, P3, R38, R252, RZ ;  /* 0x000000fc26267210 */ /* 0x000fe20007f7e0ff */
[----:B------:R-:W-:Y:S01]  /*478c0*/  STL [R1+0x14cc], R44 ;  /* 0x0014cc2c01007387 */ /* 0x000fe20000100800 */
[----:B-1----:R-:W-:Y:S02]  /*478d0*/  IMAD.MOV.U32 R36, RZ, RZ, R44 ;  /* 0x000000ffff247224 */ /* 0x002fe400078e002c */
[----:B------:R-:W-:Y:S01]  /*478e0*/  IADD3.X R39, R39, R2, RZ, P3, !PT ;  /* 0x0000000227277210 */ /* 0x000fe20001ffe4ff */
[----:B------:R1:W-:Y:S01]  /*478f0*/  STL [R1+0x14c0], R47 ;  /* 0x0014c02f01007387 */ /* 0x0003e20000100800 */
[----:B------:R-:W-:-:S03]  /*47900*/  MOV R37, R47 ;  /* 0x0000002f00257202 */ /* 0x000fc60000000f00 */
[----:B------:R-:W-:Y:S04]  /*47910*/  STL [R1+0x14c4], R38 ;  /* 0x0014c42601007387 */ /* 0x000fe80000100800 */
[----:B------:R4:W-:Y:S04]  /*47920*/  STL [R1+0x14b8], R39 ;  /* 0x0014b82701007387 */ /* 0x0009e80000100800 */
[----:B-1----:R-:W2:Y:S01]  /*47930*/  LDL.LU R47, [R1+0x1410] ;  /* 0x00141000012f7983 */ /* 0x002ea20000300800 */
[----:B------:R-:W-:-:S03]  /*47940*/  ISETP.GT.AND P1, PT, R0, 0xb, PT ;  /* 0x0000000b0000780c */ /* 0x000fc60003f24270 */
[----:B------:R1:W-:Y:S04]  /*47950*/  LDGSTS.E [R3+0x3a00], [R36.64], P2 ;  /* 0x03a0000024037fae */ /* 0x0003e80009121848 */
[----:B------:R-:W2:Y:S01]  /*47960*/  LDL.LU R44, [R1+0x143c] ;  /* 0x00143c00012c7983 */ /* 0x000ea20000300800 */
[----:B-1----:R-:W-:Y:S01]  /*47970*/  IMAD.MOV.U32 R36, RZ, RZ, R38 ;  /* 0x000000ffff247224 */ /* 0x002fe200078e0026 */
[----:B------:R-:W-:Y:S02]  /*47980*/  MOV R37, R39 ;  /* 0x0000002700257202 */ /* 0x000fe40000000f00 */
[----:B----4-:R-:W2:Y:S04]  /*47990*/  LDL.LU R39, [R1+0x13c8] ;  /* 0x0013c80001277983 */ /* 0x010ea80000300800 */
[----:B------:R-:W2:Y:S01]  /*479a0*/  LDL.LU R38, [R1+0x13d4] ;  /* 0x0013d40001267983 */ /* 0x000ea20000300800 */
[----:B------:R-:W-:-:S03]  /*479b0*/  IADD3 R55, P3, R55, R252, RZ ;  /* 0x000000fc37377210 */ /* 0x000fc60007f7e0ff */
[----:B------:R1:W-:Y:S02]  /*479c0*/  LDGSTS.E [R3+0x3c00], [R36.64], P2 ;  /* 0x03c0000024037fae */ /* 0x0003e40009121848 */
[----:B------:R-:W-:Y:S01]  /*479d0*/  IMAD.X R56, R56, 0x1, R2, P3 ;  /* 0x0000000138387824 */ /* 0x000fe200018e0602 */
[----:B-1----:R-:W-:Y:S02]  /*479e0*/  SEL R36, RZ, 0x4, !P1 ;  /* 0x00000004ff247807 */ /* 0x002fe40004800000 */
[----:B------:R-:W-:Y:S02]  /*479f0*/  IADD3 R42, P4, R42, R252, RZ ;  /* 0x000000fc2a2a7210 */ /* 0x000fe40007f9e0ff */
[----:B------:R-:W-:Y:S02]  /*47a00*/  SEL R36, R36, RZ, !P0 ;  /* 0x000000ff24247207 */ /* 0x000fe40004000000 */
[----:B------:R-:W-:Y:S01]  /*47a10*/  IADD3.X R43, R43, R2, RZ, P4, !PT ;  /* 0x000000022b2b7210 */ /* 0x000fe200027fe4ff */
[----:B------:R-:W-:Y:S01]  /*47a20*/  STL [R1+0x14bc], R55 ;  /* 0x0014bc3701007387 */ /* 0x000fe20000100800 */
[----:B------:R-:W-:Y:S01]  /*47a30*/  ISETP.NE.U32.AND P1, PT, R36, RZ, PT ;  /* 0x000000ff2400720c */ /* 0x000fe20003f25070 */
[----:B------:R-:W-:Y:S01]  /*47a40*/  IMAD.MOV.U32 R36, RZ, RZ, R55 ;  /* 0x000000ffff247224 */ /* 0x000fe200078e0037 */
[----:B------:R-:W-:Y:S01]  /*47a50*/  MOV R37, R56 ;  /* 0x0000003800257202 */ /* 0x000fe20000000f00 */
[----:B------:R1:W-:Y:S04]  /*47a60*/  STL [R1+0x1490], R56 ;  /* 0x0014903801007387 */ /* 0x0003e80000100800 */
[----:B------:R-:W-:Y:S04]  /*47a70*/  STL [R1+0x1454], R42 ;  /* 0x0014542a01007387 */ /* 0x000fe80000100800 */
[----:B------:R1:W-:Y:S04]  /*47a80*/  STL [R1+0x1448], R43 ;  /* 0x0014482b01007387 */ /* 0x0003e80000100800 */
[----:B-1----:R-:W2:Y:S04]  /*47a90*/  LDL.LU R56, [R1+0x13c0] ;  /* 0x0013c00001387983 */ /* 0x002ea80000300800 */
[----:B------:R-:W2:Y:S04]  /*47aa0*/  LDL.LU R55, [R1+0x13cc] ;  /* 0x0013cc0001377983 */ /* 0x000ea80000300800 */
[----:B------:R1:W-:Y:S02]  /*47ab0*/  LDGSTS.E [R3+0x3e00], [R36.64], P2 ;  /* 0x03e0000024037fae */ /* 0x0003e40009121848 */
[----:B-1----:R-:W-:Y:S01]  /*47ac0*/  MOV R37, R43 ;  /* 0x0000002b00257202 */ /* 0x002fe20000000f00 */
[----:B------:R-:W-:Y:S01]  /*47ad0*/  IMAD.MOV.U32 R36, RZ, RZ, R42 ;  /* 0x000000ffff247224 */ /* 0x000fe200078e002a */
[----:B------:R-:W2:Y:S04]  /*47ae0*/  LDL.LU R43, [R1+0x13b8] ;  /* 0x0013b800012b7983 */ /* 0x000ea80000300800 */
[----:B------:R-:W2:Y:S04]  /*47af0*/  LDL.LU R42, [R1+0x13c4] ;  /* 0x0013c400012a7983 */ /* 0x000ea80000300800 */
[----:B------:R1:W-:Y:S01]  /*47b00*/  LDGSTS.E [R3+0x5800], [R36.64], P1 ;  /* 0x0580000024037fae */ /* 0x0003e20008921848 */
[----:B---3--:R-:W-:-:S05]  /*47b10*/  IADD3 R49, P2, R49, R252, RZ ;  /* 0x000000fc31317210 */ /* 0x008fca0007f5e0ff */
[----:B------:R-:W-:Y:S01]  /*47b20*/  IMAD.X R50, R50, 0x1, R2, P2 ;  /* 0x0000000132327824 */ /* 0x000fe200010e0602 */
[----:B------:R-:W-:Y:S01]  /*47b30*/  STL [R1+0x144c], R49 ;  /* 0x00144c3101007387 */ /* 0x000fe20000100800 */
[----:B-1----:R-:W-:Y:S01]  /*47b40*/  IMAD.MOV.U32 R36, RZ, RZ, R49 ;  /* 0x000000ffff247224 */ /* 0x002fe200078e0031 */
[----:B------:R-:W-:Y:S02]  /*47b50*/  IADD3 R45, P3, R45, R252, RZ ;  /* 0x000000fc2d2d7210 */ /* 0x000fe40007f7e0ff */
[----:B------:R1:W-:Y:S02]  /*47b60*/  STL [R1+0x1440], R50 ;  /* 0x0014403201007387 */ /* 0x0003e40000100800 */
[----:B------:R-:W-:Y:S02]  /*47b70*/  IADD3.X R48, R48, R2, RZ, P3, !PT ;  /* 0x0000000230307210 */ /* 0x000fe40001ffe4ff */
[----:B------:R-:W-:Y:S01]  /*47b80*/  STL [R1+0x1444], R45 ;  /* 0x0014442d01007387 */ /* 0x000fe20000100800 */
[----:B------:R-:W-:-:S03]  /*47b90*/  MOV R37, R50 ;  /* 0x0000003200257202 */ /* 0x000fc60000000f00 */
[----:B------:R3:W-:Y:S04]  /*47ba0*/  STL [R1+0x1438], R48 ;  /* 0x0014383001007387 */ /* 0x0007e80000100800 */
[----:B-1----:R-:W4:Y:S04]  /*47bb0*/  LDL.LU R50, [R1+0x1370] ;  /* 0x0013700001327983 */ /* 0x002f280000300800 */
[----:B------:R-:W4:Y:S04]  /*47bc0*/  LDL.LU R49, [R1+0x13bc] ;  /* 0x0013bc0001317983 */ /* 0x000f280000300800 */
[----:B------:R1:W-:Y:S02]  /*47bd0*/  LDGSTS.E [R3+0x5a00], [R36.64], P1 ;  /* 0x05a0000024037fae */ /* 0x0003e40008921848 */
[----:B-1----:R-:W-:Y:S01]  /*47be0*/  MOV R37, R48 ;  /* 0x0000003000257202 */ /* 0x002fe20000000f00 */
[----:B------:R-:W-:Y:S01]  /*47bf0*/  IMAD.MOV.U32 R36, RZ, RZ, R45 ;  /* 0x000000ffff247224 */ /* 0x000fe200078e002d */
[----:B---3--:R-:W4:Y:S04]  /*47c00*/  LDL.LU R48, [R1+0x1348] ;  /* 0x0013480001307983 */ /* 0x008f280000300800 */
        /* <DEDUP_REMOVED lines=8> */
[----:B------:R-:W-:Y:S01]  /*47c90*/  STL [R1+0x143c], R44 ;  /* 0x00143c2c01007387 */ /* 0x000fe20000100800 */
[----:B------:R-:W-:Y:S01]  /*47ca0*/  IMAD.MOV.U32 R36, RZ, RZ, R44 ;  /* 0x000000ffff247224 */ /* 0x000fe200078e002c */
[----:B------:R-:W-:Y:S02]  /*47cb0*/  IADD3 R38, P4, R38, R252, RZ ;  /* 0x000000fc26267210 */ /* 0x000fe40007f9e0ff */
[----:B------:R1:W-:Y:S02]  /*47cc0*/  STL [R1+0x1410], R47 ;  /* 0x0014102f01007387 */ /* 0x0003e40000100800 */
[----:B------:R-:W-:Y:S02]  /*47cd0*/  IADD3.X R39, R39, R2, RZ, P4, !PT ;  /* 0x0000000227277210 */ /* 0x000fe400027fe4ff */
[----:B------:R-:W-:Y:S01]  /*47ce0*/  STL [R1+0x13d4], R38 ;  /* 0x0013d42601007387 */ /* 0x000fe20000100800 */
[----:B------:R-:W-:-:S03]  /*47cf0*/  MOV R37, R47 ;  /* 0x0000002f00257202 */ /* 0x000fc60000000f00 */
[----:B------:R2:W-:Y:S04]  /*47d00*/  STL [R1+0x13c8], R39 ;  /* 0x0013c82701007387 */ /* 0x0005e80000100800 */
[----:B-1----:R-:W3:Y:S04]  /*47d10*/  LDL.LU R47, [R1+0x1340] ;  /* 0x00134000012f7983 */ /* 0x002ee80000300800 */
[----:B------:R-:W3:Y:S04]  /*47d20*/  LDL.LU R44, [R1+0x134c] ;  /* 0x00134c00012c7983 */ /* 0x000ee80000300800 */
[----:B------:R1:W-:Y:S02]  /*47d30*/  LDGSTS.E [R3+0x5e00], [R36.64], P1 ;  /* 0x05e0000024037fae */ /* 0x0003e40008921848 */
[----:B-1----:R-:W-:Y:S01]  /*47d40*/  MOV R37, R39 ;  /* 0x0000002700257202 */ /* 0x002fe20000000f00 */
[----:B------:R-:W-:Y:S01]  /*47d50*/  IMAD.MOV.U32 R36, RZ, RZ, R38 ;  /* 0x000000ffff247224 */ /* 0x000fe200078e0026 */
[----:B--2---:R-:W2:Y:S04]  /*47d60*/  LDL.LU R39, [R1+0x1338] ;  /* 0x0013380001277983 */ /* 0x004ea80000300800 */
[----:B------:R-:W2:Y:S01]  /*47d70*/  LDL.LU R38, [R1+0x1344] ;  /* 0x0013440001267983 */ /* 0x000ea20000300800 */
[----:B------:R-:W-:-:S03]  /*47d80*/  IADD3 R55, P1, R55, R252, RZ ;  /* 0x000000fc37377210 */ /* 0x000fc60007f3e0ff */
[----:B------:R1:W-:Y:S02]  /*47d90*/  LDGSTS.E [R3+0x7800], [R36.64], P2 ;  /* 0x0780000024037fae */ /* 0x0003e40009121848 */
[----:B------:R-:W-:Y:S02]  /*47da0*/  IMAD.X R56, R56, 0x1, R2, P1 ;  /* 0x0000000138387824 */ /* 0x000fe400008e0602 */
[----:B------:R-:W-:Y:S04]  /*47db0*/  STL [R1+0x13cc], R55 ;  /* 0x0013cc3701007387 */ /* 0x000fe80000100800 */
[----:B------:R1:W-:Y:S02]  /*47dc0*/  STL [R1+0x13c0], R56 ;  /* 0x0013c03801007387 */ /* 0x0003e40000100800 */
[----:B-1----:R-:W-:Y:S01]  /*47dd0*/  IMAD.MOV.U32 R36, RZ, RZ, R55 ;  /* 0x000000ffff247224 */ /* 0x002fe200078e0037 */
[----:B------:R-:W-:-:S05]  /*47de0*/  MOV R37, R56 ;  /* 0x0000003800257202 */ /* 0x000fca0000000f00 */
[----:B------:R1:W-:Y:S01]  /*47df0*/  LDGSTS.E [R3+0x7a00], [R36.64], P2 ;  /* 0x07a0000024037fae */ /* 0x0003e20009121848 */
[----:B------:R-:W-:-:S04]  /*47e00*/  IADD3 R42, P3, R42, R252, RZ ;  /* 0x000000fc2a2a7210 */ /* 0x000fc80007f7e0ff */
[----:B------:R-:W-:Y:S01]  /*47e10*/  IADD3.X R43, R43, R2, RZ, P3, !PT ;  /* 0x000000022b2b7210 */ /* 0x000fe20001ffe4ff */
[----:B------:R-:W-:Y:S04]  /*47e20*/  STL [R1+0x13c4], R42 ;  /* 0x0013c42a01007387 */ /* 0x000fe80000100800 */
[----:B------:R1:W-:Y:S02]  /*47e30*/  STL [R1+0x13b8], R43 ;  /* 0x0013b82b01007387 */ /* 0x0003e40000100800 */
[----:B-1----:R-:W-:Y:S02]  /*47e40*/  MOV R37, R43 ;  /* 0x0000002b00257202 */ /* 0x002fe40000000f00 */
[----:B------:R-:W2:Y:S01]  /*47e50*/  LDL.LU R56, [R1+0x12f0] ;  /* 0x0012f00001387983 */ /* 0x000ea20000300800 */
[----:B------:R-:W-:-:S03]  /*47e60*/  IMAD.MOV.U32 R36, RZ, RZ, R42 ;  /* 0x000000ffff247224 */ /* 0x000fc600078e002a */
[----:B------:R-:W2:Y:S04]  /*47e70*/  LDL.LU R55, [R1+0x133c] ;  /* 0x00133c0001377983 */ /* 0x000ea80000300800 */
[----:B------:R-:W2:Y:S04]  /*47e80*/  LDL.LU R43, [R1+0x12c8] ;  /* 0x0012c800012b7983 */ /* 0x000ea80000300800 */
[----:B------:R-:W2:Y:S01]  /*47e90*/  LDL.LU R42, [R1+0x12d4] ;  /* 0x0012d400012a7983 */ /* 0x000ea20000300800 */
[----:B------:R-:W-:-:S03]  /*47ea0*/  ISETP.GT.AND P1, PT, R0, 0x13, PT ;  /* 0x000000130000780c */ /* 0x000fc60003f24270 */
[----:B------:R1:W-:Y:S02]  /*47eb0*/  LDGSTS.E [R3+0x7c00], [R36.64], P2 ;  /* 0x07c0000024037fae */ /* 0x0003e40009121848 */
[----:B-1----:R-:W-:-:S04]  /*47ec0*/  SEL R36, RZ, 0x4, !P1 ;  /* 0x00000004ff247807 */ /* 0x002fc80004800000 */
[----:B------:R-:W-:-:S04]  /*47ed0*/  SEL R36, R36, RZ, !P0 ;  /* 0x000000ff24247207 */ /* 0x000fc80004000000 */
[----:B------:R-:W-:Y:S02]  /*47ee0*/  ISETP.NE.U32.AND P1, PT, R36, RZ, PT ;  /* 0x000000ff2400720c */ /* 0x000fe40003f25070 */
[----:B----4-:R-:W-:-:S05]  /*47ef0*/  IADD3 R49, P3, R49, R252, RZ ;  /* 0x000000fc31317210 */ /* 0x010fca0007f7e0ff */
[----:B------:R-:W-:Y:S01]  /*47f00*/  IMAD.X R50, R50, 0x1, R2, P3 ;  /* 0x0000000132327824 */ /* 0x000fe200018e0602 */
[----:B------:R-:W-:Y:S01]  /*47f10*/  STL [R1+0x13bc], R49 ;  /* 0x0013bc3101007387 */ /* 0x000fe20000100800 */
[----:B------:R-:W-:-:S03]  /*47f20*/  IMAD.MOV.U32 R36, RZ, RZ, R49 ;  /* 0x000000ffff247224 */ /* 0x000fc600078e0031 */
[----:B------:R-:W-:Y:S01]  /*47f30*/  MOV R37, R50 ;  /* 0x0000003200257202 */ /* 0x000fe20000000f00 */
[----:B------:R1:W-:Y:S04]  /*47f40*/  STL [R1+0x1370], R50 ;  /* 0x0013703201007387 */ /* 0x0003e80000100800 */
[----:B------:R4:W-:Y:S01]  /*47f50*/  LDGSTS.E [R3+0x7e00], [R36.64], P2 ;  /* 0x07e0000024037fae */ /* 0x0009e20009121848 */
[----:B------:R-:W-:-:S04]  /*47f60*/  IADD3 R45, P4, R45, R252, RZ ;  /* 0x000000fc2d2d7210 */ /* 0x000fc80007f9e0ff */
[----:B------:R-:W-:Y:S01]  /*47f70*/  IADD3.X R48, R48, R2, RZ, P4, !PT ;  /* 0x0000000230307210 */ /* 0x000fe200027fe4ff */
[----:B------:R-:W-:Y:S04]  /*47f80*/  STL [R1+0x1354], R45 ;  /* 0x0013542d01007387 */ /* 0x000fe80000100800 */
[----:B------:R1:W-:Y:S01]  /*47f90*/  STL [R1+0x1348], R48 ;  /* 0x0013483001007387 */ /* 0x0003e20000100800 */
[----:B----4-:R-:W-:-:S03]  /*47fa0*/  MOV R37, R48 ;  /* 0x0000003000257202 */ /* 0x010fc60000000f00 */
[----:B-1----:R-:W4:Y:S01]  /*47fb0*/  LDL.LU R50, [R1+0x12c0] ;  /* 0x0012c00001327983 */ /* 0x002f220000300800 */
[----:B------:R-:W-:-:S03]  /*47fc0*/  IMAD.MOV.U32 R36, RZ, RZ, R45 ;  /* 0x000000ffff247224 */ /* 0x000fc600078e002d */
[----:B------:R-:W4:Y:S04]  /*47fd0*/  LDL.LU R49, [R1+0x12cc] ;  /* 0x0012cc0001317983 */ /* 0x000f280000300800 */
[----:B------:R-:W4:Y:S04]  /*47fe0*/  LDL.LU R48, [R1+0x12b8] ;  /* 0x0012b80001307983 */ /* 0x000f280000300800 */
[----:B------:R-:W4:Y:S04]  /*47ff0*/  LDL.LU R45, [R1+0x12c4] ;  /* 0x0012c400012d7983 */ /* 0x000f280000300800 */
[----:B------:R1:W-:Y:S01]  /*48000*/  LDGSTS.E [R3+0x9800], [R36.64], P1 ;  /* 0x0980000024037fae */ /* 0x0003e20008921848 */
[----:B---3--:R-:W-:-:S05]  /*48010*/  IADD3 R44, P2, R44, R252, RZ ;  /* 0x000000fc2c2c7210 */ /* 0x008fca0007f5e0ff */
[----:B------:R-:W-:Y:S01]  /*48020*/  IMAD.X R47, R47, 0x1, R2, P2 ;  /* 0x000000012f2f7824 */ /* 0x000fe200010e0602 */
[----:B------:R-:W-:Y:S01]  /*48030*/  STL [R1+0x134c], R44 ;  /* 0x00134c2c01007387 */ /* 0x000fe20000100800 */
[----:B-1----:R-:W-:-:S03]  /*48040*/  IMAD.MOV.U32 R36, RZ, RZ, R44 ;  /* 0x000000ffff247224 */ /* 0x002fc600078e002c */
[----:B------:R-:W-:Y:S01]  /*48050*/  MOV R37, R47 ;  /* 0x0000002f00257202 */ /* 0x000fe20000000f00 */
[----:B------:R1:W-:Y:S01]  /*48060*/  STL [R1+0x1340], R47 ;  /* 0x0013402f01007387 */ /* 0x0003e20000100800 */
[----:B--2---:R-:W-:-:S03]  /*48070*/  IADD3 R38, P3, R38, R252, RZ ;  /* 0x000000fc26267210 */ /* 0x004fc60007f7e0ff */
[----:B------:R2:W-:Y:S01]  /*48080*/  LDGSTS.E [R3+0x9a00], [R36.64], P1 ;  /* 0x09a0000024037fae */ /* 0x0005e20008921848 */
[----:B------:R-:W-:-:S03]  /*48090*/  IADD3.X R39, R39, R2, RZ, P3, !PT ;  /* 0x0000000227277210 */ /* 0x000fc60001ffe4ff */
[----:B------:R-:W-:Y:S04]  /*480a0*/  STL [R1+0x1344], R38 ;  /* 0x0013442601007387 */ /* 0x000fe80000100800 */
[----:B------:R3:W-:Y:S04]  /*480b0*/  STL [R1+0x1338], R39 ;  /* 0x0013382701007387 */ /* 0x0007e80000100800 */
[----:B-1----:R-:W4:Y:S01]  /*480c0*/  LDL.LU R47, [R1+0x1270] ;  /* 0x00127000012f7983 */ /* 0x002f220000300800 */
[----:B--2---:R-:W-:Y:S01]  /*480d0*/  IMAD.MOV.U32 R36, RZ, RZ, R38 ;  /* 0x000000ffff247224 */ /* 0x004fe200078e0026 */
[----:B------:R-:W-:-:S02]  /*480e0*/  MOV R37, R39 ;  /* 0x0000002700257202 */ /* 0x000fc40000000f00 */
[----:B------:R-:W2:Y:S01]  /*480f0*/  LDL.LU R44, [R1+0x12bc] ;  /* 0x0012bc00012c7983 */ /* 0x000ea20000300800 */
[----:B------:R-:W-:-:S03]  /*48100*/  ISETP.GT.AND P2, PT, R0, 0x17, PT ;  /* 0x000000170000780c */ /* 0x000fc60003f44270 */
[----:B---3--:R-:W3:Y:S04]  /*48110*/  LDL.LU R39, [R1+0x1248] ;  /* 0x0012480001277983 */ /* 0x008ee80000300800 */
[----:B------:R-:W3:Y:S04]  /*48120*/  LDL.LU R38, [R1+0x1254] ;  /* 0x0012540001267983 */ /* 0x000ee80000300800 */
[----:B------:R1:W-:Y:S02]  /*48130*/  LDGSTS.E [R3+0x9c00], [R36.64], P1 ;  /* 0x09c0000024037fae */ /* 0x0003e40008921848 */
[----:B-1----:R-:W-:-:S02]  /*48140*/  SEL R36, RZ, 0x4, !P2 ;  /* 0x00000004ff247807 */ /* 0x002fc40005000000 */
[----:B------:R-:W-:Y:S02]  /*48150*/  IADD3 R55, P3, R55, R252, RZ ;  /* 0x000000fc37377210 */ /* 0x000fe40007f7e0ff */
[----:B------:R-:W-:-:S03]  /*48160*/  SEL R36, R36, RZ, !P0 ;  /* 0x000000ff24247207 */ /* 0x000fc60004000000 */
[----:B------:R-:W-:Y:S01]  /*48170*/  IMAD.X R56, R56, 0x1, R2, P3 ;  /* 0x0000000138387824 */ /* 0x000fe200018e0602 */
[----:B------:R-:W-:Y:S01]  /*48180*/  IADD3 R42, P4, R42, R252, RZ ;  /* 0x000000fc2a2a7210 */ /* 0x000fe20007f9e0ff */
[----:B------:R-:W-:Y:S01]  /*48190*/  STL [R1+0x133c], R55 ;  /* 0x00133c3701007387 */ /* 0x000fe20000100800 */
[----:B------:R-:W-:Y:S02]  /*481a0*/  ISETP.NE.U32.AND P2, PT, R36, RZ, PT ;  /* 0x000000ff2400720c */ /* 0x000fe40003f45070 */
[----:B------:R-:W-:Y:S01]  /*481b0*/  IADD3.X R43, R43, R2, RZ, P4, !PT ;  /* 0x000000022b2b7210 */ /* 0x000fe200027fe4ff */
[----:B------:R1:W-:Y:S01]  /*481c0*/  STL [R1+0x12f0], R56 ;  /* 0x0012f03801007387 */ /* 0x0003e20000100800 */
[----:B------:R-:W-:Y:S01]  /*481d0*/  IMAD.MOV.U32 R36, RZ, RZ, R55 ;  /* 0x000000ffff247224 */ /* 0x000fe200078e0037 */
[----:B------:R-:W-:Y:S02]  /*481e0*/  MOV R37, R56 ;  /* 0x0000003800257202 */ /* 0x000fe40000000f00 */
[----:B------:R-:W-:Y:S04]  /*481f0*/  STL [R1+0x12d4], R42 ;  /* 0x0012d42a01007387 */ /* 0x000fe80000100800 */
[----:B------:R1:W-:Y:S04]  /*48200*/  STL [R1+0x12c8], R43 ;  /* 0x0012c82b01007387 */ /* 0x0003e80000100800 */
[----:B-1----:R-:W3:Y:S04]  /*48210*/  LDL.LU R56, [R1+0x1240] ;  /* 0x0012400001387983 */ /* 0x002ee80000300800 */
[----:B------:R-:W3:Y:S04]  /*48220*/  LDL.LU R55, [R1+0x124c] ;  /* 0x00124c0001377983 */ /* 0x000ee80000300800 */
[----:B------:R1:W-:Y:S02]  /*48230*/  LDGSTS.E [R3+0x9e00], [R36.64], P1 ;  /* 0x09e0000024037fae */ /* 0x0003e40008921848 */
[----:B-1----:R-:W-:Y:S01]  /*48240*/  MOV R37, R43 ;  /* 0x0000002b00257202 */ /* 0x002fe20000000f00 */
[----:B------:R-:W-:Y:S01]  /*48250*/  IMAD.MOV.U32 R36, RZ, RZ, R42 ;  /* 0x000000ffff247224 */ /* 0x000fe200078e002a */
[----:B------:R-:W3:Y:S04]  /*48260*/  LDL.LU R43, [R1+0x1238] ;  /* 0x00123800012b7983 */ /* 0x000ee80000300800 */
[----:B------:R-:W3:Y:S04]  /*48270*/  LDL.LU R42, [R1+0x1244] ;  /* 0x00124400012a7983 */ /* 0x000ee80000300800 */
[----:B------:R1:W-:Y:S01]  /*48280*/  LDGSTS.E [R3+0xb800], [R36.64], P2 ;  /* 0x0b80000024037fae */ /* 0x0003e20009121848 */
[----:B----4-:R-:W-:-:S05]  /*48290*/  IADD3 R49, P1, R49, R252, RZ ;  /* 0x000000fc31317210 */ /* 0x010fca0007f3e0ff */
[----:B------:R-:W-:Y:S01]  /*482a0*/  IMAD.X R50, R50, 0x1, R2, P1 ;  /* 0x0000000132327824 */ /* 0x000fe200008e0602 */
[----:B------:R-:W-:Y:S01]  /*482b0*/  IADD3 R45, P3, R45, R252, RZ ;  /* 0x000000fc2d2d7210 */ /* 0x000fe20007f7e0ff */
[----:B------:R-:W-:Y:S03]  /*482c0*/  STL [R1+0x12cc], R49 ;  /* 0x0012cc3101007387 */ /* 0x000fe60000100800 */
[----:B------:R-:W-:Y:S01]  /*482d0*/  IADD3.X R48, R48, R2, RZ, P3, !PT ;  /* 0x0000000230307210 */ /* 0x000fe20001ffe4ff */
[----:B------:R4:W-:Y:S01]  /*482e0*/  STL [R1+0x12c0], R50 ;  /* 0x0012c03201007387 */ /* 0x0009e20000100800 */
[----:B-1----:R-:W-:Y:S01]  /*482f0*/  IMAD.MOV.U32 R36, RZ, RZ, R49 ;  /* 0x000000ffff247224 */ /* 0x002fe200078e0031 */
[----:B------:R-:W-:Y:S02]  /*48300*/  MOV R37, R50 ;  /* 0x0000003200257202 */ /* 0x000fe40000000f00 */
[----:B------:R-:W-:Y:S04]  /*48310*/  STL [R1+0x12c4], R45 ;  /* 0x0012c42d01007387 */ /* 0x000fe80000100800 */
[----:B------:R1:W-:Y:S04]  /*48320*/  STL [R1+0x12b8], R48 ;  /* 0x0012b83001007387 */ /* 0x0003e80000100800 */
[----:B----4-:R-:W4:Y:S04]  /*48330*/  LDL.LU R50, [R1+0x11f0] ;  /* 0x0011f00001327983 */ /* 0x010f280000300800 */
[----:B------:R-:W4:Y:S04]  /*48340*/  LDL.LU R49, [R1+0x123c] ;  /* 0x00123c0001317983 */ /* 0x000f280000300800 */
[----:B------:R1:W-:Y:S02]  /*48350*/  LDGSTS.E [R3+0xba00], [R36.64], P2 ;  /* 0x0ba0000024037fae */ /* 0x0003e40009121848 */
[----:B-1----:R-:W-:Y:S01]  /*48360*/  MOV R37, R48 ;  /* 0x0000003000257202 */ /* 0x002fe20000000f00 */
        /* <DEDUP_REMOVED lines=11> */
[----:B------:R-:W-:Y:S03]  /*48420*/  STL [R1+0x12bc], R44 ;  /* 0x0012bc2c01007387 */ /* 0x000fe60000100800 */
        /* <DEDUP_REMOVED lines=784> */
[----:B------:R3:W-:Y:S01]  /*4b530*/  STL [R1+0xba8], R39 ;  /* 0x000ba82701007387 */ /* 0x0007e20000100800 */
[----:B------:R-:W-:-:S03]  /*4b540*/  ISETP.GT.AND P1, PT, R0, 0x6b, PT ;  /* 0x0000006b0000780c */ /* 0x000fc60003f24270 */
[----:B-1----:R-:W4:Y:S01]  /*4b550*/  LDL.LU R47, [R1+0xc30] ;  /* 0x000c3000012f7983 */ /* 0x002f220000300800 */
[----:B--2---:R-:W-:Y:S01]  /*4b560*/  IMAD.MOV.U32 R36, RZ, RZ, R38 ;  /* 0x000000ffff247224 */ /* 0x004fe200078e0026 */
[----:B------:R-:W-:Y:S02]  /*4b570*/  MOV R37, R39 ;  /* 0x0000002700257202 */ /* 0x000fe40000000f00 */
[----:B------:R-:W2:Y:S04]  /*4b580*/  LDL.LU R44, [R1+0xc34] ;  /* 0x000c3400012c7983 */ /* 0x000ea80000300800 */
        /* <DEDUP_REMOVED lines=52> */
[----:B------:R-:W-:Y:S01]  /*4b8d0*/  MOV R37, R47 ;  /* 0x0000002f00257202 */ /* 0x000fe20000000f00 */
[----:B------:R-:W-:Y:S02]  /*4b8e0*/  IMAD.MOV.U32 R36, RZ, RZ, R44 ;  /* 0x000000ffff247224 */ /* 0x000fe400078e002c */
        /* <DEDUP_REMOVED lines=51> */
[----:B------:R-:W-:Y:S02]  /*4bc20*/  IMAD.X R47, R47, 0x1, R2, P2 ;  /* 0x000000012f2f7824 */ /* 0x000fe400010e0602 */
[----:B-1----:R-:W-:-:S03]  /*4bc30*/  IMAD.MOV.U32 R36, RZ, RZ, R44 ;  /* 0x000000ffff247224 */ /* 0x002fc600078e002c */
[----:B------:R-:W-:Y:S01]  /*4bc40*/  MOV R37, R47 ;  /* 0x0000002f00257202 */ /* 0x000fe20000000f00 */
[----:B------:R-:W-:Y:S04]  /*4bc50*/  STL [R1+0xd24], R44 ;  /* 0x000d242c01007387 */ /* 0x000fe80000100800 */
[----:B------:R-:W-:Y:S04]  /*4bc60*/  STL [R1+0xd20], R47 ;  /* 0x000d202f01007387 */ /* 0x000fe80000100800 */
[----:B------:R1:W-:Y:S01]  /*4bc70*/  LDGSTS.E [R3+0x39a00], [R36.64], P1 ;  /* 0x39a0000024037fae */ /* 0x0003e20008921848 */
[----:B--2---:R-:W-:-:S04]  /*4bc80*/  IADD3 R38, P3, R38, R252, RZ ;  /* 0x000000fc26267210 */ /* 0x004fc80007f7e0ff */
[----:B------:R-:W-:Y:S01]  /*4bc90*/  IADD3.X R39, R39, R2, RZ, P3, !PT ;  /* 0x0000000227277210 */ /* 0x000fe20001ffe4ff */
[----:B------:R-:W-:Y:S04]  /*4bca0*/  STL [R1+0xd2c], R38 ;  /* 0x000d2c2601007387 */ /* 0x000fe80000100800 */
[----:B------:R2:W-:Y:S01]  /*4bcb0*/  STL [R1+0xd28], R39 ;  /* 0x000d282701007387 */ /* 0x0005e20000100800 */
[----:B-1----:R-:W-:Y:S01]  /*4bcc0*/  MOV R37, R39 ;  /* 0x0000002700257202 */ /* 0x002fe20000000f00 */
[----:B------:R-:W-:Y:S01]  /*4bcd0*/  IMAD.MOV.U32 R36, RZ, RZ, R38 ;  /* 0x000000ffff247224 */ /* 0x000fe200078e0026 */
[----:B------:R-:W-:-:S04]  /*4bce0*/  ISETP.GT.AND P2, PT, R0, 0x77, PT ;  /* 0x000000770000780c */ /* 0x000fc80003f44270 */
[----:B------:R1:W-:Y:S04]  /*4bcf0*/  LDGSTS.E [R3+0x39c00], [R36.64], P1 ;  /* 0x39c0000024037fae */ /* 0x0003e80008921848 */
[----:B--2---:R-:W3:Y:S04]  /*4bd00*/  LDL.LU R39, [R1+0xdb0] ;  /* 0x000db00001277983 */ /* 0x004ee80000300800 */
[----:B------:R-:W3:Y:S01]  /*4bd10*/  LDL.LU R38, [R1+0xdb4] ;  /* 0x000db40001267983 */ /* 0x000ee20000300800 */
[----:B-1----:R-:W-:-:S03]  /*4bd20*/  SEL R36, RZ, 0x4, !P2 ;  /* 0x00000004ff247807 */ /* 0x002fc60005000000 */
[----:B------:R-:W3:Y:S01]  /*4bd30*/  LDL.LU R47, [R1+0xe18] ;  /* 0x000e1800012f7983 */ /* 0x000ee20000300800 */
[----:B------:R-:W-:-:S03]  /*4bd40*/  SEL R36, R36, RZ, !P0 ;  /* 0x000000ff24247207 */ /* 0x000fc60004000000 */
[----:B------:R-:W3:Y:S01]  /*4bd50*/  LDL.LU R44, [R1+0xe1c] ;  /* 0x000e1c00012c7983 */ /* 0x000ee20000300800 */
[----:B------:R-:W-:-:S05]  /*4bd60*/  IADD3 R55, P3, R55, R252, RZ ;  /* 0x000000fc37377210 */ /* 0x000fca0007f7e0ff */
[----:B------:R-:W-:Y:S01]  /*4bd70*/  IMAD.X R56, R56, 0x1, R2, P3 ;  /* 0x0000000138387824 */ /* 0x000fe200018e0602 */
[----:B------:R-:W-:Y:S01]  /*4bd80*/  IADD3 R42, P4, R42, R252, RZ ;  /* 0x000000fc2a2a7210 */ /* 0x000fe20007f9e0ff */
[----:B------:R-:W-:Y:S03]  /*4bd90*/  STL [R1+0xd34], R55 ;  /* 0x000d343701007387 */ /* 0x000fe60000100800 */
[----:B------:R-:W-:Y:S01]  /*4bda0*/  IADD3.X R43, R43, R2, RZ, P4, !PT ;  /* 0x000000022b2b7210 */ /* 0x000fe200027fe4ff */
[----:B------:R-:W-:Y:S01]  /*4bdb0*/  STL [R1+0xd30], R56 ;  /* 0x000d303801007387 */ /* 0x000fe20000100800 */
[----:B------:R-:W-:Y:S01]  /*4bdc0*/  ISETP.NE.U32.AND P2, PT, R36, RZ, PT ;  /* 0x000000ff2400720c */ /* 0x000fe20003f45070 */
[----:B------:R-:W-:Y:S02]  /*4bdd0*/  IMAD.MOV.U32 R36, RZ, RZ, R55 ;  /* 0x000000ffff247224 */ /* 0x000fe400078e0037 */
[----:B------:R-:W-:Y:S01]  /*4bde0*/  STL [R1+0xd9c], R42 ;  /* 0x000d9c2a01007387 */ /* 0x000fe20000100800 */
[----:B------:R-:W-:-:S03]  /*4bdf0*/  MOV R37, R56 ;  /* 0x0000003800257202 */ /* 0x000fc60000000f00 */
[----:B------:R1:W-:Y:S04]  /*4be00*/  STL [R1+0xd98], R43 ;  /* 0x000d982b01007387 */ /* 0x0003e80000100800 */
[----:B------:R-:W3:Y:S04]  /*4be10*/  LDL.LU R59, [R1+0xe20] ;  /* 0x000e2000013b7983 */ /* 0x000ee80000300800 */
        /* <DEDUP_REMOVED lines=12> */
[----:B------:R4:W-:Y:S04]  /*4bee0*/  STL [R1+0xda0], R50 ;  /* 0x000da03201007387 */ /* 0x0009e80000100800 */
[----:B------:R-:W-:Y:S04]  /*4bef0*/  STL [R1+0xdac], R45 ;  /* 0x000dac2d01007387 */ /* 0x000fe80000100800 */
[----:B------:R4:W-:Y:S04]  /*4bf00*/  STL [R1+0xda8], R48 ;  /* 0x000da83001007387 */ /* 0x0009e80000100800 */
[----:B------:R-:W2:Y:S04]  /*4bf10*/  LDL.LU R56, [R1+0xe30] ;  /* 0x000e300001387983 */ /* 0x000ea80000300800 */
[----:B------:R-:W2:Y:S01]  /*4bf20*/  LDL.LU R55, [R1+0xe34] ;  /* 0x000e340001377983 */ /* 0x000ea20000300800 */
[----:B-1----:R-:W-:Y:S01]  /*4bf30*/  MOV R37, R50 ;  /* 0x0000003200257202 */ /* 0x002fe20000000f00 */
[----:B------:R-:W-:-:S02]  /*4bf40*/  IMAD.MOV.U32 R36, RZ, RZ, R49 ;  /* 0x000000ffff247224 */ /* 0x000fc400078e0031 */
[----:B----4-:R-:W2:Y:S04]  /*4bf50*/  LDL.LU R50, [R1+0xe98] ;  /* 0x000e980001327983 */ /* 0x010ea80000300800 */
[----:B------:R-:W2:Y:S04]  /*4bf60*/  LDL.LU R49, [R1+0xe9c] ;  /* 0x000e9c0001317983 */ /* 0x000ea80000300800 */
[----:B------:R1:W-:Y:S01]  /*4bf70*/  LDGSTS.E [R3+0x3ba00], [R36.64], P2 ;  /* 0x3ba0000024037fae */ /* 0x0003e20009121848 */
[----:B------:R-:W-:Y:S02]  /*4bf80*/  ISETP.GT.AND P1, PT, R0, 0x7b, PT ;  /* 0x0000007b0000780c */ /* 0x000fe40003f24270 */
[----:B-1----:R-:W-:Y:S01]  /*4bf90*/  MOV R37, R48 ;  /* 0x0000003000257202 */ /* 0x002fe20000000f00 */
[----:B------:R-:W-:Y:S01]  /*4bfa0*/  IMAD.MOV.U32 R36, RZ, RZ, R45 ;  /* 0x000000ffff247224 */ /* 0x000fe200078e002d */
[----:B------:R-:W2:Y:S04]  /*4bfb0*/  LDL.LU R48, [R1+0xea0] ;  /* 0x000ea00001307983 */ /* 0x000ea80000300800 */
[----:B------:R-:W2:Y:S04]  /*4bfc0*/  LDL.LU R45, [R1+0xea4] ;  /* 0x000ea400012d7983 */ /* 0x000ea80000300800 */
[----:B------:R1:W-:Y:S02]  /*4bfd0*/  LDGSTS.E [R3+0x3bc00], [R36.64], P2 ;  /* 0x3bc0000024037fae */ /* 0x0003e40009121848 */
[----:B-1----:R-:W-:-:S04]  /*4bfe0*/  SEL R36, RZ, 0x4, !P1 ;  /* 0x00000004ff247807 */ /* 0x002fc80004800000 */
[----:B------:R-:W-:-:S04]  /*4bff0*/  SEL R36, R36, RZ, !P0 ;  /* 0x000000ff24247207 */ /* 0x000fc80004000000 */
[----:B------:R-:W-:Y:S02]  /*4c000*/  ISETP.NE.U32.AND P1, PT, R36, RZ, PT ;  /* 0x000000ff2400720c */ /* 0x000fe40003f25070 */
[----:B---3--:R-:W-:-:S05]  /*4c010*/  IADD3 R38, P3, R38, R252, RZ ;  /* 0x000000fc26267210 */ /* 0x008fca0007f7e0ff */
[----:B------:R-:W-:Y:S02]  /*4c020*/  IMAD.X R39, R39, 0x1, R2, P3 ;  /* 0x0000000127277824 */ /* 0x000fe400018e0602 */
[----:B------:R-:W-:-:S03]  /*4c030*/  IMAD.MOV.U32 R36, RZ, RZ, R38 ;  /* 0x000000ffff247224 */ /* 0x000fc600078e0026 */
[----:B------:R-:W-:Y:S02]  /*4c040*/  MOV R37, R39 ;  /* 0x0000002700257202 */ /* 0x000fe40000000f00 */
[----:B------:R-:W-:Y:S01]  /*4c050*/  IADD3 R44, P4, R44, R252, RZ ;  /* 0x000000fc2c2c7210 */ /* 0x000fe20007f9e0ff */
[----:B------:R1:W-:Y:S03]  /*4c060*/  STL [R1+0xdb4], R38 ;  /* 0x000db42601007387 */ /* 0x0003e60000100800 */
[----:B------:R-:W-:Y:S01]  /*4c070*/  IADD3.X R47, R47, R2, RZ, P4, !PT ;  /* 0x000000022f2f7210 */ /* 0x000fe200027fe4ff */
[----:B------:R3:W-:Y:S04]  /*4c080*/  LDGSTS.E [R3+0x3be00], [R36.64], P2 ;  /* 0x3be0000024037fae */ /* 0x0007e80009121848 */
[----:B------:R3:W-:Y:S04]  /*4c090*/  STL [R1+0xdb0], R39 ;  /* 0x000db02701007387 */ /* 0x0007e80000100800 */
[----:B------:R-:W-:Y:S04]  /*4c0a0*/  STL [R1+0xe1c], R44 ;  /* 0x000e1c2c01007387 */ /* 0x000fe80000100800 */
[----:B-1----:R-:W4:Y:S01]  /*4c0b0*/  LDL.LU R38, [R1+0xeac] ;  /* 0x000eac0001267983 */ /* 0x002f220000300800 */
[----:B---3--:R-:W-:Y:S01]  /*4c0c0*/  IMAD.MOV.U32 R36, RZ, RZ, R44 ;  /* 0x000000ffff247224 */ /* 0x008fe200078e002c */
[----:B------:R-:W-:-:S02]  /*4c0d0*/  MOV R37, R47 ;  /* 0x0000002f00257202 */ /* 0x000fc40000000f00 */
[----:B------:R1:W-:Y:S04]  /*4c0e0*/  STL [R1+0xe18], R47 ;  /* 0x000e182f01007387 */ /* 0x0003e80000100800 */
[----:B------:R3:W-:Y:S04]  /*4c0f0*/  LDGSTS.E [R3+0x3d800], [R36.64], P1 ;  /* 0x3d80000024037fae */ /* 0x0007e80008921848 */
[----:B------:R-:W4:Y:S04]  /*4c100*/  LDL.LU R39, [R1+0xeb4] ;  /* 0x000eb40001277983 */ /* 0x000f280000300800 */
[----:B-1----:R-:W4:Y:S01]  /*4c110*/  LDL.LU R47, [R1+0xea8] ;  /* 0x000ea800012f7983 */ /* 0x002f220000300800 */
[----:B------:R-:W-:-:S03]  /*4c120*/  IADD3 R58, P2, R58, R252, RZ ;  /* 0x000000fc3a3a7210 */ /* 0x000fc60007f5e0ff */
[----:B------:R-:W4:Y:S02]  /*4c130*/  LDL.LU R44, [R1+0xeb0] ;  /* 0x000eb000012c7983 */ /* 0x000f240000300800 */
[----:B------:R-:W-:Y:S02]  /*4c140*/  IMAD.X R59, R59, 0x1, R2, P2 ;  /* 0x000000013b3b7824 */ /* 0x000fe400010e0602 */
[----:B---3--:R-:W-:-:S03]  /*4c150*/  IMAD.MOV.U32 R36, RZ, RZ, R58 ;  /* 0x000000ffff247224 */ /* 0x008fc600078e003a */
[----:B------:R-:W-:Y:S01]  /*4c160*/  MOV R37, R59 ;  /* 0x0000003b00257202 */ /* 0x000fe20000000f00 */
[----:B------:R-:W-:Y:S04]  /*4c170*/  STL [R1+0xe24], R58 ;  /* 0x000e243a01007387 */ /* 0x000fe80000100800 */
[----:B------:R-:W-:Y:S04]  /*4c180*/  STL [R1+0xe20], R59 ;  /* 0x000e203b01007387 */ /* 0x000fe80000100800 */
[----:B------:R1:W-:Y:S01]  /*4c190*/  LDGSTS.E [R3+0x3da00], [R36.64], P1 ;  /* 0x3da0000024037fae */ /* 0x0003e20008921848 */
[----:B------:R-:W-:-:S04]  /*4c1a0*/  IADD3 R42, P3, R42, R252, RZ ;  /* 0x000000fc2a2a7210 */ /* 0x000fc80007f7e0ff */
[----:B------:R-:W-:Y:S01]  /*4c1b0*/  IADD3.X R43, R43, R2, RZ, P3, !PT ;  /* 0x000000022b2b7210 */ /* 0x000fe20001ffe4ff */
[----:B------:R-:W-:Y:S04]  /*4c1c0*/  STL [R1+0xe2c], R42 ;  /* 0x000e2c2a01007387 */ /* 0x000fe80000100800 */
[----:B------:R3:W-:Y:S01]  /*4c1d0*/  STL [R1+0xe28], R43 ;  /* 0x000e282b01007387 */ /* 0x0007e20000100800 */
[----:B-1----:R-:W-:Y:S01]  /*4c1e0*/  MOV R37, R43 ;  /* 0x0000002b00257202 */ /* 0x002fe20000000f00 */
[----:B------:R-:W-:Y:S01]  /*4c1f0*/  IMAD.MOV.U32 R36, RZ, RZ, R42 ;  /* 0x000000ffff247224 */ /* 0x000fe200078e002a */
[----:B------:R-:W-:-:S04]  /*4c200*/  ISETP.GT.AND P2, PT, R0, 0x7f, PT ;  /* 0x0000007f0000780c */ /* 0x000fc80003f44270 */
[----:B------:R1:W-:Y:S04]  /*4c210*/  LDGSTS.E [R3+0x3dc00], [R36.64], P1 ;  /* 0x3dc0000024037fae */ /* 0x0003e80008921848 */
[----:B---3--:R-:W3:Y:S04]  /*4c220*/  LDL.LU R43, [R1+0xeb8] ;  /* 0x000eb800012b7983 */ /* 0x008ee80000300800 */
[----:B------:R-:W3:Y:S01]  /*4c230*/  LDL.LU R42, [R1+0xebc] ;  /* 0x000ebc00012a7983 */ /* 0x000ee20000300800 */
[----:B-1----:R-:W-:-:S04]  /*4c240*/  SEL R36, RZ, 0x4, !P2 ;  /* 0x00000004ff247807 */ /* 0x002fc80005000000 */
[----:B------:R-:W-:-:S04]  /*4c250*/  SEL R36, R36, RZ, !P0 ;  /* 0x000000ff24247207 */ /* 0x000fc80004000000 */
[----:B------:R-:W-:Y:S01]  /*4c260*/  ISETP.NE.U32.AND P2, PT, R36, RZ, PT ;  /* 0x000000ff2400720c */ /* 0x000fe20003f45070 */
[C---:B------:R-:W-:Y:S08]  /*4c270*/  HMMA.1688.F32.TF32 R244, R236.reuse, R62, R132 ;  /* 0x0000003eecf4723c */ /* 0x040ff00000081084 */
[----:B------:R-:W-:Y:S01]  /*4c280*/  HMMA.1688.F32.TF32 R232, R236, R66, R128 ;  /* 0x00000042ece8723c */ /* 0x000fe20000081080 */
[----:B--2---:R-:W-:-:S05]  /*4c290*/  IADD3 R55, P3, R55, R252, RZ ;  /* 0x000000fc37377210 */ /* 0x004fca0007f7e0ff */
[----:B------:R-:W-:Y:S01]  /*4c2a0*/  IMAD.X R56, R56, 0x1, R2, P3 ;  /* 0x0000000138387824 */ /* 0x000fe200018e0602 */
[----:B------:R-:W-:-:S03]  /*4c2b0*/  MOV R36, R55 ;  /* 0x0000003700247202 */ /* 0x000fc60000000f00 */
[----:B------:R-:W-:-:S05]  /*4c2c0*/  IMAD.MOV.U32 R37, RZ, RZ, R56 ;  /* 0x000000ffff257224 */ /* 0x000fca00078e0038 */
[----:B------:R1:W-:Y:S01]  /*4c2d0*/  LDGSTS.E [R3+0x3de00], [R36.64], P1 ;  /* 0x3de0000024037fae */ /* 0x0003e20008921848 */
[----:B------:R-:W-:-:S04]  /*4c2e0*/  IADD3 R49, P1, R49, R252, RZ ;  /* 0x000000fc31317210 */ /* 0x000fc80007f3e0ff */
[----:B------:R-:W-:Y:S01]  /*4c2f0*/  IADD3.X R50, R50, R2, RZ, P1, !PT ;  /* 0x0000000232327210 */ /* 0x000fe20000ffe4ff */
[----:B------:R-:W-:Y:S01]  /*4c300*/  STL [R1+0xe34], R55 ;  /* 0x000e343701007387 */ /* 0x000fe20000100800 */
[----:B-1----:R-:W-:-:S03]  /*4c310*/  MOV R36, R49 ;  /* 0x0000003100247202 */ /* 0x002fc60000000f00 */
[----:B------:R-:W-:Y:S01]  /*4c320*/  IMAD.MOV.U32 R37, RZ, RZ, R50 ;  /* 0x000000ffff257224 */ /* 0x000fe200078e0032 */
[----:B------:R-:W-:Y:S01]  /*4c330*/  STL [R1+0xe30], R56 ;  /* 0x000e303801007387 */ /* 0x000fe20000100800 */
[----:B------:R-:W-:-:S03]  /*4c340*/  IADD3 R45, P3, R45, R252, RZ ;  /* 0x000000fc2d2d7210 */ /* 0x000fc60007f7e0ff */
[----:B------:R-:W-:Y:S04]  /*4c350*/  STL [R1+0xe9c], R49 ;  /* 0x000e9c3101007387 */ /* 0x000fe80000100800 */
[----:B------:R-:W-:Y:S04]  /*4c360*/  STL [R1+0xe98], R50 ;  /* 0x000e983201007387 */ /* 0x000fe80000100800 */
[----:B------:R1:W-:Y:S04]  /*4c370*/  LDGSTS.E [R3+0x3f800], [R36.64], P2 ;  /* 0x3f80000024037fae */ /* 0x0003e80009121848 */
[----:B------:R2:W-:Y:S01]  /*4c380*/  STL [R1+0xea4], R45 ;  /* 0x000ea42d01007387 */ /* 0x0005e20000100800 */
[----:B-1----:R-:W-:-:S03]  /*4c390*/  MOV R36, R45 ;  /* 0x0000002d00247202 */ /* 0x002fc60000000f00 */
[----:B--2---:R-:W1:Y:S01]  /*4c3a0*/  S2R R45, SR_TID.X ;  /* 0x00000000002d7919 */ /* 0x004e620000002100 */
[----:B------:R-:W-:-:S04]  /*4c3b0*/  IMAD.X R48, R48, 0x1, R2, P3 ;  /* 0x0000000130307824 */ /* 0x000fc800018e0602 */
[----:B------:R-:W-:Y:S01]  /*4c3c0*/  IMAD.MOV.U32 R37, RZ, RZ, R48 ;  /* 0x000000ffff257224 */ /* 0x000fe200078e0030 */
[----:B------:R-:W-:Y:S04]  /*4c3d0*/  STL [R1+0xea0], R48 ;  /* 0x000ea03001007387 */ /* 0x000fe80000100800 */
[----:B------:R2:W-:Y:S01]  /*4c3e0*/  LDGSTS.E [R3+0x3fa00], [R36.64], P2 ;  /* 0x3fa0000024037fae */ /* 0x0005e20009121848 */
[----:B----4-:R-:W-:-:S04]  /*4c3f0*/  IADD3 R38, P1, R38, R252, RZ ;  /* 0x000000fc26267210 */ /* 0x010fc80007f3e0ff */
[----:B--2---:R-:W-:Y:S01]  /*4c400*/  MOV R36, R38 ;  /* 0x0000002600247202 */ /* 0x004fe20000000f00 */
[----:B------:R1:W-:Y:S02]  /*4c410*/  STL [R1+0xeac], R38 ;  /* 0x000eac2601007387 */ /* 0x0003e40000100800 */
[----:B-1----:R-:W-:Y:S02]  /*4c420*/  LOP3.LUT R38, R45, 0x7f, RZ, 0xc0, !PT ;  /* 0x0000007f2d267812 */ /* 0x002fe400078ec0ff */
[----:B------:R-:W-:Y:S02]  /*4c430*/  IADD3.X R47, R47, R2, RZ, P1, !PT ;  /* 0x000000022f2f7210 */ /* 0x000fe40000ffe4ff */
[----:B------:R-:W-:Y:S02]  /*4c440*/  ISETP.GE.AND P1, PT, R38, R0, PT ;  /* 0x000000002600720c */ /* 0x000fe40003f26270 */
[----:B------:R-:W-:Y:S02]  /*4c450*/  IADD3 R39, P3, R39, R252, RZ ;  /* 0x000000fc27277210 */ /* 0x000fe40007f7e0ff */
[----:B------:R-:W-:-:S03]  /*4c460*/  SEL R0, RZ, 0x4, P1 ;  /* 0x00000004ff007807 */ /* 0x000fc60000800000 */
[----:B------:R-:W-:Y:S01]  /*4c470*/  IMAD.X R44, R44, 0x1, R2, P3 ;  /* 0x000000012c2c7824 */ /* 0x000fe200018e0602 */
[----:B------:R1:W-:Y:S04]  /*4c480*/  STL [R1+0xea8], R47 ;  /* 0x000ea82f01007387 */ /* 0x0003e80000100800 */
[----:B------:R1:W-:Y:S04]  /*4c490*/  STL [R1+0xeb4], R39 ;  /* 0x000eb42701007387 */ /* 0x0003e80000100800 */
[----:B------:R1:W-:Y:S01]  /*4c4a0*/  STL [R1+0xeb0], R44 ;  /* 0x000eb02c01007387 */ /* 0x0003e20000100800 */
[----:B------:R-:W-:Y:S01]  /*4c4b0*/  SEL R0, R0, RZ, !P0 ;  /* 0x000000ff00007207 */ /* 0x000fe20004000000 */
[----:B------:R-:W-:-:S03]  /*4c4c0*/  IMAD.MOV.U32 R37, RZ, RZ, R47 ;  /* 0x000000ffff257224 */ /* 0x000fc600078e002f */
[----:B------:R-:W-:Y:S02]  /*4c4d0*/  ISETP.NE.U32.AND P0, PT, R0, RZ, PT ;  /* 0x000000ff0000720c */ /* 0x000fe40003f05070 */
[----:B------:R-:W-:Y:S01]  /*4c4e0*/  MOV R0, UR5 ;  /* 0x0000000500007c02 */ /* 0x000fe20008000f00 */
[----:B------:R2:W-:Y:S01]  /*4c4f0*/  LDGSTS.E [R3+0x3fc00], [R36.64], P2 ;  /* 0x3fc0000024037fae */ /* 0x0005e20009121848 */
[----:B---3--:R-:W-:-:S04]  /*4c500*/  IADD3 R42, P1, R42, UR7, RZ ;  /* 0x000000072a2a7c10 */ /* 0x008fc8000ff3e0ff */
[----:B------:R-:W-:Y:S01]  /*4c510*/  IADD3.X R43, R43, UR6, RZ, P1, !PT ;  /* 0x000000062b2b7c10 */ /* 0x000fe20008ffe4ff */
[----:B------:R1:W-:Y:S04]  /*4c520*/  STL [R1+0xebc], R42 ;  /* 0x000ebc2a01007387 */ /* 0x0003e80000100800 */
[----:B------:R1:W-:Y:S01]  /*4c530*/  STL [R1+0xeb8], R43 ;  /* 0x000eb82b01007387 */ /* 0x0003e20000100800 */
[----:B--2---:R-:W-:Y:S01]  /*4c540*/  MOV R36, R39 ;  /* 0x0000002700247202 */ /* 0x004fe20000000f00 */
[----:B------:R-:W-:Y:S02]  /*4c550*/  IMAD.MOV.U32 R37, RZ, RZ, R44 ;  /* 0x000000ffff257224 */ /* 0x000fe400078e002c */
[----:B------:R-:W-:-:S03]  /*4c560*/  IMAD R0, R0, 0x8000, R41 ;  /* 0x0000800000007824 */ /* 0x000fc600078e0229 */
[----:B------:R2:W-:Y:S02]  /*4c570*/  LDGSTS.E [R3+0x3fe00], [R36.64], P2 ;  /* 0x3fe0000024037fae */ /* 0x0005e40009121848 */
[----:B--2---:R-:W-:Y:S02]  /*4c580*/  IADD3 R3, R0, 0x100000, RZ ;  /* 0x0010000000037810 */ /* 0x004fe40007ffe0ff */
[----:B-1----:R-:W2:Y:S04]  /*4c590*/  LDL.LU R48, [R1+0xef8] ;  /* 0x000ef80001307983 */ /* 0x002ea80000300800 */
[----:B------:R-:W3:Y:S04]  /*4c5a0*/  LDL.LU R38, [R1+0xefc] ;  /* 0x000efc0001267983 */ /* 0x000ee80000300800 */
[----:B------:R-:W4:Y:S04]  /*4c5b0*/  LDL.LU R47, [R1+0xf38] ;  /* 0x000f3800012f7983 */ /* 0x000f280000300800 */
[----:B------:R-:W4:Y:S04]  /*4c5c0*/  LDL.LU R39, [R1+0xf3c] ;  /* 0x000f3c0001277983 */ /* 0x000f280000300800 */
[----:B------:R-:W4:Y:S04]  /*4c5d0*/  LDL.LU R50, [R1+0xf78] ;  /* 0x000f780001327983 */ /* 0x000f280000300800 */
[----:B------:R-:W4:Y:S04]  /*4c5e0*/  LDL.LU R44, [R1+0xf7c] ;  /* 0x000f7c00012c7983 */ /* 0x000f280000300800 */
[----:B------:R-:W4:Y:S04]  /*4c5f0*/  LDL.LU R49, [R1+0xfb8] ;  /* 0x000fb80001317983 */ /* 0x000f280000300800 */
[----:B------:R-:W4:Y:S01]  /*4c600*/  LDL.LU R45, [R1+0xfbc] ;  /* 0x000fbc00012d7983 */ /* 0x000f220000300800 */
[----:B------:R-:W-:Y:S01]  /*4c610*/  IMAD.MOV.U32 R37, RZ, RZ, R43 ;  /* 0x000000ffff257224 */ /* 0x000fe200078e002b */
[----:B------:R-:W-:-:S02]  /*4c620*/  MOV R36, R42 ;  /* 0x0000002a00247202 */ /* 0x000fc40000000f00 */
[----:B------:R-:W4:Y:S04]  /*4c630*/  LDL.LU R43, [R1+0xff8] ;  /* 0x000ff800012b7983 */ /* 0x000f280000300800 */
[----:B------:R-:W4:Y:S04]  /*4c640*/  LDL.LU R42, [R1+0xffc] ;  /* 0x000ffc00012a7983 */ /* 0x000f280000300800 */
[----:B------:R-:W0:Y:S04]  /*4c650*/  LDGDEPBAR ;  /* 0x00000000000079af */ /* 0x000e280000000000 */
[----:B------:R1:W-:Y:S02]  /*4c660*/  LDGSTS.E [R3+-0x80000], [R36.64], P0 ;  /* 0x8000000024037fae */ /* 0x0003e40008121848 */
[----:B-1----:R-:W-:-:S02]  /*4c670*/  IADD3 R3, R0, 0x100000, RZ ;  /* 0x0010000000037810 */ /* 0x002fc40007ffe0ff */
[----:B---3--:R-:W-:-:S04]  /*4c680*/  IADD3 R38, P1, R38, UR7, RZ ;  /* 0x0000000726267c10 */ /* 0x008fc8000ff3e0ff */
[----:B--2---:R-:W-:Y:S01]  /*4c690*/  IADD3.X R48, R48, UR6, RZ, P1, !PT ;  /* 0x0000000630307c10 */ /* 0x004fe20008ffe4ff */
[----:B------:R-:W-:Y:S01]  /*4c6a0*/  STL [R1+0xefc], R38 ;  /* 0x000efc2601007387 */ /* 0x000fe20000100800 */
[----:B----4-:R-:W-:-:S03]  /*4c6b0*/  IADD3 R39, P1, R39, UR7, RZ ;  /* 0x0000000727277c10 */ /* 0x010fc6000ff3e0ff */
[----:B------:R1:W-:Y:S01]  /*4c6c0*/  STL [R1+0xef8], R48 ;  /* 0x000ef83001007387 */ /* 0x0003e20000100800 */
[----:B------:R-:W-:Y:S01]  /*4c6d0*/  MOV R36, R38 ;  /* 0x0000002600247202 */ /* 0x000fe20000000f00 */
[----:B------:R-:W-:Y:S01]  /*4c6e0*/  IMAD.MOV.U32 R37, RZ, RZ, R48 ;  /* 0x000000ffff257224 */ /* 0x000fe200078e0030 */
[----:B------:R-:W-:-:S04]  /*4c6f0*/  IADD3.X R47, R47, UR6, RZ, P1, !PT ;  /* 0x000000062f2f7c10 */ /* 0x000fc80008ffe4ff */
[----:B------:R2:W-:Y:S04]  /*4c700*/  LDGSTS.E [R3+-0x7f000], [R36.64], P0 ;  /* 0x8100000024037fae */ /* 0x0005e80008121848 */
[----:B-1----:R-:W3:Y:S04]  /*4c710*/  LDL.LU R48, [R1+0x1038] ;  /* 0x0010380001307983 */ /* 0x002ee80000300800 */
[----:B------:R-:W4:Y:S04]  /*4c720*/  LDL.LU R38, [R1+0x103c] ;  /* 0x00103c0001267983 */ /* 0x000f280000300800 */
[----:B------:R-:W-:Y:S01]  /*4c730*/  STL [R1+0xf3c], R39 ;  /* 0x000f3c2701007387 */ /* 0x000fe20000100800 */
[----:B--2---:R-:W-:Y:S01]  /*4c740*/  IMAD.MOV.U32 R37, RZ, RZ, R47 ;  /* 0x000000ffff257224 */ /* 0x004fe200078e002f */
[----:B------:R-:W-:-:S02]  /*4c750*/  MOV R36, R39 ;  /* 0x0000002700247202 */ /* 0x000fc40000000f00 */
[----:B------:R1:W-:Y:S01]  /*4c760*/  STL [R1+0xf38], R47 ;  /* 0x000f382f01007387 */ /* 0x0003e20000100800 */
[----:B------:R-:W-:-:S03]  /*4c770*/  IADD3 R44, P1, R44, UR7, RZ ;  /* 0x000000072c2c7c10 */ /* 0x000fc6000ff3e0ff */
[----:B------:R2:W-:Y:S04]  /*4c780*/  LDGSTS.E [R3+-0x7e000], [R36.64], P0 ;  /* 0x8200000024037fae */ /* 0x0005e80008121848 */
[----:B-1----:R-:W3:Y:S04]  /*4c790*/  LDL.LU R47, [R1+0x1078] ;  /* 0x00107800012f7983 */ /* 0x002ee80000300800 */
[----:B------:R-:W3:Y:S01]  /*4c7a0*/  LDL.LU R39, [R1+0x107c] ;  /* 0x00107c0001277983 */ /* 0x000ee20000300800 */
[----:B------:R-:W-:-:S03]  /*4c7b0*/  IADD3.X R50, R50, UR6, RZ, P1, !PT ;  /* 0x0000000632327c10 */ /* 0x000fc60008ffe4ff */
[----:B------:R-:W-:Y:S01]  /*4c7c0*/  STL [R1+0xf7c], R44 ;  /* 0x000f7c2c01007387 */ /* 0x000fe20000100800 */
[----:B--2---:R-:W-:Y:S01]  /*4c7d0*/  MOV R36, R44 ;  /* 0x0000002c00247202 */ /* 0x004fe20000000f00 */
[----:B------:R-:W-:Y:S02]  /*4c7e0*/  IMAD.MOV.U32 R37, RZ, RZ, R50 ;  /* 0x000000ffff257224 */ /* 0x000fe400078e0032 */
[----:B------:R1:W-:Y:S01]  /*4c7f0*/  STL [R1+0xf78], R50 ;  /* 0x000f783201007387 */ /* 0x0003e20000100800 */
[----:B------:R-:W-:-:S03]  /*4c800*/  IADD3 R45, P1, R45, UR7, RZ ;  /* 0x000000072d2d7c10 */ /* 0x000fc6000ff3e0ff */
[----:B------:R2:W-:Y:S04]  /*4c810*/  LDGSTS.E [R3+-0x7d000], [R36.64], P0 ;  /* 0x8300000024037fae */ /* 0x0005e80008121848 */
[----:B-1----:R-:W3:Y:S04]  /*4c820*/  LDL.LU R50, [R1+0xec0] ;  /* 0x000ec00001327983 */ /* 0x002ee80000300800 */
[----:B------:R-:W3:Y:S01]  /*4c830*/  LDL.LU R44, [R1+0xec4] ;  /* 0x000ec400012c7983 */ /* 0x000ee20000300800 */
[----:B------:R-:W-:Y:S02]  /*4c840*/  IADD3.X R49, R49, UR6, RZ, P1, !PT ;  /* 0x0000000631317c10 */ /* 0x000fe40008ffe4ff */
[----:B------:R-:W-:Y:S01]  /*4c850*/  IADD3 R42, P1, R42, UR7, RZ ;  /* 0x000000072a2a7c10 */ /* 0x000fe2000ff3e0ff */
[----:B------:R-:W-:Y:S01]  /*4c860*/  STL [R1+0xfbc], R45 ;  /* 0x000fbc2d01007387 */ /* 0x000fe20000100800 */
[----:B--2---:R-:W-:Y:S01]  /*4c870*/  MOV R36, R45 ;  /* 0x0000002d00247202 */ /* 0x004fe20000000f00 */
[----:B------:R-:W-:-:S02]  /*4c880*/  IMAD.MOV.U32 R37, RZ, RZ, R49 ;  /* 0x000000ffff257224 */ /* 0x000fc400078e0031 */
[----:B------:R1:W-:Y:S01]  /*4c890*/  STL [R1+0xfb8], R49 ;  /* 0x000fb83101007387 */ /* 0x0003e20000100800 */
[----:B------:R-:W-:-:S03]  /*4c8a0*/  IADD3.X R43, R43, UR6, RZ, P1, !PT ;  /* 0x000000062b2b7c10 */ /* 0x000fc60008ffe4ff */
[----:B------:R2:W-:Y:S04]  /*4c8b0*/  LDGSTS.E [R3+-0x7c000], [R36.64], P0 ;  /* 0x8400000024037fae */ /* 0x0005e80008121848 */
[----:B-1----:R-:W3:Y:S04]  /*4c8c0*/  LDL.LU R49, [R1+0xf00] ;  /* 0x000f000001317983 */ /* 0x002ee80000300800 */
[----:B------:R-:W3:Y:S01]  /*4c8d0*/  LDL.LU R45, [R1+0xf04] ;  /* 0x000f0400012d7983 */ /* 0x000ee20000300800 */
[----:B--2---:R-:W-:-:S03]  /*4c8e0*/  IMAD.MOV.U32 R37, RZ, RZ, R43 ;  /* 0x000000ffff257224 */ /* 0x004fc600078e002b */
[----:B------:R-:W-:Y:S01]  /*4c8f0*/  STL [R1+0xffc], R42 ;  /* 0x000ffc2a01007387 */ /* 0x000fe20000100800 */
[----:B------:R-:W-:-:S03]  /*4c900*/  MOV R36, R42 ;  /* 0x0000002a00247202 */ /* 0x000fc60000000f00 */
[----:B------:R1:W-:Y:S04]  /*4c910*/  STL [R1+0xff8], R43 ;  /* 0x000ff82b01007387 */ /* 0x0003e80000100800 */
[----:B------:R2:W-:Y:S04]  /*4c920*/  LDGSTS.E [R3+-0x7b000], [R36.64], P0 ;  /* 0x8500000024037fae */ /* 0x0005e80008121848 */
[----:B-1----:R-:W3:Y:S04]  /*4c930*/  LDL.LU R43, [R1+0xf40] ;  /* 0x000f4000012b7983 */ /* 0x002ee80000300800 */
[----:B------:R-:W3:Y:S01]  /*4c940*/  LDL.LU R42, [R1+0xf44] ;  /* 0x000f4400012a7983 */ /* 0x000ee20000300800 */
[----:B----4-:R-:W-:-:S04]  /*4c950*/  IADD3 R38, P1, R38, UR7, RZ ;  /* 0x0000000726267c10 */ /* 0x010fc8000ff3e0ff */
[----:B---3--:R-:W-:Y:S01]  /*4c960*/  IADD3.X R48, R48, UR6, RZ, P1, !PT ;  /* 0x0000000630307c10 */ /* 0x008fe20008ffe4ff */
[----:B------:R-:W-:Y:S01]  /*4c970*/  STL [R1+0x103c], R38 ;  /* 0x00103c2601007387 */ /* 0x000fe20000100800 */
[----:B--2---:R-:W-:-:S03]  /*4c980*/  MOV R36, R38 ;  /* 0x0000002600247202 */ /* 0x004fc60000000f00 */
[----:B------:R1:W-:Y:S01]  /*4c990*/  STL [R1+0x1038], R48 ;  /* 0x0010383001007387 */ /* 0x0003e20000100800 */
[----:B------:R-:W-:-:S05]  /*4c9a0*/  IMAD.MOV.U32 R37, RZ, RZ, R48 ;  /* 0x000000ffff257224 */ /* 0x000fca00078e0030 */
[----:B------:R2:W-:Y:S04]  /*4c9b0*/  LDGSTS.E [R3+-0x7a000], [R36.64], P0 ;  /* 0x8600000024037fae */ /* 0x0005e80008121848 */
[----:B-1----:R-:W3:Y:S01]  /*4c9c0*/  LDL.LU R48, [R1+0xf80] ;  /* 0x000f800001307983 */ /* 0x002ee20000300800 */
[----:B------:R-:W-:-:S03]  /*4c9d0*/  IADD3 R39, P1, R39, UR7, RZ ;  /* 0x0000000727277c10 */ /* 0x000fc6000ff3e0ff */
[----:B------:R-:W4:Y:S01]  /*4c9e0*/  LDL.LU R38, [R1+0xf84] ;  /* 0x000f840001267983 */ /* 0x000f220000300800 */
[----:B------:R-:W-:-:S03]  /*4c9f0*/  IADD3.X R47, R47, UR6, RZ, P1, !PT ;  /* 0x000000062f2f7c10 */ /* 0x000fc60008ffe4ff */
[----:B------:R-:W-:Y:S01]  /*4ca00*/  STL [R1+0x107c], R39 ;  /* 0x00107c2701007387 */ /* 0x000fe20000100800 */
[----:B--2---:R-:W-:-:S03]  /*4ca10*/  MOV R36, R39 ;  /* 0x0000002700247202 */ /* 0x004fc60000000f00 */
[----:B------:R1:W-:Y:S01]  /*4ca20*/  STL [R1+0x1078], R47 ;  /* 0x0010782f01007387 */ /* 0x0003e20000100800 */
[----:B------:R-:W-:-:S03]  /*4ca30*/  IMAD.MOV.U32 R37, RZ, RZ, R47 ;  /* 0x000000ffff257224 */ /* 0x000fc600078e002f */
[----:B-1----:R-:W2:Y:S04]  /*4ca40*/  LDL.LU R47, [R1+0xfc0] ;  /* 0x000fc000012f7983 */ /* 0x002ea80000300800 */
[----:B------:R-:W2:Y:S01]  /*4ca50*/  LDL.LU R39, [R1+0xfc4] ;  /* 0x000fc40001277983 */ /* 0x000ea20000300800 */
[----:B------:R-:W-:Y:S02]  /*4ca60*/  IADD3 R44, P1, R44, UR7, RZ ;  /* 0x000000072c2c7c10 */ /* 0x000fe4000ff3e0ff */
[----:B------:R-:W-:Y:S02]  /*4ca70*/  IADD3 R0, R0, 0x100000, RZ ;  /* 0x0010000000007810 */ /* 0x000fe40007ffe0ff */
[----:B------:R-:W-:Y:S01]  /*4ca80*/  IADD3.X R50, R50, UR6, RZ, P1, !PT ;  /* 0x0000000632327c10 */ /* 0x000fe20008ffe4ff */
[----:B------:R-:W-:Y:S01]  /*4ca90*/  STL [R1+0xec4], R44 ;  /* 0x000ec42c01007387 */ /* 0x000fe20000100800 */
[----:B------:R-:W-:-:S03]  /*4caa0*/  LOP3.LUT R55, R57, 0x10, RZ, 0x3c, !PT ;  /* 0x0000001039377812 */ /* 0x000fc600078e3cff */
[----:B------:R1:W-:Y:S04]  /*4cab0*/  LDGSTS.E [R0+-0x79000], [R36.64], P0 ;  /* 0x8700000024007fae */ /* 0x0003e80008121848 */
[----:B------:R1:W-:Y:S02]  /*4cac0*/  STL [R1+0xec0], R50 ;  /* 0x000ec03201007387 */ /* 0x0003e40000100800 */
[----:B-1----:R-:W-:Y:S01]  /*4cad0*/  MOV R0, UR5 ;  /* 0x0000000500007c02 */ /* 0x002fe20008000f00 */
[----:B------:R-:W-:Y:S01]  /*4cae0*/  IMAD.MOV.U32 R37, RZ, RZ, R50 ;  /* 0x000000ffff257224 */ /* 0x000fe200078e0032 */
[----:B------:R-:W-:Y:S01]  /*4caf0*/  MOV R36, R44 ;  /* 0x0000002c00247202 */ /* 0x000fe20000000f00 */
[----:B------:R-:W2:Y:S02]  /*4cb00*/  LDL.LU R50, [R1+0x1000] ;  /* 0x0010000001327983 */ /* 0x000ea40000300800 */
[----:B------:R-:W-:-:S02]  /*4cb10*/  IMAD R0, R0, 0x8000, R55 ;  /* 0x0000800000007824 */ /* 0x000fc400078e0237 */
[----:B------:R-:W2:Y:S01]  /*4cb20*/  LDL.LU R44, [R1+0x1004] ;  /* 0x00100400012c7983 */ /* 0x000ea20000300800 */
[----:B------:R-:W-:Y:S02]  /*4cb30*/  IADD3 R45, P1, R45, UR7, RZ ;  /* 0x000000072d2d7c10 */ /* 0x000fe4000ff3e0ff */
[----:B------:R-:W-:Y:S02]  /*4cb40*/  IADD3 R3, R0, 0x100000, RZ ;  /* 0x0010000000037810 */ /* 0x000fe40007ffe0ff */
[----:B------:R-:W-:Y:S01]  /*4cb50*/  IADD3.X R49, R49, UR6, RZ, P1, !PT ;  /* 0x0000000631317c10 */ /* 0x000fe20008ffe4ff */
[----:B------:R-:W-:Y:S04]  /*4cb60*/  STL [R1+0xf04], R45 ;  /* 0x000f042d01007387 */ /* 0x000fe80000100800 */
[----:B------:R1:W-:Y:S01]  /*4cb70*/  LDGSTS.E [R3+-0x7fe00], [R36.64], P0 ;  /* 0x8020000024037fae */ /* 0x0003e20008121848 */
[----:B------:R-:W-:-:S03]  /*4cb80*/  IADD3 R42, P1, R42, UR7, RZ ;  /* 0x000000072a2a7c10 */ /* 0x000fc6000ff3e0ff */
[----:B------:R1:W-:Y:S01]  /*4cb90*/  STL [R1+0xf00], R49 ;  /* 0x000f003101007387 */ /* 0x0003e20000100800 */
[----:B------:R-:W-:Y:S01]  /*4cba0*/  IADD3.X R43, R43, UR6, RZ, P1, !PT ;  /* 0x000000062b2b7c10 */ /* 0x000fe20008ffe4ff */
[----:B-1----:R-:W-:Y:S01]  /*4cbb0*/  IMAD.MOV.U32 R37, RZ, RZ, R49 ;  /* 0x000000ffff257224 */ /* 0x002fe200078e0031 */
[----:B------:R-:W-:Y:S01]  /*4cbc0*/  MOV R36, R45 ;  /* 0x0000002d00247202 */ /* 0x000fe20000000f00 */
[----:B------:R-:W2:Y:S04]  /*4cbd0*/  LDL.LU R49, [R1+0x1040] ;  /* 0x0010400001317983 */ /* 0x000ea80000300800 */
[----:B------:R-:W2:Y:S04]  /*4cbe0*/  LDL.LU R45, [R1+0x1044] ;  /* 0x00104400012d7983 */ /* 0x000ea80000300800 */
[----:B------:R1:W-:Y:S04]  /*4cbf0*/  LDGSTS.E [R3+-0x7ee00], [R36.64], P0 ;  /* 0x8120000024037fae */ /* 0x0003e80008121848 */
[----:B------:R-:W-:Y:S04]  /*4cc00*/  STL [R1+0xf44], R42 ;  /* 0x000f442a01007387 */ /* 0x000fe80000100800 */
[----:B------:R1:W-:Y:S02]  /*4cc10*/  STL [R1+0xf40], R43 ;  /* 0x000f402b01007387 */ /* 0x0003e40000100800 */
[----:B-1----:R-:W-:Y:S01]  /*4cc20*/  IMAD.MOV.U32 R37, RZ, RZ, R43 ;  /* 0x000000ffff257224 */ /* 0x002fe200078e002b */
[----:B------:R-:W-:Y:S01]  /*4cc30*/  MOV R36, R42 ;  /* 0x0000002a00247202 */ /* 0x000fe20000000f00 */
[----:B------:R-:W2:Y:S04]  /*4cc40*/  LDL.LU R43, [R1+0x1080] ;  /* 0x00108000012b7983 */ /* 0x000ea80000300800 */
[----:B------:R-:W2:Y:S04]  /*4cc50*/  LDL.LU R42, [R1+0x1084] ;  /* 0x00108400012a7983 */ /* 0x000ea80000300800 */
[----:B------:R1:W-:Y:S01]  /*4cc60*/  LDGSTS.E [R3+-0x7de00], [R36.64], P0 ;  /* 0x8220000024037fae */ /* 0x0003e20008121848 */
[----:B----4-:R-:W-:-:S04]  /*4cc70*/  IADD3 R38, P1, R38, UR7, RZ ;  /* 0x0000000726267c10 */ /* 0x010fc8000ff3e0ff */
[----:B---3--:R-:W-:Y:S01]  /*4cc80*/  IADD3.X R48, R48, UR6, RZ, P1, !PT ;  /* 0x0000000630307c10 */ /* 0x008fe20008ffe4ff */
[----:B------:R-:W-:Y:S01]  /*4cc90*/  STL [R1+0xf84], R38 ;  /* 0x000f842601007387 */ /* 0x000fe20000100800 */
[----:B-1----:R-:W-:-:S03]  /*4cca0*/  MOV R36, R38 ;  /* 0x0000002600247202 */ /* 0x002fc60000000f00 */
[----:B------:R1:W-:Y:S01]  /*4ccb0*/  STL [R1+0xf80], R48 ;  /* 0x000f803001007387 */ /* 0x0003e20000100800 */
[----:B------:R-:W-:-:S05]  /*4ccc0*/  IMAD.MOV.U32 R37, RZ, RZ, R48 ;  /* 0x000000ffff257224 */ /* 0x000fca00078e0030 */
[----:B------:R3:W-:Y:S04]  /*4ccd0*/  LDGSTS.E [R3+-0x7ce00], [R36.64], P0 ;  /* 0x8320000024037fae */ /* 0x0007e80008121848 */
[----:B-1----:R-:W4:Y:S01]  /*4cce0*/  LDL.LU R48, [R1+0xec8] ;  /* 0x000ec80001307983 */ /* 0x002f220000300800 */
[----:B--2---:R-:W-:-:S03]  /*4ccf0*/  IADD3 R39, P1, R39, UR7, RZ ;  /* 0x0000000727277c10 */ /* 0x004fc6000ff3e0ff */
[----:B------:R-:W2:Y:S01]  /*4cd00*/  LDL.LU R38, [R1+0xecc] ;  /* 0x000ecc0001267983 */ /* 0x000ea20000300800 */
[----:B------:R-:W-:-:S03]  /*4cd10*/  IADD3.X R47, R47, UR6, RZ, P1, !PT ;  /* 0x000000062f2f7c10 */ /* 0x000fc60008ffe4ff */
[----:B------:R-:W-:Y:S01]  /*4cd20*/  STL [R1+0xfc4], R39 ;  /* 0x000fc42701007387 */ /* 0x000fe20000100800 */
[----:B---3--:R-:W-:-:S03]  /*4cd30*/  MOV R36, R39 ;  /* 0x0000002700247202 */ /* 0x008fc60000000f00 */
[----:B------:R1:W-:Y:S01]  /*4cd40*/  STL [R1+0xfc0], R47 ;  /* 0x000fc02f01007387 */ /* 0x0003e20000100800 */
[----:B------:R-:W-:-:S05]  /*4cd50*/  IMAD.MOV.U32 R37, RZ, RZ, R47 ;  /* 0x000000ffff257224 */ /* 0x000fca00078e002f */
[----:B------:R3:W-:Y:S04]  /*4cd60*/  LDGSTS.E [R3+-0x7be00], [R36.64], P0 ;  /* 0x8420000024037fae */ /* 0x0007e80008121848 */
[----:B-1----:R-:W4:Y:S04]  /*4cd70*/  LDL.LU R47, [R1+0xf08] ;  /* 0x000f0800012f7983 */ /* 0x002f280000300800 */
[----:B------:R-:W4:Y:S01]  /*4cd80*/  LDL.LU R39, [R1+0xf0c] ;  /* 0x000f0c0001277983 */ /* 0x000f220000300800 */
[----:B------:R-:W-:-:S04]  /*4cd90*/  IADD3 R44, P1, R44, UR7, RZ ;  /* 0x000000072c2c7c10 */ /* 0x000fc8000ff3e0ff */
[----:B------:R-:W-:Y:S01]  /*4cda0*/  IADD3.X R50, R50, UR6, RZ, P1, !PT ;  /* 0x0000000632327c10 */ /* 0x000fe20008ffe4ff */
        /* <DEDUP_REMOVED lines=12> */
[----:B------:R-:W-:Y:S01]  /*4ce70*/  IMAD.MOV.U32 R37, RZ, RZ, R49 ;  /* 0x000000ffff257224 */ /* 0x000fe200078e0031 */
[----:B------:R-:W-:-:S04]  /*4ce80*/  IADD3 R0, R0, 0x100000, RZ ;  /* 0x0010000000007810 */ /* 0x000fc80007ffe0ff */
        /* <DEDUP_REMOVED lines=12> */
[----:B---3--:R-:W-:-:S05]  /*4cf50*/  MOV R0, UR5 ;  /* 0x0000000500007c02 */ /* 0x008fca0008000f00 */
[----:B------:R-:W-:-:S05]  /*4cf60*/  IMAD R0, R0, 0x8000, R54 ;  /* 0x0000800000007824 */ /* 0x000fca00078e0236 */
[----:B------:R-:W-:Y:S02]  /*4cf70*/  IADD3 R3, R0, 0x100000, RZ ;  /* 0x0010000000037810 */ /* 0x000fe40007ffe0ff */
[----:B--2---:R-:W-:-:S04]  /*4cf80*/  IADD3 R38, P1, R38, UR7, RZ ;  /* 0x0000000726267c10 */ /* 0x004fc8000ff3e0ff */
[----:B----4-:R-:W-:Y:S01]  /*4cf90*/  IADD3.X R48, R48, UR6, RZ, P1, !PT ;  /* 0x0000000630307c10 */ /* 0x010fe20008ffe4ff */
[----:B------:R-:W-:Y:S01]  /*4cfa0*/  STL [R1+0xecc], R38 ;  /* 0x000ecc2601007387 */ /* 0x000fe20000100800 */
[----:B------:R-:W-:-:S03]  /*4cfb0*/  MOV R36, R38 ;  /* 0x0000002600247202 */ /* 0x000fc60000000f00 */
        /* <DEDUP_REMOVED lines=10> */
[----:B------:R-:W-:-:S05]  /*4d060*/  IMAD.MOV.U32 R37, RZ, RZ, R47 ;  /* 0x000000ffff257224 */ /* 0x000fca00078e002f */
[----:B------:R2:W-:Y:S04]  /*4d070*/  LDGSTS.E [R3+-0x7ec00], [R36.64], P0 ;  /* 0x8140000024037fae */ /* 0x0005e80008121848 */
[----:B-1----:R-:W3:Y:S04]  /*4d080*/  LDL.LU R47, [R1+0x1048] ;  /* 0x00104800012f7983 */ /* 0x002ee80000300800 */
[----:B------:R-:W3:Y:S01]  /*4d090*/  LDL.LU R39, [R1+0x104c] ;  /* 0x00104c0001277983 */ /* 0x000ee20000300800 */
[----:B------:R-:W-:-:S04]  /*4d0a0*/  IADD3 R44, P1, R44, UR7, RZ ;  /* 0x000000072c2c7c10 */ /* 0x000fc8000ff3e0ff */
[----:B------:R-:W-:Y:S01]  /*4d0b0*/  IADD3.X R50, R50, UR6, RZ, P1, !PT ;  /* 0x0000000632327c10 */ /* 0x000fe20008ffe4ff */
        /* <DEDUP_REMOVED lines=39> */
[----:B------:R-:W-:Y:S01]  /*4d330*/  IMAD.MOV.U32 R37, RZ, RZ, R47 ;  /* 0x000000ffff257224 */ /* 0x000fe200078e002f */
[----:B------:R-:W-:-:S04]  /*4d340*/  IADD3 R0, R0, 0x100000, RZ ;  /* 0x0010000000007810 */ /* 0x000fc80007ffe0ff */
[----:B------:R2:W-:Y:S04]  /*4d350*/  LDGSTS.E [R3+-0x79c00], [R36.64], P0 ;  /* 0x8640000024037fae */ /* 0x0005e80008121848 */
[----:B-1----:R-:W3:Y:S04]  /*4d360*/  LDL.LU R47, [R1+0xf90] ;  /* 0x000f9000012f7983 */ /* 0x002ee80000300800 */
[----:B------:R-:W3:Y:S01]  /*4d370*/  LDL.LU R39, [R1+0xf94] ;  /* 0x000f940001277983 */ /* 0x000ee20000300800 */
[----:B------:R-:W-:-:S04]  /*4d380*/  IADD3 R44, P1, R44, UR7, RZ ;  /* 0x000000072c2c7c10 */ /* 0x000fc8000ff3e0ff */
[----:B------:R-:W-:Y:S02]  /*4d390*/  IADD3.X R50, R50, UR6, RZ, P1, !PT ;  /* 0x0000000632327c10 */ /* 0x000fe40008ffe4ff */
[----:B--2---:R-:W-:-:S03]  /*4d3a0*/  MOV R36, R44 ;  /* 0x0000002c00247202 */ /* 0x004fc60000000f00 */
[----:B------:R-:W-:Y:S01]  /*4d3b0*/  IMAD.MOV.U32 R37, RZ, RZ, R50 ;  /* 0x000000ffff257224 */ /* 0x000fe200078e0032 */
[----:B------:R-:W-:Y:S01]  /*4d3c0*/  LOP3.LUT R52, R52, 0x30, RZ, 0x3c, !PT ;  /* 0x0000003034347812 */ /* 0x000fe200078e3cff */
[----:B------:R-:W-:Y:S04]  /*4d3d0*/  STL [R1+0x108c], R44 ;  /* 0x00108c2c01007387 */ /* 0x000fe80000100800 */
[----:B------:R1:W-:Y:S04]  /*4d3e0*/  LDGSTS.E [R0+-0x78c00], [R36.64], P0 ;  /* 0x8740000024007fae */ /* 0x0003e80008121848 */
[----:B------:R2:W-:Y:S01]  /*4d3f0*/  STL [R1+0x1088], R50 ;  /* 0x0010883201007387 */ /* 0x0005e20000100800 */
[----:B-1----:R-:W-:-:S02]  /*4d400*/  MOV R0, UR5 ;  /* 0x0000000500007c02 */ /* 0x002fc40008000f00 */
[----:B------:R-:W-:Y:S01]  /*4d410*/  IADD3 R45, P1, R45, UR7, RZ ;  /* 0x000000072d2d7c10 */ /* 0x000fe2000ff3e0ff */
[----:B--2---:R-:W2:Y:S02]  /*4d420*/  LDL.LU R50, [R1+0xfd0] ;  /* 0x000fd00001327983 */ /* 0x004ea40000300800 */
[----:B------:R-:W-:Y:S01]  /*4d430*/  IMAD R0, R0, 0x8000, R52 ;  /* 0x0000800000007824 */ /* 0x000fe200078e0234 */
[----:B------:R-:W-:Y:S01]  /*4d440*/  IADD3.X R49, R49, UR6, RZ, P1, !PT ;  /* 0x0000000631317c10 */ /* 0x000fe20008ffe4ff */
[----:B------:R-:W2:Y:S01]  /*4d450*/  LDL.LU R44, [R1+0xfd4] ;  /* 0x000fd400012c7983 */ /* 0x000ea20000300800 */
[----:B------:R-:W-:-:S03]  /*4d460*/  MOV R36, R45 ;  /* 0x0000002d00247202 */ /* 0x000fc60000000f00 */
[----:B------:R-:W-:Y:S01]  /*4d470*/  STL [R1+0xed4], R45 ;  /* 0x000ed42d01007387 */ /* 0x000fe20000100800 */
[----:B------:R-:W-:Y:S01]  /*4d480*/  IMAD.MOV.U32 R37, RZ, RZ, R49 ;  /* 0x000000ffff257224 */ /* 0x000fe200078e0031 */
[----:B------:R-:W-:Y:S02]  /*4d490*/  IADD3 R3, R0, 0x100000, RZ ;  /* 0x0010000000037810 */ /* 0x000fe40007ffe0ff */
[----:B------:R1:W-:Y:S04]  /*4d4a0*/  STL [R1+0xed0], R49 ;  /* 0x000ed03101007387 */ /* 0x0003e80000100800 */
[----:B------:R1:W-:Y:S04]  /*4d4b0*/  LDGSTS.E [R3+-0x7fa00], [R36.64], P0 ;  /* 0x8060000024037fae */ /* 0x0003e80008121848 */
[----:B-1----:R-:W2:Y:S01]  /*4d4c0*/  LDL.LU R49, [R1+0x1010] ;  /* 0x0010100001317983 */ /* 0x002ea20000300800 */
[----:B------:R-:W-:-:S03]  /*4d4d0*/  IADD3 R42, P1, R42, UR7, RZ ;  /* 0x000000072a2a7c10 */ /* 0x000fc6000ff3e0ff */
[----:B------:R-:W2:Y:S01]  /*4d4e0*/  LDL.LU R45, [R1+0x1014] ;  /* 0x00101400012d7983 */ /* 0x000ea20000300800 */
[----:B------:R-:W-:-:S03]  /*4d4f0*/  IADD3.X R43, R43, UR6, RZ, P1, !PT ;  /* 0x000000062b2b7c10 */ /* 0x000fc60008ffe4ff */
[----:B------:R-:W-:Y:S01]  /*4d500*/  STL [R1+0xf14], R42 ;  /* 0x000f142a01007387 */ /* 0x000fe20000100800 */
[----:B------:R-:W-:-:S03]  /*4d510*/  MOV R36, R42 ;  /* 0x0000002a00247202 */ /* 0x000fc60000000f00 */
[----:B------:R1:W-:Y:S01]  /*4d520*/  STL [R1+0xf10], R43 ;  /* 0x000f102b01007387 */ /* 0x0003e20000100800 */
[----:B------:R-:W-:-:S05]  /*4d530*/  IMAD.MOV.U32 R37, RZ, RZ, R43 ;  /* 0x000000ffff257224 */ /* 0x000fca00078e002b */
[----:B------:R3:W-:Y:S04]  /*4d540*/  LDGSTS.E [R3+-0x7ea00], [R36.64], P0 ;  /* 0x8160000024037fae */ /* 0x0007e80008121848 */
[----:B-1----:R-:W2:Y:S04]  /*4d550*/  LDL.LU R43, [R1+0x1050] ;  /* 0x00105000012b7983 */ /* 0x002ea80000300800 */
[----:B------:R-:W2:Y:S01]  /*4d560*/  LDL.LU R42, [R1+0x1054] ;  /* 0x00105400012a7983 */ /* 0x000ea20000300800 */
[----:B----4-:R-:W-:-:S04]  /*4d570*/  IADD3 R38, P1, R38, UR7, RZ ;  /* 0x0000000726267c10 */ /* 0x010fc8000ff3e0ff */
[----:B---3--:R-:W-:Y:S01]  /*4d580*/  IADD3.X R48, R48, UR6, RZ, P1, !PT ;  /* 0x0000000630307c10 */ /* 0x008fe20008ffe4ff */
[----:B------:R-:W-:Y:S01]  /*4d590*/  STL [R1+0xf54], R38 ;  /* 0x000f542601007387 */ /* 0x000fe20000100800 */
[----:B------:R-:W-:-:S03]  /*4d5a0*/  MOV R36, R38 ;  /* 0x0000002600247202 */ /* 0x000fc60000000f00 */
[----:B------:R1:W-:Y:S01]  /*4d5b0*/  STL [R1+0xf50], R48 ;  /* 0x000f503001007387 */ /* 0x0003e20000100800 */
[----:B------:R-:W-:-:S05]  /*4d5c0*/  IMAD.MOV.U32 R37, RZ, RZ, R48 ;  /* 0x000000ffff257224 */ /* 0x000fca00078e0030 */
[----:B------:R3:W-:Y:S04]  /*4d5d0*/  LDGSTS.E [R3+-0x7da00], [R36.64], P0 ;  /* 0x8260000024037fae */ /* 0x0007e80008121848 */
[----:B-1----:R-:W4:Y:S01]  /*4d5e0*/  LDL.LU R48, [R1+0x1090] ;  /* 0x0010900001307983 */ /* 0x002f220000300800 */
[----:B------:R-:W-:-:S03]  /*4d5f0*/  IADD3 R39, P1, R39, UR7, RZ ;  /* 0x0000000727277c10 */ /* 0x000fc6000ff3e0ff */
[----:B------:R-:W4:Y:S01]  /*4d600*/  LDL.LU R38, [R1+0x1094] ;  /* 0x0010940001267983 */ /* 0x000f220000300800 */
        /* <DEDUP_REMOVED lines=8> */
[----:B--2---:R-:W-:-:S04]  /*4d690*/  IADD3 R44, P1, R44, UR7, RZ ;  /* 0x000000072c2c7c10 */ /* 0x004fc8000ff3e0ff */
[----:B------:R-:W-:Y:S01]  /*4d6a0*/  IADD3.X R50, R50, UR6, RZ, P1, !PT ;  /* 0x0000000632327c10 */ /* 0x000fe20008ffe4ff */
[----:B------:R-:W-:Y:S01]  /*4d6b0*/  STL [R1+0xfd4], R44 ;  /* 0x000fd42c01007387 */ /* 0x000fe20000100800 */
[----:B---3--:R-:W-:-:S03]  /*4d6c0*/  MOV R36, R44 ;  /* 0x0000002c00247202 */ /* 0x008fc60000000f00 */
[----:B------:R1:W-:Y:S01]  /*4d6d0*/  STL [R1+0xfd0], R50 ;  /* 0x000fd03201007387 */ /* 0x0003e20000100800 */
[----:B------:R-:W-:-:S05]  /*4d6e0*/  IMAD.MOV.U32 R37, RZ, RZ, R50 ;  /* 0x000000ffff257224 */ /* 0x000fca00078e0032 */
[----:B------:R2:W-:Y:S04]  /*4d6f0*/  LDGSTS.E [R3+-0x7ba00], [R36.64], P0 ;  /* 0x8460000024037fae */ /* 0x0005e80008121848 */
[----:B-1----:R-:W3:Y:S01]  /*4d700*/  LDL.LU R50, [R1+0xf18] ;  /* 0x000f180001327983 */ /* 0x002ee20000300800 */
[----:B------:R-:W-:-:S03]  /*4d710*/  IADD3 R45, P1, R45, UR7, RZ ;  /* 0x000000072d2d7c10 */ /* 0x000fc6000ff3e0ff */
[----:B------:R-:W3:Y:S01]  /*4d720*/  LDL.LU R44, [R1+0xf1c] ;  /* 0x000f1c00012c7983 */ /* 0x000ee20000300800 */
[----:B------:R-:W-:-:S03]  /*4d730*/  IADD3.X R49, R49, UR6, RZ, P1, !PT ;  /* 0x0000000631317c10 */ /* 0x000fc60008ffe4ff */
[----:B------:R-:W-:Y:S01]  /*4d740*/  STL [R1+0x1014], R45 ;  /* 0x0010142d01007387 */ /* 0x000fe20000100800 */
[----:B--2---:R-:W-:-:S03]  /*4d750*/  MOV R36, R45 ;  /* 0x0000002d00247202 */ /* 0x004fc60000000f00 */
        /* <DEDUP_REMOVED lines=15> */
[----:B----4-:R-:W-:-:S04]  /*4d850*/  IADD3 R38, P1, R38, UR7, RZ ;  /* 0x0000000726267c10 */ /* 0x010fc8000ff3e0ff */
[----:B------:R-:W-:Y:S01]  /*4d860*/  IADD3.X R48, R48, UR6, RZ, P1, !PT ;  /* 0x0000000630307c10 */ /* 0x000fe20008ffe4ff */
[----:B------:R-:W-:Y:S01]  /*4d870*/  STL [R1+0x1094], R38 ;  /* 0x0010942601007387 */ /* 0x000fe20000100800 */
[----:B--2---:R-:W-:-:S03]  /*4d880*/  MOV R36, R38 ;  /* 0x0000002600247202 */ /* 0x004fc60000000f00 */
        /* <DEDUP_REMOVED lines=13> */
[----:B------:R-:W-:-:S05]  /*4d960*/  MOV R0, UR5 ;  /* 0x0000000500007c02 */ /* 0x000fca0008000f00 */
[----:B------:R-:W-:-:S05]  /*4d970*/  IMAD R0, R0, 0x8000, R51 ;  /* 0x0000800000007824 */ /* 0x000fca00078e0233 */
[----:B------:R-:W-:-:S05]  /*4d980*/  IADD3 R3, R0, 0x100000, RZ ;  /* 0x0010000000037810 */ /* 0x000fca0007ffe0ff */
[----:B------:R1:W-:Y:S01]  /*4d990*/  LDGSTS.E [R3+-0x7f800], [R36.64], P0 ;  /* 0x8080000024037fae */ /* 0x0003e20008121848 */
[----:B---3--:R-:W-:-:S04]  /*4d9a0*/  IADD3 R44, P1, R44, UR7, RZ ;  /* 0x000000072c2c7c10 */ /* 0x008fc8000ff3e0ff */
[----:B------:R-:W-:Y:S01]  /*4d9b0*/  IADD3.X R50, R50, UR6, RZ, P1, !PT ;  /* 0x0000000632327c10 */ /* 0x000fe20008ffe4ff */
[----:B------:R-:W-:Y:S04]  /*4d9c0*/  STL [R1+0xf1c], R44 ;  /* 0x000f1c2c01007387 */ /* 0x000fe80000100800 */
[----:B------:R3:W-:Y:S01]  /*4d9d0*/  STL [R1+0xf18], R50 ;  /* 0x000f183201007387 */ /* 0x0007e20000100800 */
[----:B-1----:R-:W-:Y:S01]  /*4d9e0*/  MOV R36, R44 ;  /* 0x0000002c00247202 */ /* 0x002fe20000000f00 */
[----:B------:R-:W-:-:S05]  /*4d9f0*/  IMAD.MOV.U32 R37, RZ, RZ, R50 ;  /* 0x000000ffff257224 */ /* 0x000fca00078e0032 */
[----:B------:R1:W-:Y:S04]  /*4da00*/  LDGSTS.E [R3+-0x7e800], [R36.64], P0 ;  /* 0x8180000024037fae */ /* 0x0003e80008121848 */
[----:B---3--:R-:W4:Y:S01]  /*4da10*/  LDL.LU R50, [R1+0x1058] ;  /* 0x0010580001327983 */ /* 0x008f220000300800 */
[----:B------:R-:W-:-:S03]  /*4da20*/  IADD3 R45, P1, R45, UR7, RZ ;  /* 0x000000072d2d7c10 */ /* 0x000fc6000ff3e0ff */
[----:B------:R-:W4:Y:S01]  /*4da30*/  LDL.LU R44, [R1+0x105c] ;  /* 0x00105c00012c7983 */ /* 0x000f220000300800 */
[----:B------:R-:W-:-:S03]  /*4da40*/  IADD3.X R49, R49, UR6, RZ, P1, !PT ;  /* 0x0000000631317c10 */ /* 0x000fc60008ffe4ff */
[----:B------:R-:W-:Y:S01]  /*4da50*/  STL [R1+0xf5c], R45 ;  /* 0x000f5c2d01007387 */ /* 0x000fe20000100800 */
[----:B-1----:R-:W-:Y:S01]  /*4da60*/  MOV R36, R45 ;  /* 0x0000002d00247202 */ /* 0x002fe20000000f00 */
[----:B------:R-:W-:Y:S02]  /*4da70*/  IMAD.MOV.U32 R37, RZ, RZ, R49 ;  /* 0x000000ffff257224 */ /* 0x000fe400078e0031 */
[----:B------:R1:W-:Y:S04]  /*4da80*/  STL [R1+0xf58], R49 ;  /* 0x000f583101007387 */ /* 0x0003e80000100800 */
[----:B------:R1:W-:Y:S04]  /*4da90*/  LDGSTS.E [R3+-0x7d800], [R36.64], P0 ;  /* 0x8280000024037fae */ /* 0x0003e80008121848 */
[----:B-1----:R-:W4:Y:S01]  /*4daa0*/  LDL.LU R49, [R1+0x1098] ;  /* 0x0010980001317983 */ /* 0x002f220000300800 */
[----:B------:R-:W-:-:S03]  /*4dab0*/  IADD3 R42, P1, R42, UR7, RZ ;  /* 0x000000072a2a7c10 */ /* 0x000fc6000ff3e0ff */
[----:B------:R-:W4:Y:S01]  /*4dac0*/  LDL.LU R45, [R1+0x109c] ;  /* 0x00109c00012d7983 */ /* 0x000f220000300800 */
[----:B------:R-:W-:-:S03]  /*4dad0*/  IADD3.X R43, R43, UR6, RZ, P1, !PT ;  /* 0x000000062b2b7c10 */ /* 0x000fc60008ffe4ff */
[----:B------:R-:W-:Y:S01]  /*4dae0*/  STL [R1+0xf9c], R42 ;  /* 0x000f9c2a01007387 */ /* 0x000fe20000100800 */
[----:B------:R-:W-:Y:S01]  /*4daf0*/  MOV R36, R42 ;  /* 0x0000002a00247202 */ /* 0x000fe20000000f00 */
[----:B------:R-:W-:Y:S02]  /*4db00*/  IMAD.MOV.U32 R37, RZ, RZ, R43 ;  /* 0x000000ffff257224 */ /* 0x000fe400078e002b */
[----:B------:R1:W-:Y:S04]  /*4db10*/  STL [R1+0xf98], R43 ;  /* 0x000f982b01007387 */ /* 0x0003e80000100800 */
[----:B------:R4:W-:Y:S04]  /*4db20*/  LDGSTS.E [R3+-0x7c800], [R36.64], P0 ;  /* 0x8380000024037fae */ /* 0x0009e80008121848 */
[----:B-1----:R-:W4:Y:S04]  /*4db30*/  LDL.LU R43, [R1+0xee0] ;  /* 0x000ee000012b7983 */ /* 0x002f280000300800 */
[----:B------:R-:W4:Y:S02]  /*4db40*/  LDL.LU R42, [R1+0xee4] ;  /* 0x000ee400012a7983 */ /* 0x000f240000300800 */
[----:B----4-:R-:W-:-:S04]  /*4db50*/  IADD3 R38, P1, R38, UR7, RZ ;  /* 0x0000000726267c10 */ /* 0x010fc8000ff3e0ff */
[----:B------:R-:W-:Y:S01]  /*4db60*/  IADD3.X R48, R48, UR6, RZ, P1, !PT ;  /* 0x0000000630307c10 */ /* 0x000fe20008ffe4ff */
[----:B------:R-:W-:Y:S01]  /*4db70*/  STL [R1+0xfdc], R38 ;  /* 0x000fdc2601007387 */ /* 0x000fe20000100800 */
[----:B------:R-:W-:-:S03]  /*4db80*/  MOV R36, R38 ;  /* 0x0000002600247202 */ /* 0x000fc60000000f00 */
[----:B------:R1:W-:Y:S01]  /*4db90*/  STL [R1+0xfd8], R48 ;  /* 0x000fd83001007387 */ /* 0x0003e20000100800 */
[----:B------:R-:W-:-:S05]  /*4dba0*/  IMAD.MOV.U32 R37, RZ, RZ, R48 ;  /* 0x000000ffff257224 */ /* 0x000fca00078e0030 */
[----:B------:R4:W-:Y:S04]  /*4dbb0*/  LDGSTS.E [R3+-0x7b800], [R36.64], P0 ;  /* 0x8480000024037fae */ /* 0x0009e80008121848 */
[----:B-1----:R-:W3:Y:S01]  /*4dbc0*/  LDL.LU R48, [R1+0xf20] ;  /* 0x000f200001307983 */ /* 0x002ee20000300800 */
[----:B--2---:R-:W-:-:S03]  /*4dbd0*/  IADD3 R39, P1, R39, UR7, RZ ;  /* 0x0000000727277c10 */ /* 0x004fc6000ff3e0ff */
[----:B------:R-:W2:Y:S01]  /*4dbe0*/  LDL.LU R38, [R1+0xf24] ;  /* 0x000f240001267983 */ /* 0x000ea20000300800 */
[----:B------:R-:W-:-:S03]  /*4dbf0*/  IADD3.X R47, R47, UR6, RZ, P1, !PT ;  /* 0x000000062f2f7c10 */ /* 0x000fc60008ffe4ff */
[----:B------:R-:W-:Y:S01]  /*4dc00*/  STL [R1+0x101c], R39 ;  /* 0x00101c2701007387 */ /* 0x000fe20000100800 */
[----:B----4-:R-:W-:-:S03]  /*4dc10*/  MOV R36, R39 ;  /* 0x0000002700247202 */ /* 0x010fc60000000f00 */
[----:B------:R1:W-:Y:S01]  /*4dc20*/  STL [R1+0x1018], R47 ;  /* 0x0010182f01007387 */ /* 0x0003e20000100800 */
[----:B------:R-:W-:-:S05]  /*4dc30*/  IMAD.MOV.U32 R37, RZ, RZ, R47 ;  /* 0x000000ffff257224 */ /* 0x000fca00078e002f */
[----:B------:R4:W-:Y:S04]  /*4dc40*/  LDGSTS.E [R3+-0x7a800], [R36.64], P0 ;  /* 0x8580000024037fae */ /* 0x0009e80008121848 */
[----:B-1----:R-:W3:Y:S04]  /*4dc50*/  LDL.LU R47, [R1+0xf60] ;  /* 0x000f6000012f7983 */ /* 0x002ee80000300800 */
[----:B------:R-:W3:Y:S01]  /*4dc60*/  LDL.LU R39, [R1+0xf64] ;  /* 0x000f640001277983 */ /* 0x000ee20000300800 */
[----:B------:R-:W-:Y:S02]  /*4dc70*/  IADD3 R0, R0, 0x100000, RZ ;  /* 0x0010000000007810 */ /* 0x000fe40007ffe0ff */
[----:B------:R-:W-:-:S04]  /*4dc80*/  IADD3 R44, P1, R44, UR7, RZ ;  /* 0x000000072c2c7c10 */ /* 0x000fc8000ff3e0ff */
[----:B------:R-:W-:Y:S01]  /*4dc90*/  IADD3.X R50, R50, UR6, RZ, P1, !PT ;  /* 0x0000000632327c10 */ /* 0x000fe20008ffe4ff */
[----:B------:R-:W-:Y:S01]  /*4dca0*/  STL [R1+0x105c], R44 ;  /* 0x00105c2c01007387 */ /* 0x000fe20000100800 */
[----:B----4-:R-:W-:-:S03]  /*4dcb0*/  MOV R36, R44 ;  /* 0x0000002c00247202 */ /* 0x010fc60000000f00 */
[----:B------:R-:W-:Y:S01]  /*4dcc0*/  IMAD.MOV.U32 R37, RZ, RZ, R50 ;  /* 0x000000ffff257224 */ /* 0x000fe200078e0032 */
[----:B------:R1:W-:Y:S04]  /*4dcd0*/  STL [R1+0x1058], R50 ;  /* 0x0010583201007387 */ /* 0x0003e80000100800 */
[----:B------:R4:W-:Y:S04]  /*4dce0*/  LDGSTS.E [R3+-0x79800], [R36.64], P0 ;  /* 0x8680000024037fae */ /* 0x0009e80008121848 */
[----:B-1----:R-:W3:Y:S01]  /*4dcf0*/  LDL.LU R50, [R1+0xfa0] ;  /* 0x000fa00001327983 */ /* 0x002ee20000300800 */
[----:B------:R-:W-:-:S03]  /*4dd00*/  IADD3 R45, P1, R45, UR7, RZ ;  /* 0x000000072d2d7c10 */ /* 0x000fc6000ff3e0ff */
[----:B------:R-:W3:Y:S01]  /*4dd10*/  LDL.LU R44, [R1+0xfa4] ;  /* 0x000fa400012c7983 */ /* 0x000ee20000300800 */
[----:B------:R-:W-:-:S03]  /*4dd20*/  IADD3.X R49, R49, UR6, RZ, P1, !PT ;  /* 0x0000000631317c10 */ /* 0x000fc60008ffe4ff */
[----:B------:R-:W-:Y:S01]  /*4dd30*/  STL [R1+0x109c], R45 ;  /* 0x00109c2d01007387 */ /* 0x000fe20000100800 */
[----:B----4-:R-:W-:Y:S01]  /*4dd40*/  MOV R36, R45 ;  /* 0x0000002d00247202 */ /* 0x010fe20000000f00 */
[----:B------:R-:W-:Y:S02]  /*4dd50*/  IMAD.MOV.U32 R37, RZ, RZ, R49 ;  /* 0x000000ffff257224 */ /* 0x000fe400078e0031 */
[----:B------:R1:W-:Y:S01]  /*4dd60*/  STL [R1+0x1098], R49 ;  /* 0x0010983101007387 */ /* 0x0003e20000100800 */
[----:B------:R-:W-:-:S03]  /*4dd70*/  LOP3.LUT R51, R53, 0x50, RZ, 0x3c, !PT ;  /* 0x0000005035337812 */ /* 0x000fc600078e3cff */
        /* <DEDUP_REMOVED lines=9> */
[----:B------:R-:W-:-:S03]  /*4de10*/  MOV R0, UR5 ;  /* 0x0000000500007c02 */ /* 0x000fc60008000f00 */
[----:B-1----:R-:W4:Y:S04]  /*4de20*/  LDL.LU R43, [R1+0x1020] ;  /* 0x00102000012b7983 */ /* 0x002f280000300800 */
[----:B------:R-:W4:Y:S01]  /*4de30*/  LDL.LU R42, [R1+0x1024] ;  /* 0x00102400012a7983 */ /* 0x000f220000300800 */
[----:B------:R-:W-:-:S05]  /*4de40*/  IMAD R0, R0, 0x8000, R51 ;  /* 0x0000800000007824 */ /* 0x000fca00078e0233 */
[----:B------:R-:W-:-:S05]  /*4de50*/  IADD3 R3, R0, 0x100000, RZ ;  /* 0x0010000000037810 */ /* 0x000fca0007ffe0ff */
[----:B------:R1:W-:Y:S01]  /*4de60*/  LDGSTS.E [R3+-0x7f600], [R36.64], P0 ;  /* 0x80a0000024037fae */ /* 0x0003e20008121848 */
[----:B--2---:R-:W-:-:S04]  /*4de70*/  IADD3 R38, P1, R38, UR7, RZ ;  /* 0x0000000726267c10 */ /* 0x004fc8000ff3e0ff */
[----:B---3--:R-:W-:Y:S01]  /*4de80*/  IADD3.X R48, R48, UR6, RZ, P1, !PT ;  /* 0x0000000630307c10 */ /* 0x008fe20008ffe4ff */
[----:B------:R-:W-:Y:S01]  /*4de90*/  STL [R1+0xf24], R38 ;  /* 0x000f242601007387 */ /* 0x000fe20000100800 */
[----:B-1----:R-:W-:-:S03]  /*4dea0*/  MOV R36, R38 ;  /* 0x0000002600247202 */ /* 0x002fc60000000f00 */
        /* <DEDUP_REMOVED lines=16> */
[----:B------:R1:W-:Y:S01]  /*4dfb0*/  STL [R1+0xfa4], R44 ;  /* 0x000fa42c01007387 */ /* 0x0003e20000100800 */
[----:B--2---:R-:W-:-:S03]  /*4dfc0*/  MOV R36, R44 ;  /* 0x0000002c00247202 */ /* 0x004fc60000000f00 */
[----:B------:R-:W-:Y:S01]  /*4dfd0*/  IMAD.MOV.U32 R37, RZ, RZ, R50 ;  /* 0x000000ffff257224 */ /* 0x000fe200078e0032 */
[----:B------:R2:W-:Y:S04]  /*4dfe0*/  STL [R1+0xfa0], R50 ;  /* 0x000fa03201007387 */ /* 0x0005e80000100800 */
[----:B------:R2:W-:Y:S04]  /*4dff0*/  LDGSTS.E [R3+-0x7c600], [R36.64], P0 ;  /* 0x83a0000024037fae */ /* 0x0005e80008121848 */
[----:B-1----:R-:W3:Y:S01]  /*4e000*/  LDL.LU R44, [R1+0xeec] ;  /* 0x000eec00012c7983 */ /* 0x002ee20000300800 */
[----:B------:R-:W-:-:S04]  /*4e010*/  IADD3 R45, P1, R45, UR7, RZ ;  /* 0x000000072d2d7c10 */ /* 0x000fc8000ff3e0ff */
[----:B------:R-:W-:Y:S01]  /*4e020*/  IADD3.X R49, R49, UR6, RZ, P1, !PT ;  /* 0x0000000631317c10 */ /* 0x000fe20008ffe4ff */
[----:B------:R1:W-:Y:S01]  /*4e030*/  STL [R1+0xfe4], R45 ;  /* 0x000fe42d01007387 */ /* 0x0003e20000100800 */
[----:B--2---:R-:W-:-:S03]  /*4e040*/  MOV R36, R45 ;  /* 0x0000002d00247202 */ /* 0x004fc60000000f00 */
[----:B------:R-:W-:Y:S01]  /*4e050*/  STL [R1+0xfe0], R49 ;  /* 0x000fe03101007387 */ /* 0x000fe20000100800 */
[----:B------:R-:W-:-:S03]  /*4e060*/  IMAD.MOV.U32 R37, RZ, RZ, R49 ;  /* 0x000000ffff257224 */ /* 0x000fc600078e0031 */
[----:B------:R-:W2:Y:S04]  /*4e070*/  LDL.LU R51, [R1+0xee8] ;  /* 0x000ee80001337983 */ /* 0x000ea80000300800 */
[----:B------:R-:W2:Y:S04]  /*4e080*/  LDL.LU R50, [R1+0xf28] ;  /* 0x000f280001327983 */ /* 0x000ea80000300800 */
[----:B-1----:R-:W2:Y:S01]  /*4e090*/  LDL.LU R45, [R1+0xf2c] ;  /* 0x000f2c00012d7983 */ /* 0x002ea20000300800 */
[----:B----4-:R-:W-:-:S03]  /*4e0a0*/  IADD3 R42, P1, R42, UR7, RZ ;  /* 0x000000072a2a7c10 */ /* 0x010fc6000ff3e0ff */
[----:B------:R1:W-:Y:S01]  /*4e0b0*/  LDGSTS.E [R3+-0x7b600], [R36.64], P0 ;  /* 0x84a0000024037fae */ /* 0x0003e20008121848 */
[----:B------:R-:W-:-:S03]  /*4e0c0*/  IADD3.X R43, R43, UR6, RZ, P1, !PT ;  /* 0x000000062b2b7c10 */ /* 0x000fc60008ffe4ff */
[----:B------:R-:W-:Y:S04]  /*4e0d0*/  STL [R1+0x1024], R42 ;  /* 0x0010242a01007387 */ /* 0x000fe80000100800 */
[----:B------:R4:W-:Y:S01]  /*4e0e0*/  STL [R1+0x1020], R43 ;  /* 0x0010202b01007387 */ /* 0x0009e20000100800 */
[----:B-1----:R-:W-:Y:S01]  /*4e0f0*/  IMAD.MOV.U32 R37, RZ, RZ, R43 ;  /* 0x000000ffff257224 */ /* 0x002fe200078e002b */
[----:B------:R-:W-:Y:S02]  /*4e100*/  MOV R36, R42 ;  /* 0x0000002a00247202 */ /* 0x000fe40000000f00 */
[----:B----4-:R-:W2:Y:S04]  /*4e110*/  LDL.LU R43, [R1+0xf68] ;  /* 0x000f6800012b7983 */ /* 0x010ea80000300800 */
[----:B------:R-:W2:Y:S04]  /*4e120*/  LDL.LU R42, [R1+0xf6c] ;  /* 0x000f6c00012a7983 */ /* 0x000ea80000300800 */
[----:B------:R1:W-:Y:S01]  /*4e130*/  LDGSTS.E [R3+-0x7a600], [R36.64], P0 ;  /* 0x85a0000024037fae */ /* 0x0003e20008121848 */
[----:B---3--:R-:W-:-:S04]  /*4e140*/  IADD3 R38, P1, R38, UR7, RZ ;  /* 0x0000000726267c10 */ /* 0x008fc8000ff3e0ff */
[----:B------:R-:W-:Y:S01]  /*4e150*/  IADD3.X R48, R48, UR6, RZ, P1, !PT ;  /* 0x0000000630307c10 */ /* 0x000fe20008ffe4ff */
[----:B------:R3:W-:Y:S01]  /*4e160*/  STL [R1+0x1064], R38 ;  /* 0x0010642601007387 */ /* 0x0007e20000100800 */
[----:B-1----:R-:W-:-:S03]  /*4e170*/  MOV R36, R38 ;  /* 0x0000002600247202 */ /* 0x002fc60000000f00 */
[----:B------:R1:W-:Y:S01]  /*4e180*/  STL [R1+0x1060], R48 ;  /* 0x0010603001007387 */ /* 0x0003e20000100800 */
[----:B------:R-:W-:-:S03]  /*4e190*/  IMAD.MOV.U32 R37, RZ, RZ, R48 ;  /* 0x000000ffff257224 */ /* 0x000fc600078e0030 */
[----:B------:R-:W4:Y:S04]  /*4e1a0*/  LDL.LU R49, [R1+0xfa8] ;  /* 0x000fa80001317983 */ /* 0x000f280000300800 */
[----:B---3--:R-:W3:Y:S04]  /*4e1b0*/  LDL.LU R38, [R1+0xfac] ;  /* 0x000fac0001267983 */ /* 0x008ee80000300800 */
[----:B------:R1:W-:Y:S01]  /*4e1c0*/  LDGSTS.E [R3+-0x79600], [R36.64], P0 ;  /* 0x86a0000024037fae */ /* 0x0003e20008121848 */
[----:B------:R-:W-:-:S04]  /*4e1d0*/  IADD3 R39, P1, R39, UR7, RZ ;  /* 0x0000000727277c10 */ /* 0x000fc8000ff3e0ff */
[----:B------:R-:W-:Y:S01]  /*4e1e0*/  IADD3.X R47, R47, UR6, RZ, P1, !PT ;  /* 0x000000062f2f7c10 */ /* 0x000fe20008ffe4ff */
[----:B------:R1:W-:Y:S04]  /*4e1f0*/  STL [R1+0x10a4], R39 ;  /* 0x0010a42701007387 */ /* 0x0003e80000100800 */
[----:B------:R1:W-:Y:S02]  /*4e200*/  STL [R1+0x10a0], R47 ;  /* 0x0010a02f01007387 */ /* 0x0003e40000100800 */
[----:B-1----:R-:W-:Y:S02]  /*4e210*/  MOV R36, R39 ;  /* 0x0000002700247202 */ /* 0x002fe40000000f00 */
[----:B------:R-:W4:Y:S04]  /*4e220*/  LDL.LU R48, [R1+0xfe8] ;  /* 0x000fe80001307983 */ /* 0x000f280000300800 */
[----:B------:R-:W4:Y:S01]  /*4e230*/  LDL.LU R39, [R1+0xfec] ;  /* 0x000fec0001277983 */ /* 0x000f220000300800 */
[----:B------:R-:W-:Y:S01]  /*4e240*/  IADD3 R0, R0, 0x100000, RZ ;  /* 0x0010000000007810 */ /* 0x000fe20007ffe0ff */
[----:B------:R-:W-:-:S02]  /*4e250*/  IMAD.MOV.U32 R37, RZ, RZ, R47 ;  /* 0x000000ffff257224 */ /* 0x000fc400078e002f */
[----:B------:R-:W4:Y:S04]  /*4e260*/  LDL.LU R47, [R1+0x1028] ;  /* 0x00102800012f7983 */ /* 0x000f280000300800 */
[----:B------:R1:W-:Y:S02]  /*4e270*/  LDGSTS.E [R0+-0x78600], [R36.64], P0 ;  /* 0x87a0000024007fae */ /* 0x0003e40008121848 */
[----:B-1----:R-:W-:Y:S02]  /*4e280*/  MOV R0, UR5 ;  /* 0x0000000500007c02 */ /* 0x002fe40008000f00 */
[----:B------:R-:W-:-:S03]  /*4e290*/  IADD3 R44, P1, R44, UR7, RZ ;  /* 0x000000072c2c7c10 */ /* 0x000fc6000ff3e0ff */
[----:B------:R-:W-:Y:S02]  /*4e2a0*/  IMAD R0, R0, 0x8000, R46 ;  /* 0x0000800000007824 */ /* 0x000fe400078e022e */
[----:B------:R-:W4:Y:S01]  /*4e2b0*/  LDL.LU R46, [R1+0x102c] ;  /* 0x00102c00012e7983 */ /* 0x000f220000300800 */
[----:B------:R-:W-:Y:S02]  /*4e2c0*/  MOV R36, R44 ;  /* 0x0000002c00247202 */ /* 0x000fe40000000f00 */
[----:B------:R-:W-:Y:S02]  /*4e2d0*/  IADD3 R3, R0, 0x100000, RZ ;  /* 0x0010000000037810 */ /* 0x000fe40007ffe0ff */
[----:B--2---:R-:W-:-:S05]  /*4e2e0*/  IADD3.X R51, R51, UR6, RZ, P1, !PT ;  /* 0x0000000633337c10 */ /* 0x004fca0008ffe4ff */
[----:B------:R-:W-:Y:S01]  /*4e2f0*/  IMAD.MOV.U32 R37, RZ, RZ, R51 ;  /* 0x000000ffff257224 */ /* 0x000fe200078e0033 */
[----:B------:R-:W-:Y:S01]  /*4e300*/  IADD3 R45, P1, R45, UR7, RZ ;  /* 0x000000072d2d7c10 */ /* 0x000fe2000ff3e0ff */
[----:B------:R1:W-:Y:S03]  /*4e310*/  STL [R1+0xeec], R44 ;  /* 0x000eec2c01007387 */ /* 0x0003e60000100800 */
[----:B------:R-:W-:Y:S01]  /*4e320*/  IADD3.X R50, R50, UR6, RZ, P1, !PT ;  /* 0x0000000632327c10 */ /* 0x000fe20008ffe4ff */
[----:B------:R2:W-:Y:S04]  /*4e330*/  LDGSTS.E [R3+-0x7f400], [R36.64], P0 ;  /* 0x80c0000024037fae */ /* 0x0005e80008121848 */
[----:B------:R-:W-:Y:S04]  /*4e340*/  STL [R1+0xee8], R51 ;  /* 0x000ee83301007387 */ /* 0x000fe80000100800 */
[----:B-1----:R-:W4:Y:S01]  /*4e350*/  LDL.LU R44, [R1+0x106c] ;  /* 0x00106c00012c7983 */ /* 0x002f220000300800 */
[----:B--2---:R-:W-:Y:S01]  /*4e360*/  MOV R36, R45 ;  /* 0x0000002d00247202 */ /* 0x004fe20000000f00 */
[----:B------:R-:W-:-:S02]  /*4e370*/  IMAD.MOV.U32 R37, RZ, RZ, R50 ;  /* 0x000000ffff257224 */ /* 0x000fc400078e0032 */
[----:B------:R1:W-:Y:S01]  /*4e380*/  STL [R1+0xf2c], R45 ;  /* 0x000f2c2d01007387 */ /* 0x0003e20000100800 */
[----:B------:R-:W-:-:S03]  /*4e390*/  IADD3 R42, P1, R42, UR7, RZ ;  /* 0x000000072a2a7c10 */ /* 0x000fc6000ff3e0ff */
[----:B------:R-:W-:Y:S01]  /*4e3a0*/  STL [R1+0xf28], R50 ;  /* 0x000f283201007387 */ /* 0x000fe20000100800 */
[----:B------:R-:W-:-:S03]  /*4e3b0*/  IADD3.X R43, R43, UR6, RZ, P1, !PT ;  /* 0x000000062b2b7c10 */ /* 0x000fc60008ffe4ff */
[----:B-1----:R-:W2:Y:S04]  /*4e3c0*/  LDL.LU R45, [R1+0x1068] ;  /* 0x00106800012d7983 */ /* 0x002ea80000300800 */
        /* <DEDUP_REMOVED lines=8> */
[----:B---3--:R-:W-:-:S04]  /*4e450*/  IADD3 R38, P1, R38, UR7, RZ ;  /* 0x0000000726267c10 */ /* 0x008fc8000ff3e0ff */
[----:B----4-:R-:W-:Y:S01]  /*4e460*/  IADD3.X R49, R49, UR6, RZ, P1, !PT ;  /* 0x0000000631317c10 */ /* 0x010fe20008ffe4ff */
[----:B------:R3:W-:Y:S01]  /*4e470*/  STL [R1+0xfac], R38 ;  /* 0x000fac2601007387 */ /* 0x0007e20000100800 */
[----:B-1----:R-:W-:-:S03]  /*4e480*/  MOV R36, R38 ;  /* 0x0000002600247202 */ /* 0x002fc60000000f00 */
[----:B------:R-:W-:Y:S01]  /*4e490*/  IMAD.MOV.U32 R37, RZ, RZ, R49 ;  /* 0x000000ffff257224 */ /* 0x000fe200078e0031 */
[----:B------:R-:W-:Y:S04]  /*4e4a0*/  STL [R1+0xfa8], R49 ;  /* 0x000fa83101007387 */ /* 0x000fe80000100800 */
[----:B------:R1:W-:Y:S04]  /*4e4b0*/  LDGSTS.E [R3+-0x7c400], [R36.64], P0 ;  /* 0x83c0000024037fae */ /* 0x0003e80008121848 */
[----:B---3--:R-:W3:Y:S01]  /*4e4c0*/  LDL.LU R38, [R1+0xef4] ;  /* 0x000ef40001267983 */ /* 0x008ee20000300800 */
[----:B------:R-:W-:-:S04]  /*4e4d0*/  IADD3 R39, P1, R39, UR7, RZ ;  /* 0x0000000727277c10 */ /* 0x000fc8000ff3e0ff */
[----:B------:R-:W-:Y:S01]  /*4e4e0*/  IADD3.X R48, R48, UR6, RZ, P1, !PT ;  /* 0x0000000630307c10 */ /* 0x000fe20008ffe4ff */
[----:B------:R4:W-:Y:S01]  /*4e4f0*/  STL [R1+0xfec], R39 ;  /* 0x000fec2701007387 */ /* 0x0009e20000100800 */
[----:B-1----:R-:W-:-:S03]  /*4e500*/  MOV R36, R39 ;  /* 0x0000002700247202 */ /* 0x002fc60000000f00 */
[----:B------:R1:W-:Y:S04]  /*4e510*/  STL [R1+0xfe8], R48 ;  /* 0x000fe83001007387 */ /* 0x0003e80000100800 */
[----:B----4-:R-:W4:Y:S01]  /*4e520*/  LDL.LU R39, [R1+0xef0] ;  /* 0x000ef00001277983 */ /* 0x010f220000300800 */
[----:B------:R-:W-:-:S04]  /*4e530*/  IADD3 R46, P1, R46, UR7, RZ ;  /* 0x000000072e2e7c10 */ /* 0x000fc8000ff3e0ff */
[----:B------:R-:W-:Y:S01]  /*4e540*/  IADD3.X R47, R47, UR6, RZ, P1, !PT ;  /* 0x000000062f2f7c10 */ /* 0x000fe20008ffe4ff */
[----:B------:R-:W-:Y:S04]  /*4e550*/  STL [R1+0x102c], R46 ;  /* 0x00102c2e01007387 */ /* 0x000fe80000100800 */
[----:B------:R1:W-:Y:S01]  /*4e560*/  STL [R1+0x1028], R47 ;  /* 0x0010282f01007387 */ /* 0x0003e20000100800 */
[----:B------:R-:W-:-:S03]  /*4e570*/  IMAD.MOV.U32 R37, RZ, RZ, R48 ;  /* 0x000000ffff257224 */ /* 0x000fc600078e0030 */
[----:B------:R-:W4:Y:S04]  /*4e580*/  LDL.LU R52, [R1+0xf30] ;  /* 0x000f300001347983 */ /* 0x000f280000300800 */
[----:B------:R-:W4:Y:S04]  /*4e590*/  LDL.LU R51, [R1+0xf34] ;  /* 0x000f340001337983 */ /* 0x000f280000300800 */
[----:B------:R-:W4:Y:S04]  /*4e5a0*/  LDL.LU R49, [R1+0xf74] ;  /* 0x000f740001317983 */ /* 0x000f280000300800 */
[----:B------:R1:W-:Y:S01]  /*4e5b0*/  LDGSTS.E [R3+-0x7b400], [R36.64], P0 ;  /* 0x84c0000024037fae */ /* 0x0003e20008121848 */
[----:B------:R-:W-:-:S02]  /*4e5c0*/  IADD3 R44, P1, R44, UR7, RZ ;  /* 0x000000072c2c7c10 */ /* 0x000fc4000ff3e0ff */
[----:B-1----:R-:W-:Y:S01]  /*4e5d0*/  MOV R36, R46 ;  /* 0x0000002e00247202 */ /* 0x002fe20000000f00 */
[----:B------:R-:W-:Y:S02]  /*4e5e0*/  IMAD.MOV.U32 R37, RZ, RZ, R47 ;  /* 0x000000ffff257224 */ /* 0x000fe400078e002f */
[----:B------:R-:W-:Y:S04]  /*4e5f0*/  STL [R1+0x106c], R44 ;  /* 0x00106c2c01007387 */ /* 0x000fe80000100800 */
[----:B------:R1:W-:Y:S01]  /*4e600*/  LDGSTS.E [R3+-0x7a400], [R36.64], P0 ;  /* 0x85c0000024037fae */ /* 0x0003e20008121848 */
[----:B--2---:R-:W-:-:S05]  /*4e610*/  IADD3.X R45, R45, UR6, RZ, P1, !PT ;  /* 0x000000062d2d7c10 */ /* 0x004fca0008ffe4ff */
[----:B------:R2:W-:Y:S04]  /*4e620*/  STL [R1+0x1068], R45 ;  /* 0x0010682d01007387 */ /* 0x0005e80000100800 */
[----:B------:R-:W4:Y:S01]  /*4e630*/  LDL.LU R50, [R1+0xf70] ;  /* 0x000f700001327983 */ /* 0x000f220000300800 */
[----:B-1----:R-:W-:-:S03]  /*4e640*/  MOV R36, R44 ;  /* 0x0000002c00247202 */ /* 0x002fc60000000f00 */
[----:B------:R-:W4:Y:S01]  /*4e650*/  LDL.LU R48, [R1+0xfb0] ;  /* 0x000fb00001307983 */ /* 0x000f220000300800 */
[----:B------:R-:W-:-:S03]  /*4e660*/  IMAD.MOV.U32 R37, RZ, RZ, R45 ;  /* 0x000000ffff257224 */ /* 0x000fc600078e002d */
[----:B------:R-:W4:Y:S01]  /*4e670*/  LDL.LU R47, [R1+0xfb4] ;  /* 0x000fb400012f7983 */ /* 0x000f220000300800 */
[----:B------:R-:W-:-:S03]  /*4e680*/  IADD3 R0, R0, 0x100000, RZ ;  /* 0x0010000000007810 */ /* 0x000fc60007ffe0ff */
[----:B------:R1:W-:Y:S01]  /*4e690*/  LDGSTS.E [R3+-0x79400], [R36.64], P0 ;  /* 0x86c0000024037fae */ /* 0x0003e20008121848 */
[----:B------:R-:W-:-:S04]  /*4e6a0*/  IADD3 R42, P1, R42, UR7, RZ ;  /* 0x000000072a2a7c10 */ /* 0x000fc8000ff3e0ff */
[----:B------:R-:W-:Y:S01]  /*4e6b0*/  IADD3.X R43, R43, UR6, RZ, P1, !PT ;  /* 0x000000062b2b7c10 */ /* 0x000fe20008ffe4ff */
[----:B------:R-:W-:Y:S04]  /*4e6c0*/  STL [R1+0x10ac], R42 ;  /* 0x0010ac2a01007387 */ /* 0x000fe80000100800 */
[----:B------:R2:W-:Y:S01]  /*4e6d0*/  STL [R1+0x10a8], R43 ;  /* 0x0010a82b01007387 */ /* 0x0005e20000100800 */
[----:B-1----:R-:W-:-:S03]  /*4e6e0*/  MOV R36, R42 ;  /* 0x0000002a00247202 */ /* 0x002fc60000000f00 */
[----:B------:R-:W4:Y:S01]  /*4e6f0*/  LDL.LU R46, [R1+0xff0] ;  /* 0x000ff000012e7983 */ /* 0x000f220000300800 */
[----:B------:R-:W-:-:S03]  /*4e700*/  IMAD.MOV.U32 R37, RZ, RZ, R43 ;  /* 0x000000ffff257224 */ /* 0x000fc600078e002b */
[----:B--2---:R-:W2:Y:S01]  /*4e710*/  LDL.LU R45, [R1+0xff4] ;  /* 0x000ff400012d7983 */ /* 0x004ea20000300800 */
[----:B------:R-:W-:-:S03]  /*4e720*/  LOP3.LUT R41, R41, 0x70, RZ, 0x3c, !PT ;  /* 0x0000007029297812 */ /* 0x000fc600078e3cff */
[----:B------:R-:W2:Y:S04]  /*4e730*/  LDL.LU R43, [R1+0x1034] ;  /* 0x00103400012b7983 */ /* 0x000ea80000300800 */
[----:B------:R1:W-:Y:S04]  /*4e740*/  LDGSTS.E [R0+-0x78400], [R36.64], P0 ;  /* 0x87c0000024007fae */ /* 0x0003e80008121848 */
[----:B------:R-:W2:Y:S01]  /*4e750*/  LDL.LU R44, [R1+0x1030] ;  /* 0x00103000012c7983 */ /* 0x000ea20000300800 */
[----:B-1----:R-:W-:-:S05]  /*4e760*/  MOV R0, UR5 ;  /* 0x0000000500007c02 */ /* 0x002fca0008000f00 */
[----:B------:R-:W-:Y:S02]  /*4e770*/  IMAD R0, R0, 0x8000, R41 ;  /* 0x0000800000007824 */ /* 0x000fe400078e0229 */
[----:B------:R-:W2:Y:S01]  /*4e780*/  LDL.LU R41, [R1+0x1074] ;  /* 0x0010740001297983 */ /* 0x000ea20000300800 */
[----:B---3--:R-:W-:-:S05]  /*4e790*/  IADD3 R38, P1, R38, UR7, RZ ;  /* 0x0000000726267c10 */ /* 0x008fca000ff3e0ff */
[----:B------:R-:W-:Y:S01]  /*4e7a0*/  STL [R1+0xef4], R38 ;  /* 0x000ef42601007387 */ /* 0x000fe20000100800 */
[----:B------:R-:W-:Y:S02]  /*4e7b0*/  MOV R36, R38 ;  /* 0x0000002600247202 */ /* 0x000fe40000000f00 */
[----:B----4-:R-:W-:-:S05]  /*4e7c0*/  IADD3.X R39, R39, UR6, RZ, P1, !PT ;  /* 0x0000000627277c10 */ /* 0x010fca0008ffe4ff */
[----:B------:R1:W-:Y:S04]  /*4e7d0*/  STL [R1+0xef0], R39 ;  /* 0x000ef02701007387 */ /* 0x0003e80000100800 */
[----:B------:R-:W3:Y:S01]  /*4e7e0*/  LDL.LU R42, [R1+0x1070] ;  /* 0x00107000012a7983 */ /* 0x000ee20000300800 */
[----:B------:R-:W-:-:S03]  /*4e7f0*/  IMAD.MOV.U32 R37, RZ, RZ, R39 ;  /* 0x000000ffff257224 */ /* 0x000fc600078e0027 */
[----:B-1----:R-:W4:Y:S04]  /*4e800*/  LDL.LU R39, [R1+0x10b0] ;  /* 0x0010b00001277983 */ /* 0x002f280000300800 */
[----:B------:R-:W4:Y:S01]  /*4e810*/  LDL.LU R38, [R1+0x10b4] ;  /* 0x0010b40001267983 */ /* 0x000f220000300800 */
[----:B------:R-:W-:-:S05]  /*4e820*/  IADD3 R3, R0, 0x100000, RZ ;  /* 0x0010000000037810 */ /* 0x000fca0007ffe0ff */
[----:B------:R1:W-:Y:S01]  /*4e830*/  LDGSTS.E [R3+-0x7f200], [R36.64], P0 ;  /* 0x80e0000024037fae */ /* 0x0003e20008121848 */
[----:B------:R-:W-:-:S04]  /*4e840*/  IADD3 R51, P1, R51, UR7, RZ ;  /* 0x0000000733337c10 */ /* 0x000fc8000ff3e0ff */
[----:B------:R-:W-:Y:S02]  /*4e850*/  IADD3.X R52, R52, UR6, RZ, P1, !PT ;  /* 0x0000000634347c10 */ /* 0x000fe40008ffe4ff */
[----:B------:R-:W-:Y:S02]  /*4e860*/  IADD3 R49, P1, R49, UR7, RZ ;  /* 0x0000000731317c10 */ /* 0x000fe4000ff3e0ff */
[----:B-1----:R-:W-:Y:S01]  /*4e870*/  MOV R36, R51 ;  /* 0x0000003300247202 */ /* 0x002fe20000000f00 */
[----:B------:R-:W-:-:S05]  /*4e880*/  IMAD.MOV.U32 R37, RZ, RZ, R52 ;  /* 0x000000ffff257224 */ /* 0x000fca00078e0034 */
[----:B------:R1:W-:Y:S02]  /*4e890*/  LDGSTS.E [R3+-0x7e200], [R36.64], P0 ;  /* 0x81e0000024037fae */ /* 0x0003e40008121848 */
[----:B-1----:R-:W-:Y:S02]  /*4e8a0*/  MOV R36, R49 ;  /* 0x0000003100247202 */ /* 0x002fe40000000f00 */
[----:B------:R-:W-:-:S05]  /*4e8b0*/  IADD3.X R50, R50, UR6, RZ, P1, !PT ;  /* 0x0000000632327c10 */ /* 0x000fca0008ffe4ff */
[----:B------:R-:W-:Y:S01]  /*4e8c0*/  IMAD.MOV.U32 R37, RZ, RZ, R50 ;  /* 0x000000ffff257224 */ /* 0x000fe200078e0032 */
[----:B------:R-:W-:-:S04]  /*4e8d0*/  IADD3 R47, P1, R47, UR7, RZ ;  /* 0x000000072f2f7c10 */ /* 0x000fc8000ff3e0ff */
[----:B------:R1:W-:Y:S01]  /*4e8e0*/  LDGSTS.E [R3+-0x7d200], [R36.64], P0 ;  /* 0x82e0000024037fae */ /* 0x0003e20008121848 */
[----:B------:R-:W-:-:S03]  /*4e8f0*/  IADD3.X R48, R48, UR6, RZ, P1, !PT ;  /* 0x0000000630307c10 */ /* 0x000fc60008ffe4ff */
[----:B------:R-:W-:Y:S01]  /*4e900*/  STL [R1+0xf34], R51 ;  /* 0x000f343301007387 */ /* 0x000fe20000100800 */
[----:B-1----:R-:W-:Y:S01]  /*4e910*/  MOV R36, R47 ;  /* 0x0000002f00247202 */ /* 0x002fe20000000f00 */
[----:B------:R-:W-:Y:S01]  /*4e920*/  IMAD.MOV.U32 R37, RZ, RZ, R48 ;  /* 0x000000ffff257224 */ /* 0x000fe200078e0030 */
[----:B--2---:R-:W-:-:S04]  /*4e930*/  IADD3 R45, P1, R45, UR7, RZ ;  /* 0x000000072d2d7c10 */ /* 0x004fc8000ff3e0ff */
[----:B------:R1:W-:Y:S01]  /*4e940*/  LDGSTS.E [R3+-0x7c200], [R36.64], P0 ;  /* 0x83e0000024037fae */ /* 0x0003e20008121848 */
[----:B------:R-:W-:Y:S02]  /*4e950*/  IADD3.X R46, R46, UR6, RZ, P1, !PT ;  /* 0x000000062e2e7c10 */ /* 0x000fe40008ffe4ff */
[----:B------:R-:W-:Y:S01]  /*4e960*/  IADD3 R43, P1, R43, UR7, RZ ;  /* 0x000000072b2b7c10 */ /* 0x000fe2000ff3e0ff */
[----:B------:R-:W-:Y:S03]  /*4e970*/  STL [R1+0xf30], R52 ;  /* 0x000f303401007387 */ /* 0x000fe60000100800 */
[----:B------:R-:W-:Y:S01]  /*4e980*/  IADD3.X R44, R44, UR6, RZ, P1, !PT ;  /* 0x000000062c2c7c10 */ /* 0x000fe20008ffe4ff */
[----:B-1----:R-:W-:Y:S01]  /*4e990*/  IMAD.MOV.U32 R37, RZ, RZ, R46 ;  /* 0x000000ffff257224 */ /* 0x002fe200078e002e */
[----:B------:R-:W-:Y:S01]  /*4e9a0*/  MOV R36, R45 ;  /* 0x0000002d00247202 */ /* 0x000fe20000000f00 */
[----:B------:R-:W-:Y:S04]  /*4e9b0*/  STL [R1+0xf74], R49 ;  /* 0x000f743101007387 */ /* 0x000fe80000100800 */
[----:B------:R-:W-:Y:S04]  /*4e9c0*/  STL [R1+0xf70], R50 ;  /* 0x000f703201007387 */ /* 0x000fe80000100800 */
[----:B------:R1:W-:Y:S01]  /*4e9d0*/  LDGSTS.E [R3+-0x7b200], [R36.64], P0 ;  /* 0x84e0000024037fae */ /* 0x0003e20008121848 */
[----:B------:R-:W-:-:S03]  /*4e9e0*/  IADD3 R41, P1, R41, UR7, RZ ;  /* 0x0000000729297c10 */ /* 0x000fc6000ff3e0ff */
[----:B------:R-:W-:Y:S04]  /*4e9f0*/  STL [R1+0xfb4], R47 ;  /* 0x000fb42f01007387 */ /* 0x000fe80000100800 */
[----:B------:R-:W-:Y:S01]  /*4ea00*/  STL [R1+0xfb0], R48 ;  /* 0x000fb03001007387 */ /* 0x000fe20000100800 */
[----:B-1----:R-:W-:Y:S01]  /*4ea10*/  MOV R36, R43 ;  /* 0x0000002b00247202 */ /* 0x002fe20000000f00 */
[----:B------:R-:W-:Y:S02]  /*4ea20*/  IMAD.MOV.U32 R37, RZ, RZ, R44 ;  /* 0x000000ffff257224 */ /* 0x000fe400078e002c */
[----:B------:R-:W-:Y:S04]  /*4ea30*/  STL [R1+0xff4], R45 ;  /* 0x000ff42d01007387 */ /* 0x000fe80000100800 */
[----:B------:R-:W-:Y:S04]  /*4ea40*/  STL [R1+0xff0], R46 ;  /* 0x000ff02e01007387 */ /* 0x000fe80000100800 */
[----:B------:R-:W-:Y:S04]  /*4ea50*/  STL [R1+0x1034], R43 ;  /* 0x0010342b01007387 */ /* 0x000fe80000100800 */
[----:B------:R-:W-:Y:S04]  /*4ea60*/  STL [R1+0x1030], R44 ;  /* 0x0010302c01007387 */ /* 0x000fe80000100800 */
[----:B------:R1:W-:Y:S04]  /*4ea70*/  LDGSTS.E [R3+-0x7a200], [R36.64], P0 ;  /* 0x85e0000024037fae */ /* 0x0003e80008121848 */
[----:B------:R2:W-:Y:S01]  /*4ea80*/  STL [R1+0x1074], R41 ;  /* 0x0010742901007387 */ /* 0x0005e20000100800 */
[----:B-1----:R-:W-:-:S02]  /*4ea90*/  MOV R36, R41 ;  /* 0x0000002900247202 */ /* 0x002fc40000000f00 */
[----:B--2---:R-:W-:-:S04]  /*4eaa0*/  MOV R41, 0x7f ;  /* 0x0000007f00297802 */ /* 0x004fc80000000f00 */
[----:B------:R-:W-:Y:S02]  /*4eab0*/  IADD3 R41, R41, c[0x0][0x180], RZ ;  /* 0x0000600029297a10 */ /* 0x000fe40007ffe0ff */
[----:B------:R-:W-:Y:S02]  /*4eac0*/  IADD3 R40, R40, 0x1, RZ ;  /* 0x0000000128287810 */ /* 0x000fe40007ffe0ff */
[----:B------:R-:W-:Y:S02]  /*4ead0*/  IADD3 R0, R0, 0x100000, RZ ;  /* 0x0010000000007810 */ /* 0x000fe40007ffe0ff */
[----:B---3--:R-:W-:-:S05]  /*4eae0*/  IADD3.X R42, R42, UR6, RZ, P1, !PT ;  /* 0x000000062a2a7c10 */ /* 0x008fca0008ffe4ff */
[----:B------:R-:W-:Y:S01]  /*4eaf0*/  IMAD.MOV.U32 R37, RZ, RZ, R42 ;  /* 0x000000ffff257224 */ /* 0x000fe200078e002a */
[----:B------:R-:W-:Y:S01]  /*4eb00*/  STL [R1+0x1070], R42 ;  /* 0x0010702a01007387 */ /* 0x000fe20000100800 */
[----:B----4-:R-:W-:-:S03]  /*4eb10*/  IADD3 R38, P1, R38, UR7, RZ ;  /* 0x0000000726267c10 */ /* 0x010fc6000ff3e0ff */
[----:B------:R1:W-:Y:S04]  /*4eb20*/  LDGSTS.E [R3+-0x79200], [R36.64], P0 ;  /* 0x86e0000024037fae */ /* 0x0003e80008121848 */
[----:B------:R2:W-:Y:S01]  /*4eb30*/  STL [R1+0x10b4], R38 ;  /* 0x0010b42601007387 */ /* 0x0005e20000100800 */
[----:B------:R-:W-:Y:S01]  /*4eb40*/  IADD3.X R39, R39, UR6, RZ, P1, !PT ;  /* 0x0000000627277c10 */ /* 0x000fe20008ffe4ff */
[----:B-1----:R-:W-:Y:S01]  /*4eb50*/  IMAD.MOV.U32 R36, RZ, RZ, R38 ;  /* 0x000000ffff247224 */ /* 0x002fe200078e0026 */
[----:B--2---:R-:W-:-:S03]  /*4eb60*/  SHF.R.S32.HI R38, RZ, 0x1f, R41 ;  /* 0x0000001fff267819 */ /* 0x004fc60000011429 */
[----:B------:R1:W-:Y:S01]  /*4eb70*/  STL [R1+0x10b0], R39 ;  /* 0x0010b02701007387 */ /* 0x0003e20000100800 */
[----:B------:R-:W-:Y:S02]  /*4eb80*/  MOV R37, R39 ;  /* 0x0000002700257202 */ /* 0x000fe40000000f00 */
[----:B------:R-:W-:Y:S01]  /*4eb90*/  LEA.HI R38, R38, R41, RZ, 0x7 ;  /* 0x0000002926267211 */ /* 0x000fe200078f38ff */
[----:B------:R1:W-:Y:S03]  /*4eba0*/  STL [R1+0x398], R40 ;  /* 0x0003982801007387 */ /* 0x0003e60000100800 */
[----:B------:R-:W-:Y:S01]  /*4ebb0*/  SHF.R.S32.HI R38, RZ, 0x7, R38 ;  /* 0x00000007ff267819 */ /* 0x000fe20000011426 */
[----:B------:R1:W-:Y:S03]  /*4ebc0*/  LDGSTS.E [R0+-0x78200], [R36.64], P0 ;  /* 0x87e0000024007fae */ /* 0x0003e60008121848 */
[----:B------:R-:W-:Y:S01]  /*4ebd0*/  ISETP.NE.U32.AND P0, PT, R40, R38, PT ;  /* 0x000000262800720c */ /* 0x000fe20003f05070 */
[----:B------:R-:W0:-:S12]  /*4ebe0*/  LDGDEPBAR ;  /* 0x00000000000079af */ /* 0x000e180000000000 */
[----:B-1----:R-:W-:Y:S01]  /*4ebf0*/  @!P0 CALL.REL.NOINC `(.L_x_0) ;  /* 0x0000001000008944 */ /* 0x002fe20003c00000 */
[----:B------:R-:W-:Y:S05]  /*4ec00*/  BRA `(.L_x_1) ;  /* 0xfffd1c6000007947 */ /* 0x000fea000383ffff */
.L_x_0:
[----:B------:R-:W2:Y:S01]  /*4ec10*/  LDL.LU R38, [R1+0x1d44] ;  /* 0x001d440001267983 */ /* 0x000ea20000300800 */
[----:B------:R-:W-:-:S04]  /*4ec20*/  DEPBAR.LE SB0, 0x0 ;  /* 0x000080000000791a */ /* 0x000fc80000000000 */
[----:B-----5:R-:W3:Y:S04]  /*4ec30*/  LDL.LU R37, [R1+0x1d40] ;  /* 0x001d400001257983 */ /* 0x020ee80000300800 */
[----:B------:R-:W4:Y:S04]  /*4ec40*/  LDL.LU R36, [R1+0x1d3c] ;  /* 0x001d3c0001247983 */ /* 0x000f280000300800 */
[----:B------:R-:W4:Y:S04]  /*4ec50*/  LDL.LU R3, [R1+0x1d38] ;  /* 0x001d380001037983 */ /* 0x000f280000300800 */
[----:B------:R-:W4:Y:S04]  /*4ec60*/  LDL.LU R0, [R1+0x1d34] ;  /* 0x001d340001007983 */ /* 0x000f280000300800 */
[----:B------:R-:W4:Y:S04]  /*4ec70*/  LDL.LU R40, [R1+0x200] ;  /* 0x0002000001287983 */ /* 0x000f280000300800 */
[----:B------:R-:W4:Y:S04]  /*4ec80*/  LDL.LU R41, [R1+0x204] ;  /* 0x0002040001297983 */ /* 0x000f280000300800 */
[----:B------:R-:W4:Y:S04]  /*4ec90*/  LDL.LU R42, [R1+0x1f0] ;  /* 0x0001f000012a7983 */ /* 0x000f280000300800 */
[----:B------:R-:W4:Y:S04]  /*4eca0*/  LDL.LU R43, [R1+0x1f4] ;  /* 0x0001f400012b7983 */ /* 0x000f280000300800 */
[----:B------:R-:W1:Y:S02]  /*4ecb0*/  S2R R45, SR_TID.X ;  /* 0x00000000002d7919 */ /* 0x000e640000002100 */
[----:B-1----:R-:W-:-:S05]  /*4ecc0*/  IMAD.SHL.U32 R2, R45, 0x8, RZ ;  /* 0x000000082d027824 */ /* 0x002fca00078e00ff */
[----:B------:R-:W-:Y:S01]  /*4ecd0*/  LOP3.LUT R2, R2, 0x300, RZ, 0xc0, !PT ;  /* 0x0000030002027812 */ /* 0x000fe200078ec0ff */
[----:B------:R-:W-:Y:S01]  /*4ece0*/  BAR.SYNC.DEFER_BLOCKING 0x0 ;  /* 0x0000000000007b1d */ /* 0x000fe20000010000 */
[----:B--2---:R-:W-:Y:S02]  /*4ecf0*/  ISETP.GE.AND P4, PT, R38, c[0x0][0x17c], PT ;  /* 0x00005f0026007a0c */ /* 0x004fe40003f86270 */
[----:B---3--:R-:W-:Y:S02]  /*4ed00*/  ISETP.GE.AND P3, PT, R37, c[0x0][0x17c], PT ;  /* 0x00005f0025007a0c */ /* 0x008fe40003f66270 */
[----:B----4-:R-:W-:Y:S02]  /*4ed10*/  ISETP.GE.AND P2, PT, R36, c[0x0][0x17c], PT ;  /* 0x00005f0024007a0c */ /* 0x010fe40003f46270 */
[----:B------:R-:W2:Y:S01]  /*4ed20*/  LDL.LU R36, [R1+0x208] ;  /* 0x0002080001247983 */ /* 0x000ea20000300800 */
[----:B------:R-:W-:-:S03]  /*4ed30*/  ISETP.GE.AND P1, PT, R3, c[0x0][0x17c], PT ;  /* 0x00005f0003007a0c */ /* 0x000fc60003f26270 */
[----:B------:R-:W2:Y:S01]  /*4ed40*/  LDL.LU R37, [R1+0x20c] ;  /* 0x00020c0001257983 */ /* 0x000ea20000300800 */
[C---:B------:R-:W-:Y:S02]  /*4ed50*/  SHF.L.U32 R3, R45.reuse, 0x5, RZ ;  /* 0x000000052d037819 */ /* 0x040fe400000006ff */
[----:B------:R-:W-:Y:S01]  /*4ed60*/  ISETP.GE.AND P0, PT, R0, c[0x0][0x17c], PT ;  /* 0x00005f0000007a0c */ /* 0x000fe20003f06270 */
[----:B------:R-:W2:Y:S01]  /*4ed70*/  LDL.LU R38, [R1+0x1f8] ;  /* 0x0001f80001267983 */ /* 0x000ea20000300800 */
[----:B------:R-:W-:-:S03]  /*4ed80*/  SHF.L.U32 R0, R45, 0x2, RZ ;  /* 0x000000022d007819 */ /* 0x000fc600000006ff */
[----:B------:R-:W2:Y:S01]  /*4ed90*/  LDL.LU R39, [R1+0x1fc] ;  /* 0x0001fc0001277983 */ /* 0x000ea20000300800 */
[----:B------:R-:W-:Y:S01]  /*4eda0*/  LOP3.LUT R2, R2, 0x70, R0, 0xf8, !PT ;  /* 0x0000007002027812 */ /* 0x000fe200078ef800 */
[----:B------:R-:W-:-:S05]  /*4edb0*/  IMAD.SHL.U32 R0, R45, 0x100, RZ ;  /* 0x000001002d007824 */ /* 0x000fca00078e00ff */
[----:B------:R-:W-:-:S04]  /*4edc0*/  LOP3.LUT R0, R0, 0x1800, RZ, 0xc0, !PT ;  /* 0x0000180000007812 */ /* 0x000fc800078ec0ff */
[----:B------:R-:W-:-:S04]  /*4edd0*/  LOP3.LUT R0, R0, 0x60, R3, 0xf8, !PT ;  /* 0x0000006000007812 */ /* 0x000fc800078ef803 */
[----:B------:R-:W-:-:S05]  /*4ede0*/  LOP3.LUT R0, R0, R2, RZ, 0x3c, !PT ;  /* 0x0000000200007212 */ /* 0x000fca00078e3cff */
[----:B------:R-:W-:Y:S01]  /*4edf0*/  STS.128 [R0], R40 ;  /* 0x0000002800007388 */ /* 0x000fe20000000c00 */
[C---:B------:R-:W-:Y:S01]  /*4ee00*/  IMAD.SHL.U32 R2, R45.reuse, 0x400, RZ ;  /* 0x000004002d027824 */ /* 0x040fe200078e00ff */
[----:B------:R-:W-:-:S04]  /*4ee10*/  LOP3.LUT R44, R45, 0x7f, RZ, 0xc0, !PT ;  /* 0x0000007f2d2c7812 */ /* 0x000fc800078ec0ff */
[----:B------:R-:W-:-:S04]  /*4ee20*/  LOP3.LUT R2, R2, 0x1800, RZ, 0xc0, !PT ;  /* 0x0000180002027812 */ /* 0x000fc800078ec0ff */
[----:B------:R-:W-:-:S04]  /*4ee30*/  LEA R2, R44, R2, 0x4 ;  /* 0x000000022c027211 */ /* 0x000fc800078e20ff */
[C---:B------:R-:W-:Y:S02]  /*4ee40*/  LOP3.LUT R144, R2.reuse, 0x20, RZ, 0x3c, !PT ;  /* 0x0000002002907812 */ /* 0x040fe400078e3cff */
[C---:B------:R-:W-:Y:S02]  /*4ee50*/  LOP3.LUT R3, R2.reuse, 0x40, RZ, 0x3c, !PT ;  /* 0x0000004002037812 */ /* 0x040fe400078e3cff */
[----:B------:R-:W-:Y:S01]  /*4ee60*/  LOP3.LUT R252, R2, 0x60, RZ, 0x3c, !PT ;  /* 0x0000006002fc7812 */ /* 0x000fe200078e3cff */
[----:B--2---:R1:W-:Y:S02]  /*4ee70*/  STS.128 [R0+0x80], R36 ;  /* 0x0000802400007388 */ /* 0x0043e40000000c00 */
[----:B-1----:R-:W-:Y:S01]  /*4ee80*/  IMAD.MOV.U32 R38, RZ, RZ, R104 ;  /* 0x000000ffff267224 */ /* 0x002fe200078e0068 */
[----:B------:R-:W-:Y:S01]  /*4ee90*/  MOV R39, R105 ;  /* 0x0000006900277202 */ /* 0x000fe20000000f00 */
[----:B------:R-:W-:Y:S01]  /*4eea0*/  IMAD.MOV.U32 R36, RZ, RZ, R100 ;  /* 0x000000ffff247224 */ /* 0x000fe200078e0064 */
[----:B------:R-:W-:Y:S01]  /*4eeb0*/  MOV R37, R101 ;  /* 0x0000006500257202 */ /* 0x000fe20000000f00 */
[----:B------:R-:W-:Y:S01]  /*4eec0*/  IMAD.MOV.U32 R104, RZ, RZ, R102 ;  /* 0x000000ffff687224 */ /* 0x000fe200078e0066 */
[----:B------:R-:W-:-:S03]  /*4eed0*/  MOV R105, R103 ;  /* 0x0000006700697202 */ /* 0x000fc60000000f00 */
[----:B------:R-:W-:Y:S04]  /*4eee0*/  STS.128 [R0+0x400], R36 ;  /* 0x0004002400007388 */ /* 0x000fe80000000c00 */
[----:B------:R-:W-:Y:S04]  /*4eef0*/  STS.128 [R0+0x480], R104 ;  /* 0x0004806800007388 */ /* 0x000fe80000000c00 */
[----:B------:R-:W-:Y:S06]  /*4ef00*/  BAR.SYNC.DEFER_BLOCKING 0x0 ;  /* 0x0000000000007b1d */ /* 0x000fec0000010000 */
[----:B------:R-:W1:Y:S04]  /*4ef10*/  LDS.128 R44, [R2] ;  /* 0x00000000022c7984 */ /* 0x000e680000000c00 */
[----:B------:R-:W2:Y:S04]  /*4ef20*/  LDS.128 R40, [R144] ;  /* 0x0000000090287984 */ /* 0x000ea80000000c00 */
[----:B------:R-:W-:Y:S04]  /*4ef30*/  LDS.128 R248, [R3] ;  /* 0x0000000003f87984 */ /* 0x000fe80000000c00 */
[----:B------:R-:W-:Y:S04]  /*4ef40*/  LDS.128 R240, [R252] ;  /* 0x00000000fcf07984 */ /* 0x000fe80000000c00 */
[----:B-1----:R1:W-:Y:S04]  /*4ef50*/  STL.64 [R1+0x30], R44 ;  /* 0x0000302c01007387 */ /* 0x0023e80000100a00 */
[----:B------:R3:W-:Y:S04]  /*4ef60*/  STL.64 [R1+0x38], R46 ;  /* 0x0000382e01007387 */ /* 0x0007e80000100a00 */
[----:B--2---:R-:W-:Y:S04]  /*4ef70*/  STL.64 [R1+0x10], R40 ;  /* 0x0000102801007387 */ /* 0x004fe80000100a00 */
[----:B------:R-:W-:Y:S04]  /*4ef80*/  STL.64 [R1+0x18], R42 ;  /* 0x0000182a01007387 */ /* 0x000fe80000100a00 */
[----:B------:R-:W2:Y:S04]  /*4ef90*/  LDL.LU R56, [R1+0x90] ;  /* 0x0000900001387983 */ /* 0x000ea80000300800 */
[----:B------:R-:W2:Y:S04]  /*4efa0*/  LDL.LU R57, [R1+0x94] ;  /* 0x0000940001397983 */ /* 0x000ea80000300800 */
[----:B------:R-:W2:Y:S04]  /*4efb0*/  LDL.LU R58, [R1+0x120] ;  /* 0x00012000013a7983 */ /* 0x000ea80000300800 */
[----:B------:R-:W2:Y:S04]  /*4efc0*/  LDL.LU R59, [R1+0x124] ;  /* 0x00012400013b7983 */ /* 0x000ea80000300800 */
[----:B------:R-:W-:Y:S01]  /*4efd0*/  BAR.SYNC.DEFER_BLOCKING 0x0 ;  /* 0x0000000000007b1d */ /* 0x000fe20000010000 */
[----:B------:R-:W-:Y:S01]  /*4efe0*/  IMAD.MOV.U32 R36, RZ, RZ, R164 ;  /* 0x000000ffff247224 */ /* 0x000fe200078e00a4 */
[----:B------:R-:W-:Y:S01]  /*4eff0*/  MOV R37, R165 ;  /* 0x000000a500257202 */ /* 0x000fe20000000f00 */
[----:B------:R-:W-:Y:S01]  /*4f000*/  IMAD.MOV.U32 R38, RZ, RZ, R168 ;  /* 0x000000ffff267224 */ /* 0x000fe200078e00a8 */
[----:B------:R-:W-:Y:S01]  /*4f010*/  MOV R39, R169 ;  /* 0x000000a900277202 */ /* 0x000fe20000000f00 */
[----:B------:R-:W-:Y:S01]  /*4f020*/  IMAD.MOV.U32 R168, RZ, RZ, R166 ;  /* 0x000000ffffa87224 */ /* 0x000fe200078e00a6 */
[----:B------:R-:W-:Y:S01]  /*4f030*/  MOV R169, R167 ;  /* 0x000000a700a97202 */ /* 0x000fe20000000f00 */
[----:B-1----:R-:W-:Y:S01]  /*4f040*/  IMAD.MOV.U32 R44, RZ, RZ, R10 ;  /* 0x000000ffff2c7224 */ /* 0x002fe200078e000a */
[----:B------:R-:W-:Y:S01]  /*4f050*/  MOV R45, R11 ;  /* 0x0000000b002d7202 */ /* 0x000fe20000000f00 */
[----:B---3--:R-:W-:Y:S01]  /*4f060*/  IMAD.MOV.U32 R46, RZ, RZ, R14 ;  /* 0x000000ffff2e7224 */ /* 0x008fe200078e000e */
[----:B------:R-:W-:Y:S01]  /*4f070*/  MOV R47, R15 ;  /* 0x0000000f002f7202 */ /* 0x000fe20000000f00 */
[----:B------:R1:W-:Y:S04]  /*4f080*/  STS.128 [R0], R36 ;  /* 0x0000002400007388 */ /* 0x0003e80000000c00 */
[----:B------:R-:W-:Y:S04]  /*4f090*/  STS.128 [R0+0x80], R168 ;  /* 0x000080a800007388 */ /* 0x000fe80000000c00 */
[----:B------:R-:W-:Y:S01]  /*4f0a0*/  STS.128 [R0+0x480], R44 ;  /* 0x0004802c00007388 */ /* 0x000fe20000000c00 */
[----:B-1----:R-:W-:Y:S01]  /*4f0b0*/  IMAD.MOV.U32 R36, RZ, RZ, R8 ;  /* 0x000000ffff247224 */ /* 0x002fe200078e0008 */
[----:B------:R-:W-:Y:S01]  /*4f0c0*/  MOV R37, R9 ;  /* 0x0000000900257202 */ /* 0x000fe20000000f00 */
[----:B------:R-:W-:Y:S01]  /*4f0d0*/  IMAD.MOV.U32 R38, RZ, RZ, R12 ;  /* 0x000000ffff267224 */ /* 0x000fe200078e000c */
[----:B------:R-:W-:-:S05]  /*4f0e0*/  MOV R39, R13 ;  /* 0x0000000d00277202 */ /* 0x000fca0000000f00 */
[----:B------:R-:W-:Y:S04]  /*4f0f0*/  STS.128 [R0+0x400], R36 ;  /* 0x0004002400007388 */ /* 0x000fe80000000c00 */
[----:B------:R-:W-:Y:S01]  /*4f100*/  BAR.SYNC.DEFER_BLOCKING 0x0 ;  /* 0x0000000000007b1d */ /* 0x000fe20000010000 */
[----:B------:R-:W-:Y:S01]  /*4f110*/  IMAD.MOV.U32 R40, RZ, RZ, R224 ;  /* 0x000000ffff287224 */ /* 0x000fe200078e00e0 */
[----:B------:R-:W-:Y:S01]  /*4f120*/  MOV R41, R225 ;  /* 0x000000e100297202 */ /* 0x000fe20000000f00 */
[----:B------:R-:W-:Y:S01]  /*4f130*/  IMAD.MOV.U32 R42, RZ, RZ, R220 ;  /* 0x000000ffff2a7224 */ /* 0x000fe200078e00dc */
[----:B------:R-:W-:Y:S02]  /*4f140*/  MOV R43, R221 ;  /* 0x000000dd002b7202 */ /* 0x000fe40000000f00 */
[----:B------:R-:W1:Y:S04]  /*4f150*/  LDS.128 R236, [R2] ;  /* 0x0000000002ec7984 */ /* 0x000e680000000c00 */
[----:B------:R-:W-:Y:S04]  /*4f160*/  LDS.128 R36, [R144] ;  /* 0x0000000090247984 */ /* 0x000fe80000000c00 */
[----:B------:R-:W-:Y:S04]  /*4f170*/  LDS.128 R12, [R3] ;  /* 0x00000000030c7984 */ /* 0x000fe80000000c00 */
[----:B------:R-:W-:Y:S04]  /*4f180*/  LDS.128 R8, [R252] ;  /* 0x00000000fc087984 */ /* 0x000fe80000000c00 */
[----:B------:R-:W-:Y:S01]  /*4f190*/  BAR.SYNC.DEFER_BLOCKING 0x0 ;  /* 0x0000000000007b1d */ /* 0x000fe20000010000 */
[----:B------:R-:W-:Y:S01]  /*4f1a0*/  IMAD.MOV.U32 R220, RZ, RZ, R226 ;  /* 0x000000ffffdc7224 */ /* 0x000fe200078e00e2 */
[----:B------:R-:W-:-:S04]  /*4f1b0*/  MOV R221, R227 ;  /* 0x000000e300dd7202 */ /* 0x000fc80000000f00 */
[----:B------:R3:W-:Y:S04]  /*4f1c0*/  STS.128 [R0], R40 ;  /* 0x0000002800007388 */ /* 0x0007e80000000c00 */
[----:B------:R-:W-:Y:S01]  /*4f1d0*/  STS.128 [R0+0x80], R220 ;  /* 0x000080dc00007388 */ /* 0x000fe20000000c00 */
[----:B---3--:R-:W-:Y:S01]  /*4f1e0*/  IMAD.MOV.U32 R42, RZ, RZ, R208 ;  /* 0x000000ffff2a7224 */ /* 0x008fe200078e00d0 */
        /* <DEDUP_REMOVED lines=8> */
[----:B------:R-:W3:Y:S04]  /*4f270*/  LDS.128 R40, [R2] ;  /* 0x0000000002287984 */ /* 0x000ee80000000c00 */
[----:B------:R-:W-:Y:S04]  /*4f280*/  LDS.128 R52, [R144] ;  /* 0x0000000090347984 */ /* 0x000fe80000000c00 */
[----:B------:R-:W-:Y:S04]  /*4f290*/  LDS.128 R48, [R3] ;  /* 0x0000000003307984 */ /* 0x000fe80000000c00 */
[----:B------:R-:W-:Y:S04]  /*4f2a0*/  LDS.128 R44, [R252] ;  /* 0x00000000fc2c7984 */ /* 0x000fe80000000c00 */
[----:B------:R-:W-:Y:S06]  /*4f2b0*/  BAR.SYNC.DEFER_BLOCKING 0x0 ;  /* 0x0000000000007b1d */ /* 0x000fec0000010000 */
[----:B--2---:R2:W-:Y:S04]  /*4f2c0*/  STS.128 [R0], R56 ;  /* 0x0000003800007388 */ /* 0x0045e80000000c00 */
[----:B--2---:R-:W2:Y:S04]  /*4f2d0*/  LDL.LU R56, [R1+0x98] ;  /* 0x0000980001387983 */ /* 0x004ea80000300800 */
[----:B------:R-:W2:Y:S04]  /*4f2e0*/  LDL.LU R57, [R1+0x9c] ;  /* 0x00009c0001397983 */ /* 0x000ea80000300800 */
[----:B------:R-:W2:Y:S04]  /*4f2f0*/  LDL.LU R58, [R1+0x128] ;  /* 0x00012800013a7983 */ /* 0x000ea80000300800 */
[----:B------:R-:W2:Y:S04]  /*4f300*/  LDL.LU R59, [R1+0x12c] ;  /* 0x00012c00013b7983 */ /* 0x000ea80000300800 */
        /* <DEDUP_REMOVED lines=24> */
[----:B--2---:R-:W-:Y:S04]  /*4f490*/  STS.128 [R0+0x80], R56 ;  /* 0x0000803800007388 */ /* 0x004fe80000000c00 */
[----:B----4-:R-:W-:Y:S04]  /*4f4a0*/  STS.128 [R0+0x400], R60 ;  /* 0x0004003c00007388 */ /* 0x010fe80000000c00 */
[----:B---3--:R-:W-:Y:S04]  /*4f4b0*/  STS.128 [R0+0x480], R104 ;  /* 0x0004806800007388 */ /* 0x008fe80000000c00 */
[----:B------:R-:W-:Y:S06]  /*4f4c0*/  BAR.SYNC.DEFER_BLOCKING 0x0 ;  /* 0x0000000000007b1d */ /* 0x000fec0000010000 */
[----:B------:R-:W2:Y:S04]  /*4f4d0*/  LDS.128 R56, [R2] ;  /* 0x0000000002387984 */ /* 0x000ea80000000c00 */
[----:B------:R-:W3:Y:S04]  /*4f4e0*/  LDS.128 R80, [R144] ;  /* 0x0000000090507984 */ /* 0x000ee80000000c00 */
[----:B------:R-:W4:Y:S04]  /*4f4f0*/  LDS.128 R64, [R3] ;  /* 0x0000000003407984 */ /* 0x000f280000000c00 */
[----:B------:R-:W1:Y:S04]  /*4f500*/  LDS.128 R60, [R252] ;  /* 0x00000000fc3c7984 */ /* 0x000e680000000c00 */
[----:B------:R-:W-:Y:S06]  /*4f510*/  BAR.SYNC.DEFER_BLOCKING 0x0 ;  /* 0x0000000000007b1d */ /* 0x000fec0000010000 */
[----:B------:R1:W-:Y:S04]  /*4f520*/  STS.128 [R0], R100 ;  /* 0x0000006400007388 */ /* 0x0003e80000000c00 */
[----:B-1----:R-:W2:Y:S04]  /*4f530*/  LDL.LU R100, [R1+0x1e8] ;  /* 0x0001e80001647983 */ /* 0x002ea80000300800 */
[----:B------:R-:W2:Y:S04]  /*4f540*/  LDL.LU R101, [R1+0x1ec] ;  /* 0x0001ec0001657983 */ /* 0x000ea80000300800 */
[----:B------:R-:W2:Y:S04]  /*4f550*/  LDL.LU R102, [R1+0x1d8] ;  /* 0x0001d80001667983 */ /* 0x000ea80000300800 */
[----:B------:R-:W2:Y:S04]  /*4f560*/  LDL.LU R103, [R1+0x1dc] ;  /* 0x0001dc0001677983 */ /* 0x000ea80000300800 */
        /* <DEDUP_REMOVED lines=12> */
[----:B------:R-:W-:Y:S04]  /*4f630*/  STS.128 [R0+0x400], R104 ;  /* 0x0004006800007388 */ /* 0x000fe80000000c00 */
[----:B------:R-:W-:Y:S01]  /*4f640*/  STS.128 [R0+0x480], R132 ;  /* 0x0004808400007388 */ /* 0x000fe20000000c00 */
        /* <DEDUP_REMOVED lines=11> */
[----:B------:R-:W-:Y:S06]  /*4f700*/  BAR.SYNC.DEFER_BLOCKING 0x0 ;  /* 0x0000000000007b1d */ /* 0x000fec0000010000 */
[----:B------:R-:W1:Y:S04]  /*4f710*/  LDS.128 R112, [R2] ;  /* 0x0000000002707984 */ /* 0x000e680000000c00 */
[----:B------:R-:W-:Y:S04]  /*4f720*/  LDS.128 R108, [R144] ;  /* 0x00000000906c7984 */ /* 0x000fe80000000c00 */
[----:B------:R-:W-:Y:S04]  /*4f730*/  LDS.128 R104, [R3] ;  /* 0x0000000003687984 */ /* 0x000fe80000000c00 */
[----:B------:R-:W-:Y:S04]  /*4f740*/  LDS.128 R100, [R252] ;  /* 0x00000000fc647984 */ /* 0x000fe80000000c00 */
[----:B------:R-:W-:Y:S06]  /*4f750*/  BAR.SYNC.DEFER_BLOCKING 0x0 ;  /* 0x0000000000007b1d */ /* 0x000fec0000010000 */
[----:B------:R2:W-:Y:S04]  /*4f760*/  STS.128 [R0], R128 ;  /* 0x0000008000007388 */ /* 0x0005e80000000c00 */
[----:B------:R-:W-:Y:S04]  /*4f770*/  STS.128 [R0+0x80], R176 ;  /* 0x000080b000007388 */ /* 0x000fe80000000c00 */
[----:B------:R-:W-:Y:S01]  /*4f780*/  STS.128 [R0+0x480], R140 ;  /* 0x0004808c00007388 */ /* 0x000fe20000000c00 */
[----:B--2---:R-:W-:Y:S01]  /*4f790*/  IMAD.MOV.U32 R128, RZ, RZ, R16 ;  /* 0x000000ffff807224 */ /* 0x004fe200078e0010 */
[----:B------:R-:W-:Y:S01]  /*4f7a0*/  MOV R129, R17 ;  /* 0x0000001100817202 */ /* 0x000fe20000000f00 */
[----:B------:R-:W-:Y:S01]  /*4f7b0*/  IMAD.MOV.U32 R130, RZ, RZ, R20 ;  /* 0x000000ffff827224 */ /* 0x000fe200078e0014 */
[----:B------:R-:W-:-:S05]  /*4f7c0*/  MOV R131, R21 ;  /* 0x0000001500837202 */ /* 0x000fca0000000f00 */
[----:B------:R-:W-:Y:S04]  /*4f7d0*/  STS.128 [R0+0x400], R128 ;  /* 0x0004008000007388 */ /* 0x000fe80000000c00 */
[----:B------:R-:W-:Y:S06]  /*4f7e0*/  BAR.SYNC.DEFER_BLOCKING 0x0 ;  /* 0x0000000000007b1d */ /* 0x000fec0000010000 */
[----:B------:R-:W2:Y:S04]  /*4f7f0*/  LDS.128 R132, [R2] ;  /* 0x0000000002847984 */ /* 0x000ea80000000c00 */
[----:B------:R-:W-:Y:S04]  /*4f800*/  LDS.128 R128, [R144] ;  /* 0x0000000090807984 */ /* 0x000fe80000000c00 */
[----:B------:R-:W-:Y:S04]  /*4f810*/  LDS.128 R20, [R3] ;  /* 0x0000000003147984 */ /* 0x000fe80000000c00 */
[----:B------:R-:W-:Y:S04]  /*4f820*/  LDS.128 R16, [R252] ;  /* 0x00000000fc107984 */ /* 0x000fe80000000c00 */
[----:B------:R-:W-:Y:S06]  /*4f830*/  BAR.SYNC.DEFER_BLOCKING 0x0 ;  /* 0x0000000000007b1d */ /* 0x000fec0000010000 */
[----:B------:R-:W-:Y:S04]  /*4f840*/  STS.128 [R0], R136 ;  /* 0x0000008800007388 */ /* 0x000fe80000000c00 */
[----:B------:R-:W-:Y:S04]  /*4f850*/  STS.128 [R0+0x80], R156 ;  /* 0x0000809c00007388 */ /* 0x000fe80000000c00 */
[----:B------:R-:W-:Y:S04]  /*4f860*/  STS.128 [R0+0x400], R68 ;  /* 0x0004004400007388 */ /* 0x000fe80000000c00 */
[----:B------:R1:W-:Y:S04]  /*4f870*/  STS.128 [R0+0x480], R212 ;  /* 0x000480d400007388 */ /* 0x0003e80000000c00 */
[----:B------:R-:W-:Y:S01]  /*4f880*/  BAR.SYNC.DEFER_BLOCKING 0x0 ;  /* 0x0000000000007b1d */ /* 0x000fe20000010000 */
[----:B-1----:R-:W-:-:S05]  /*4f890*/  LOP3.LUT R215, R2, 0x20, RZ, 0x3c, !PT ;  /* 0x0000002002d77812 */ /* 0x002fca00078e3cff */
[----:B------:R-:W1:Y:S04]  /*4f8a0*/  LDS.128 R144, [R2] ;  /* 0x0000000002907984 */ /* 0x000e680000000c00 */
[----:B------:R-:W-:Y:S04]  /*4f8b0*/  LDS.128 R140, [R215] ;  /* 0x00000000d78c7984 */ /* 0x000fe80000000c00 */
[----:B------:R-:W-:Y:S04]  /*4f8c0*/  LDS.128 R136, [R3] ;  /* 0x0000000003887984 */ /* 0x000fe80000000c00 */
[----:B------:R-:W-:Y:S04]  /*4f8d0*/  LDS.128 R68, [R252] ;  /* 0x00000000fc447984 */ /* 0x000fe80000000c00 */
[----:B------:R-:W-:Y:S06]  /*4f8e0*/  BAR.SYNC.DEFER_BLOCKING 0x0 ;  /* 0x0000000000007b1d */ /* 0x000fec0000010000 */
[----:B---3--:R3:W-:Y:S04]  /*4f8f0*/  STS.128 [R0], R148 ;  /* 0x0000009400007388 */ /* 0x0087e80000000c00 */
[----:B---3--:R-:W3:Y:S04]  /*4f900*/  LDL.LU R148, [R1+0x118] ;  /* 0x0001180001947983 */ /* 0x008ee80000300800 */
[----:B------:R-:W3:Y:S04]  /*4f910*/  LDL.LU R149, [R1+0x11c] ;  /* 0x00011c0001957983 */ /* 0x000ee80000300800 */
[----:B------:R-:W3:Y:S04]  /*4f920*/  LDL.LU R150, [R1+0x108] ;  /* 0x0001080001967983 */ /* 0x000ee80000300800 */
[----:B------:R-:W3:Y:S04]  /*4f930*/  LDL.LU R151, [R1+0x10c] ;  /* 0x00010c0001977983 */ /* 0x000ee80000300800 */
[----:B------:R-:W2:Y:S04]  /*4f940*/  LDL.LU R156, [R1+0x60] ;  /* 0x00006000019c7983 */ /* 0x000ea80000300800 */
[----:B------:R-:W2:Y:S04]  /*4f950*/  LDL.LU R157, [R1+0x64] ;  /* 0x00006400019d7983 */ /* 0x000ea80000300800 */
[----:B------:R-:W2:Y:S04]  /*4f960*/  LDL.LU R158, [R1+0x40] ;  /* 0x00004000019e7983 */ /* 0x000ea80000300800 */
[----:B------:R-:W2:Y:S04]  /*4f970*/  LDL.LU R159, [R1+0x44] ;  /* 0x00004400019f7983 */ /* 0x000ea80000300800 */
        /* <DEDUP_REMOVED lines=18> */
[----:B---3--:R-:W-:Y:S04]  /*4faa0*/  STS.128 [R0+0x80], R148 ;  /* 0x0000809400007388 */ /* 0x008fe80000000c00 */
[----:B--2---:R-:W-:Y:S04]  /*4fab0*/  STS.128 [R0+0x400], R156 ;  /* 0x0004009c00007388 */ /* 0x004fe80000000c00 */
[----:B----4-:R2:W-:Y:S04]  /*4fac0*/  STS.128 [R0+0x480], R176 ;  /* 0x000480b000007388 */ /* 0x0105e80000000c00 */
[----:B------:R-:W-:Y:S06]  /*4fad0*/  BAR.SYNC.DEFER_BLOCKING 0x0 ;  /* 0x0000000000007b1d */ /* 0x000fec0000010000 */
[----:B------:R-:W3:Y:S04]  /*4fae0*/  LDS.128 R168, [R2] ;  /* 0x0000000002a87984 */ /* 0x000ee80000000c00 */
[----:B------:R-:W4:Y:S04]  /*4faf0*/  LDS.128 R164, [R215] ;  /* 0x00000000d7a47984 */ /* 0x000f280000000c00 */
[----:B------:R-:W1:Y:S04]  /*4fb00*/  LDS.128 R156, [R3] ;  /* 0x00000000039c7984 */ /* 0x000e680000000c00 */
[----:B------:R-:W1:Y:S04]  /*4fb10*/  LDS.128 R148, [R252] ;  /* 0x00000000fc947984 */ /* 0x000e680000000c00 */
[----:B------:R-:W-:Y:S01]  /*4fb20*/  BAR.SYNC.DEFER_BLOCKING 0x0 ;  /* 0x0000000000007b1d */ /* 0x000fe20000010000 */
[----:B--2---:R-:W-:Y:S01]  /*4fb30*/  IMAD.MOV.U32 R176, RZ, RZ, R118 ;  /* 0x000000ffffb07224 */ /* 0x004fe200078e0076 */
[----:B------:R-:W-:Y:S01]  /*4fb40*/  MOV R177, R119 ;  /* 0x0000007700b17202 */ /* 0x000fe20000000f00 */
[----:B------:R-:W-:Y:S01]  /*4fb50*/  IMAD.MOV.U32 R178, RZ, RZ, R122 ;  /* 0x000000ffffb27224 */ /* 0x000fe200078e007a */
[----:B------:R-:W-:-:S02]  /*4fb60*/  MOV R179, R123 ;  /* 0x0000007b00b37202 */ /* 0x000fc40000000f00 */
[----:B------:R2:W-:Y:S04]  /*4fb70*/  STS.128 [R0], R172 ;  /* 0x000000ac00007388 */ /* 0x0005e80000000c00 */
[----:B------:R-:W-:Y:S04]  /*4fb80*/  STS.128 [R0+0x80], R88 ;  /* 0x0000805800007388 */ /* 0x000fe80000000c00 */
[----:B------:R-:W-:Y:S04]  /*4fb90*/  STS.128 [R0+0x400], R84 ;  /* 0x0004005400007388 */ /* 0x000fe80000000c00 */
[----:B------:R-:W-:Y:S04]  /*4fba0*/  STS.128 [R0+0x480], R176 ;  /* 0x000480b000007388 */ /* 0x000fe80000000c00 */
[----:B------:R-:W-:Y:S01]  /*4fbb0*/  BAR.SYNC.DEFER_BLOCKING 0x0 ;  /* 0x0000000000007b1d */ /* 0x000fe20000010000 */
[----:B--2---:R-:W-:Y:S01]  /*4fbc0*/  IMAD.MOV.U32 R172, RZ, RZ, R180 ;  /* 0x000000ffffac7224 */ /* 0x004fe200078e00b4 */
[----:B------:R-:W-:Y:S01]  /*4fbd0*/  MOV R173, R181 ;  /* 0x000000b500ad7202 */ /* 0x000fe20000000f00 */
[----:B------:R-:W-:Y:S01]  /*4fbe0*/  IMAD.MOV.U32 R174, RZ, RZ, R184 ;  /* 0x000000ffffae7224 */ /* 0x000fe200078e00b8 */
[----:B------:R-:W-:-:S02]  /*4fbf0*/  MOV R175, R185 ;  /* 0x000000b900af7202 */ /* 0x000fc40000000f00 */
[----:B------:R-:W2:Y:S04]  /*4fc00*/  LDS.128 R120, [R2] ;  /* 0x0000000002787984 */ /* 0x000ea80000000c00 */
[----:B------:R-:W-:Y:S04]  /*4fc10*/  LDS.128 R116, [R215] ;  /* 0x00000000d7747984 */ /* 0x000fe80000000c00 */
[----:B------:R-:W-:Y:S04]  /*4fc20*/  LDS.128 R88, [R3] ;  /* 0x0000000003587984 */ /* 0x000fe80000000c00 */
[----:B------:R-:W-:Y:S04]  /*4fc30*/  LDS.128 R84, [R252] ;  /* 0x00000000fc547984 */ /* 0x000fe80000000c00 */
[----:B------:R-:W-:Y:S01]  /*4fc40*/  BAR.SYNC.DEFER_BLOCKING 0x0 ;  /* 0x0000000000007b1d */ /* 0x000fe20000010000 */
[----:B------:R-:W-:Y:S01]  /*4fc50*/  IMAD.MOV.U32 R184, RZ, RZ, R182 ;  /* 0x000000ffffb87224 */ /* 0x000fe200078e00b6 */
[----:B------:R-:W-:-:S04]  /*4fc60*/  MOV R185, R183 ;  /* 0x000000b700b97202 */ /* 0x000fc80000000f00 */
        /* <DEDUP_REMOVED lines=17> */
[----:B------:R-:W-:Y:S06]  /*4fd80*/  BAR.SYNC.DEFER_BLOCKING 0x0 ;  /* 0x0000000000007b1d */ /* 0x000fec0000010000 */
[----:B------:R1:W-:Y:S04]  /*4fd90*/  STS.128 [R0+0x80], R200 ;  /* 0x000080c800007388 */ /* 0x0003e80000000c00 */
[----:B-1----:R-:W2:Y:S04]  /*4fda0*/  LDL.LU R200, [R1+0xf0] ;  /* 0x0000f00001c87983 */ /* 0x002ea80000300800 */
[----:B------:R-:W2:Y:S04]  /*4fdb0*/  LDL.LU R201, [R1+0xf4] ;  /* 0x0000f40001c97983 */ /* 0x000ea80000300800 */
[----:B------:R-:W2:Y:S04]  /*4fdc0*/  LDL.LU R202, [R1+0xe0] ;  /* 0x0000e00001ca7983 */ /* 0x000ea80000300800 */
[----:B------:R-:W2:Y:S01]  /*4fdd0*/  LDL.LU R203, [R1+0xe4] ;  /* 0x0000e40001cb7983 */ /* 0x000ea20000300800 */
        /* <DEDUP_REMOVED lines=8> */
[----:B------:R-:W-:Y:S04]  /*4fe60*/  STS.128 [R0], R180 ;  /* 0x000000b400007388 */ /* 0x000fe80000000c00 */
[----:B------:R-:W-:Y:S04]  /*4fe70*/  STS.128 [R0+0x400], R72 ;  /* 0x0004004800007388 */ /* 0x000fe80000000c00 */
[----:B------:R-:W-:Y:S04]  /*4fe80*/  STS.128 [R0+0x480], R216 ;  /* 0x000480d800007388 */ /* 0x000fe80000000c00 */
[----:B------:R-:W-:Y:S06]  /*4fe90*/  BAR.SYNC.DEFER_BLOCKING 0x0 ;  /* 0x0000000000007b1d */ /* 0x000fec0000010000 */
[----:B------:R-:W1:Y:S04]  /*4fea0*/  LDS.128 R184, [R2] ;  /* 0x0000000002b87984 */ /* 0x000e680000000c00 */
        /* <DEDUP_REMOVED lines=9> */
[----:B------:R-:W3:Y:S04]  /*4ff40*/  LDL.LU R208, [R1+0x20] ;  /* 0x0000200001d07983 */ /* 0x000ee80000300800 */
[----:B------:R-:W3:Y:S04]  /*4ff50*/  LDL.LU R209, [R1+0x24] ;  /* 0x0000240001d17983 */ /* 0x000ee80000300800 */
[----:B------:R-:W3:Y:S04]  /*4ff60*/  LDL.LU R210, [R1] ;  /* 0x0000000001d27983 */ /* 0x000ee80000300800 */
[----:B------:R-:W3:Y:S04]  /*4ff70*/  LDL.LU R211, [R1+0x4] ;  /* 0x0000040001d37983 */ /* 0x000ee80000300800 */
        /* <DEDUP_REMOVED lines=15> */
[----:B---3--:R-:W-:Y:S04]  /*50070*/  STS.128 [R0+0x400], R208 ;  /* 0x000400d000007388 */ /* 0x008fe80000000c00 */
        /* <DEDUP_REMOVED lines=11> */
[----:B------:R-:W-:Y:S04]  /*50130*/  STS.128 [R0], R220 ;  /* 0x000000dc00007388 */ /* 0x000fe80000000c00 */
[----:B------:R2:W-:Y:S04]  /*50140*/  STS.128 [R0+0x80], R96 ;  /* 0x0000806000007388 */ /* 0x0005e80000000c00 */
[----:B------:R-:W-:Y:S04]  /*50150*/  STS.128 [R0+0x400], R92 ;  /* 0x0004005c00007388 */ /* 0x000fe80000000c00 */
[----:B------:R1:W-:Y:S04]  /*50160*/  STS.128 [R0+0x480], R224 ;  /* 0x000480e000007388 */ /* 0x0003e80000000c00 */
[----:B------:R-:W-:Y:S01]  /*50170*/  BAR.SYNC.DEFER_BLOCKING 0x0 ;  /* 0x0000000000007b1d */ /* 0x000fe20000010000 */
[----:B--2---:R-:W-:Y:S01]  /*50180*/  LOP3.LUT R99, R2, 0x20, RZ, 0x3c, !PT ;  /* 0x0000002002637812 */ /* 0x004fe200078e3cff */
[----:B------:R-:W-:Y:S01]  /*50190*/  IMAD.MOV.U32 R222, RZ, RZ, R192 ;  /* 0x000000ffffde7224 */ /* 0x000fe200078e00c0 */
[----:B------:R-:W-:-:S03]  /*501a0*/  MOV R223, R193 ;  /* 0x000000c100df7202 */ /* 0x000fc60000000f00 */
[----:B------:R-:W2:Y:S04]  /*501b0*/  LDS.128 R160, [R2] ;  /* 0x0000000002a07984 */ /* 0x000ea80000000c00 */
[----:B------:R-:W-:Y:S04]  /*501c0*/  LDS.128 R96, [R99] ;  /* 0x0000000063607984 */ /* 0x000fe80000000c00 */
[----:B------:R-:W-:Y:S04]  /*501d0*/  LDS.128 R92, [R3] ;  /* 0x00000000035c7984 */ /* 0x000fe80000000c00 */
[----:B------:R-:W-:Y:S01]  /*501e0*/  LDS.128 R124, [R252] ;  /* 0x00000000fc7c7984 */ /* 0x000fe20000000c00 */
[----:B------:R-:W-:Y:S01]  /*501f0*/  IMAD.MOV.U32 R220, RZ, RZ, R188 ;  /* 0x000000ffffdc7224 */ /* 0x000fe200078e00bc */
[----:B------:R-:W-:-:S02]  /*50200*/  MOV R221, R189 ;  /* 0x000000bd00dd7202 */ /* 0x000fc40000000f00 */
        /* <DEDUP_REMOVED lines=9> */
[----:B------:R-:W-:Y:S01]  /*502a0*/  IMAD.MOV.U32 R226, RZ, RZ, R6 ;  /* 0x000000ffffe27224 */ /* 0x000fe200078e0006 */
[----:B------:R-:W-:Y:S01]  /*502b0*/  MOV R227, R7 ;  /* 0x0000000700e37202 */ /* 0x000fe20000000f00 */
        /* <DEDUP_REMOVED lines=9> */
[----:B------:R-:W-:Y:S01]  /*50350*/  LDS.128 R192, [R252] ;  /* 0x00000000fcc07984 */ /* 0x000fe20000000c00 */
[----:B------:R-:W-:Y:S01]  /*50360*/  IMAD.MOV.U32 R222, RZ, RZ, R204 ;  /* 0x000000ffffde7224 */ /* 0x000fe200078e00cc */
[----:B------:R-:W-:Y:S01]  /*50370*/  MOV R223, R205 ;  /* 0x000000cd00df7202 */ /* 0x000fe20000000f00 */
[----:B------:R-:W-:Y:S01]  /*50380*/  IMAD.MOV.U32 R220, RZ, RZ, R76 ;  /* 0x000000ffffdc7224 */ /* 0x000fe200078e004c */
[----:B------:R-:W-:Y:S01]  /*50390*/  MOV R221, R77 ;  /* 0x0000004d00dd7202 */ /* 0x000fe20000000f00 */
[----:B------:R-:W-:Y:S01]  /*503a0*/  BAR.SYNC.DEFER_BLOCKING 0x0 ;  /* 0x0000000000007b1d */ /* 0x000fe20000010000 */
[----:B------:R-:W-:Y:S01]  /*503b0*/  IMAD.MOV.U32 R204, RZ, RZ, R78 ;  /* 0x000000ffffcc7224 */ /* 0x000fe200078e004e */
[----:B------:R-:W-:Y:S01]  /*503c0*/  MOV R205, R79 ;  /* 0x0000004f00cd7202 */ /* 0x000fe20000000f00 */
[----:B------:R-:W-:Y:S01]  /*503d0*/  IMAD.MOV.U32 R76, RZ, RZ, R196 ;  /* 0x000000ffff4c7224 */ /* 0x000fe200078e00c4 */
[----:B------:R-:W-:Y:S01]  /*503e0*/  MOV R77, R197 ;  /* 0x000000c5004d7202 */ /* 0x000fe20000000f00 */
[----:B------:R-:W-:Y:S01]  /*503f0*/  IMAD.MOV.U32 R78, RZ, RZ, R228 ;  /* 0x000000ffff4e7224 */ /* 0x000fe200078e00e4 */
[----:B------:R-:W-:-:S05]  /*50400*/  MOV R79, R229 ;  /* 0x000000e5004f7202 */ /* 0x000fca0000000f00 */
[----:B------:R1:W-:Y:S04]  /*50410*/  STS.128 [R0+0x400], R76 ;  /* 0x0004004c00007388 */ /* 0x0003e80000000c00 */
[----:B-1----:R-:W2:Y:S04]  /*50420*/  LDL.LU R76, [R1+0xd0] ;  /* 0x0000d000014c7983 */ /* 0x002ea80000300800 */
[----:B------:R-:W2:Y:S04]  /*50430*/  LDL.LU R77, [R1+0xd4] ;  /* 0x0000d400014d7983 */ /* 0x000ea80000300800 */
[----:B------:R-:W2:Y:S04]  /*50440*/  LDL.LU R78, [R1+0xc0] ;  /* 0x0000c000014e7983 */ /* 0x000ea80000300800 */
[----:B------:R-:W2:Y:S01]  /*50450*/  LDL.LU R79, [R1+0xc4] ;  /* 0x0000c400014f7983 */ /* 0x000ea20000300800 */
[----:B------:R-:W-:Y:S01]  /*50460*/  IMAD.MOV.U32 R228, RZ, RZ, R198 ;  /* 0x000000ffffe47224 */ /* 0x000fe200078e00c6 */
[----:B------:R-:W-:-:S02]  /*50470*/  MOV R229, R199 ;  /* 0x000000c700e57202 */ /* 0x000fc40000000f00 */
[----:B------:R-:W-:Y:S04]  /*50480*/  STS.128 [R0], R220 ;  /* 0x000000dc00007388 */ /* 0x000fe80000000c00 */
[----:B------:R-:W-:Y:S04]  /*50490*/  STS.128 [R0+0x80], R204 ;  /* 0x000080cc00007388 */ /* 0x000fe80000000c00 */
[----:B------:R-:W-:Y:S04]  /*504a0*/  STS.128 [R0+0x480], R228 ;  /* 0x000480e400007388 */ /* 0x000fe80000000c00 */
[----:B------:R-:W-:Y:S06]  /*504b0*/  BAR.SYNC.DEFER_BLOCKING 0x0 ;  /* 0x0000000000007b1d */ /* 0x000fec0000010000 */
[----:B------:R-:W-:Y:S04]  /*504c0*/  LDS.128 R204, [R227] ;  /* 0x00000000e3cc7984 */ /* 0x000fe80000000c00 */
[----:B------:R-:W1:Y:S04]  /*504d0*/  LDS.128 R196, [R2] ;  /* 0x0000000002c47984 */ /* 0x000e680000000c00 */
[----:B------:R-:W-:Y:S04]  /*504e0*/  LDS.128 R220, [R3] ;  /* 0x0000000003dc7984 */ /* 0x000fe80000000c00 */
[----:B------:R-:W-:Y:S04]  /*504f0*/  LDS.128 R224, [R252] ;  /* 0x00000000fce07984 */ /* 0x000fe80000000c00 */
[----:B------:R-:W-:Y:S06]  /*50500*/  BAR.SYNC.DEFER_BLOCKING 0x0 ;  /* 0x0000000000007b1d */ /* 0x000fec0000010000 */
[----:B--2---:R2:W-:Y:S04]  /*50510*/  STS.128 [R0], R76 ;  /* 0x0000004c00007388 */ /* 0x0045e80000000c00 */
[----:B--2---:R-:W2:Y:S04]  /*50520*/  LDL.LU R76, [R1+0xd8] ;  /* 0x0000d800014c7983 */ /* 0x004ea80000300800 */
        /* <DEDUP_REMOVED lines=9> */
[----:B--2---:R2:W-:Y:S04]  /*505c0*/  STS.128 [R0+0x80], R76 ;  /* 0x0000804c00007388 */ /* 0x0045e80000000c00 */
[----:B--2---:R-:W2:Y:S04]  /*505d0*/  LDL.LU R78, [R1+0x30] ;  /* 0x00003000014e7983 */ /* 0x004ea80000300800 */
[----:B------:R-:W2:Y:S04]  /*505e0*/  LDL.LU R79, [R1+0x5ec] ;  /* 0x0005ec00014f7983 */ /* 0x000ea80000300800 */
[----:B------:R-:W3:Y:S04]  /*505f0*/  LDL.LU R244, [R1+0x6b8] ;  /* 0x0006b80001f47983 */ /* 0x000ee80000300800 */
[----:B------:R-:W3:Y:S04]  /*50600*/  LDL.LU R245, [R1+0x6b4] ;  /* 0x0006b40001f57983 */ /* 0x000ee80000300800 */
[----:B------:R-:W3:Y:S04]  /*50610*/  LDL.LU R246, [R1+0x6b0] ;  /* 0x0006b00001f67983 */ /* 0x000ee80000300800 */
[----:B------:R-:W3:Y:S04]  /*50620*/  LDL.LU R247, [R1+0x5e8] ;  /* 0x0005e80001f77983 */ /* 0x000ee80000300800 */
[----:B------:R-:W-:Y:S04]  /*50630*/  STS.128 [R0+0x400], R228 ;  /* 0x000400e400007388 */ /* 0x000fe80000000c00 */
[----:B------:R1:W-:Y:S02]  /*50640*/  STS.128 [R0+0x480], R232 ;  /* 0x000480e800007388 */ /* 0x0003e40000000c00 */
[----:B-1----:R-:W-:-:S02]  /*50650*/  IMAD.MOV.U32 R232, RZ, RZ, c[0x0][0x194] ;  /* 0x00006500ffe87624 */ /* 0x002fc400078e00ff */
[----:B------:R-:W4:Y:S04]  /*50660*/  LDL.LU R234, [R1+0x10] ;  /* 0x0000100001ea7983 */ /* 0x000f280000300800 */
[----:B------:R-:W4:Y:S04]  /*50670*/  LDL.LU R235, [R1+0x14] ;  /* 0x0000140001eb7983 */ /* 0x000f280000300800 */
[----:B------:R-:W-:Y:S01]  /*50680*/  BAR.SYNC.DEFER_BLOCKING 0x0 ;  /* 0x0000000000007b1d */ /* 0x000fe20000010000 */
[----:B--2---:R-:W-:Y:S02]  /*50690*/  IMAD R0, R79, c[0x0][0x198], RZ ;  /* 0x000066004f007a24 */ /* 0x004fe400078e02ff */
[C---:B---3--:R-:W-:Y:S01]  /*506a0*/  IMAD R3, R247.reuse, c[0x0][0x194], RZ ;  /* 0x00006500f7037a24 */ /* 0x048fe200078e02ff */
[----:B------:R-:W-:-:S04]  /*506b0*/  ISETP.GE.AND P5, PT, R247, c[0x0][0x178], PT ;  /* 0x00005e00f7007a0c */ /* 0x000fc80003fa6270 */
[----:B------:R-:W-:Y:S02]  /*506c0*/  LEA R230, P6, R3, c[0x0][0x170], 0x2 ;  /* 0x00005c0003e67a11 */ /* 0x000fe400078c10ff */
[----:B------:R-:W-:Y:S02]  /*506d0*/  ISETP.LT.AND P5, PT, R79, c[0x0][0x17c], !P5 ;  /* 0x00005f004f007a0c */ /* 0x000fe40006fa1270 */
[----:B------:R-:W-:Y:S02]  /*506e0*/  LEA.HI.X.SX32 R231, R3, c[0x0][0x174], 0x2, P6 ;  /* 0x00005d0003e77a11 */ /* 0x000fe400030f16ff */
[----:B------:R-:W-:-:S03]  /*506f0*/  LEA R3, R232, R3, 0x7 ;  /* 0x00000003e8037211 */ /* 0x000fc600078e38ff */
[----:B------:R-:W-:Y:S01]  /*50700*/  IMAD.WIDE R76, R0, 0x4, R230 ;  /* 0x00000004004c7825 */ /* 0x000fe200078e02e6 */
[----:B------:R-:W-:-:S05]  /*50710*/  LEA R228, P6, R3, c[0x0][0x170], 0x2 ;  /* 0x00005c0003e47a11 */ /* 0x000fca00078c10ff */
[----:B------:R1:W-:Y:S01]  /*50720*/  @P5 STG.E [R76.64], R78 ;  /* 0x0000004e4c005986 */ /* 0x0003e2000c101908 */
[----:B------:R-:W-:Y:S02]  /*50730*/  ISETP.GE.AND P5, PT, R79, c[0x0][0x17c], PT ;  /* 0x00005f004f007a0c */ /* 0x000fe40003fa6270 */
[----:B------:R-:W-:Y:S02]  /*50740*/  LEA.HI.X.SX32 R229, R3, c[0x0][0x174], 0x2, P6 ;  /* 0x00005d0003e57a11 */ /* 0x000fe400030f16ff */
[----:B------:R-:W-:-:S03]  /*50750*/  ISETP.LT.AND P6, PT, R246, c[0x0][0x178], !P5 ;  /* 0x00005e00f6007a0c */ /* 0x000fc60006fc1270 */
[----:B-1----:R-:W-:-:S10]  /*50760*/  IMAD.WIDE R76, R0, 0x4, R228 ;  /* 0x00000004004c7825 */ /* 0x002fd400078e02e4 */
[----:B------:R1:W-:Y:S04]  /*50770*/  @P6 STG.E [R76.64], R236 ;  /* 0x000000ec4c006986 */ /* 0x0003e8000c101908 */
[----:B-1----:R-:W2:Y:S01]  /*50780*/  LDL.LU R236, [R1+0x34] ;  /* 0x0000340001ec7983 */ /* 0x002ea20000300800 */
[----:B------:R-:W-:-:S05]  /*50790*/  IMAD R3, R232, 0x80, R3 ;  /* 0x00000080e8037824 */ /* 0x000fca00078e0203 */
[----:B------:R-:W-:-:S04]  /*507a0*/  LEA R78, P6, R3, c[0x0][0x170], 0x2 ;  /* 0x00005c00034e7a11 */ /* 0x000fc800078c10ff */
[----:B------:R-:W-:Y:S02]  /*507b0*/  LEA.HI.X.SX32 R79, R3, c[0x0][0x174], 0x2, P6 ;  /* 0x00005d00034f7a11 */ /* 0x000fe400030f16ff */
[----:B------:R-:W-:-:S03]  /*507c0*/  ISETP.LT.AND P6, PT, R245, c[0x0][0x178], !P5 ;  /* 0x00005e00f5007a0c */ /* 0x000fc60006fc1270 */
[----:B------:R-:W-:Y:S01]  /*507d0*/  IMAD.WIDE R76, R0, 0x4, R78 ;  /* 0x00000004004c7825 */ /* 0x000fe200078e024e */
[----:B------:R-:W-:Y:S02]  /*507e0*/  LEA R3, R232, R3, 0x7 ;  /* 0x00000003e8037211 */ /* 0x000fe400078e38ff */
[----:B------:R-:W-:-:S07]  /*507f0*/  ISETP.LT.AND P5, PT, R244, c[0x0][0x178], !P5 ;  /* 0x00005e00f4007a0c */ /* 0x000fce0006fa1270 */
[----:B------:R1:W-:Y:S02]  /*50800*/  @P6 STG.E [R76.64], R40 ;  /* 0x000000284c006986 */ /* 0x0003e4000c101908 */
[----:B-1----:R-:W-:-:S04]  /*50810*/  LEA R76, P6, R3, c[0x0][0x170], 0x2 ;  /* 0x00005c00034c7a11 */ /* 0x002fc800078c10ff */
[----:B------:R-:W-:-:S05]  /*50820*/  LEA.HI.X.SX32 R77, R3, c[0x0][0x174], 0x2, P6 ;  /* 0x00005d00034d7a11 */ /* 0x000fca00030f16ff */
[----:B------:R-:W-:-:S05]  /*50830*/  IMAD.WIDE R232, R0, 0x4, R76 ;  /* 0x0000000400e87825 */ /* 0x000fca00078e024c */
[----:B------:R1:W-:Y:S04]  /*50840*/  @P5 STG.E [R232.64], R56 ;  /* 0x00000038e8005986 */ /* 0x0003e8000c101908 */
[----:B-1----:R-:W3:Y:S01]  /*50850*/  LDL.LU R56, [R1+0x1d48] ;  /* 0x001d480001387983 */ /* 0x002ee20000300800 */
[----:B------:R-:W-:Y:S02]  /*50860*/  ISETP.LT.AND P5, PT, R247, c[0x0][0x178], !P4 ;  /* 0x00005e00f7007a0c */ /* 0x000fe400067a1270 */
[----:B------:R-:W-:Y:S02]  /*50870*/  IADD3 R0, R0, c[0x0][0x198], RZ ;  /* 0x0000660000007a10 */ /* 0x000fe40007ffe0ff */
[----:B------:R-:W-:-:S03]  /*50880*/  ISETP.LT.AND P6, PT, R246, c[0x0][0x178], !P4 ;  /* 0x00005e00f6007a0c */ /* 0x000fc600067c1270 */
[----:B------:R-:W-:-:S06]  /*50890*/  IMAD.WIDE R232, R0, 0x4, R230 ;  /* 0x0000000400e87825 */ /* 0x000fcc00078e02e6 */
[----:B--2---:R1:W-:Y:S01]  /*508a0*/  @P5 STG.E [R232.64], R236 ;  /* 0x000000ece8005986 */ /* 0x0043e2000c101908 */
[----:B------:R-:W-:Y:S02]  /*508b0*/  ISETP.LT.AND P5, PT, R245, c[0x0][0x178], !P4 ;  /* 0x00005e00f5007a0c */ /* 0x000fe400067a1270 */
[----:B------:R-:W-:Y:S01]  /*508c0*/  ISETP.LT.AND P4, PT, R244, c[0x0][0x178], !P4 ;  /* 0x00005e00f4007a0c */ /* 0x000fe20006781270 */
[----:B-1----:R-:W-:-:S05]  /*508d0*/  IMAD.WIDE R232, R0, 0x4, R228 ;  /* 0x0000000400e87825 */ /* 0x002fca00078e02e4 */
[----:B------:R1:W-:Y:S02]  /*508e0*/  @P6 STG.E [R232.64], R237 ;  /* 0x000000ede8006986 */ /* 0x0003e4000c101908 */
[----:B-1----:R-:W-:-:S05]  /*508f0*/  IMAD.WIDE R232, R0, 0x4, R78 ;  /* 0x0000000400e87825 */ /* 0x002fca00078e024e */
[----:B------:R1:W-:Y:S02]  /*50900*/  @P5 STG.E [R232.64], R41 ;  /* 0x00000029e8005986 */ /* 0x0003e4000c101908 */
[C---:B-1----:R-:W-:Y:S01]  /*50910*/  IMAD.WIDE R40, R0.reuse, 0x4, R76 ;  /* 0x0000000400287825 */ /* 0x042fe200078e024c */
[----:B------:R-:W-:-:S04]  /*50920*/  IADD3 R0, R0, c[0x0][0x198], RZ ;  /* 0x0000660000007a10 */ /* 0x000fc80007ffe0ff */
[----:B------:R1:W-:Y:S01]  /*50930*/  @P4 STG.E [R40.64], R57 ;  /* 0x0000003928004986 */ /* 0x0003e2000c101908 */
[----:B------:R-:W-:Y:S02]  /*50940*/  ISETP.LT.AND P4, PT, R247, c[0x0][0x178], !P3 ;  /* 0x00005e00f7007a0c */ /* 0x000fe40005f81270 */
[----:B------:R-:W-:Y:S01]  /*50950*/  ISETP.LT.AND P5, PT, R246, c[0x0][0x178], !P3 ;  /* 0x00005e00f6007a0c */ /* 0x000fe20005fa1270 */
[----:B-1----:R-:W-:-:S10]  /*50960*/  IMAD.WIDE R40, R0, 0x4, R230 ;  /* 0x0000000400287825 */ /* 0x002fd400078e02e6 */
[----:B----4-:R1:W-:Y:S01]  /*50970*/  @P4 STG.E [R40.64], R234 ;  /* 0x000000ea28004986 */ /* 0x0103e2000c101908 */
[----:B------:R-:W-:Y:S02]  /*50980*/  ISETP.LT.AND P4, PT, R245, c[0x0][0x178], !P3 ;  /* 0x00005e00f5007a0c */ /* 0x000fe40005f81270 */
[----:B------:R-:W-:Y:S01]  /*50990*/  ISETP.LT.AND P3, PT, R244, c[0x0][0x178], !P3 ;  /* 0x00005e00f4007a0c */ /* 0x000fe20005f61270 */
[----:B-1----:R-:W-:-:S05]  /*509a0*/  IMAD.WIDE R40, R0, 0x4, R228 ;  /* 0x0000000400287825 */ /* 0x002fca00078e02e4 */
[----:B------:R1:W-:Y:S02]  /*509b0*/  @P5 STG.E [R40.64], R36 ;  /* 0x0000002428005986 */ /* 0x0003e4000c101908 */
[----:B-1----:R-:W-:-:S05]  /*509c0*/  IMAD.WIDE R40, R0, 0x4, R78 ;  /* 0x0000000400287825 */ /* 0x002fca00078e024e */
[----:B------:R1:W-:Y:S01]  /*509d0*/  @P4 STG.E [R40.64], R52 ;  /* 0x0000003428004986 */ /* 0x0003e2000c101908 */
[C---:B------:R-:W-:Y:S01]  /*509e0*/  IADD3 R3, R0.reuse, c[0x0][0x198], RZ ;  /* 0x0000660000037a10 */ /* 0x040fe20007ffe0ff */
[----:B-1----:R-:W-:-:S05]  /*509f0*/  IMAD.WIDE R40, R0, 0x4, R76 ;  /* 0x0000000400287825 */ /* 0x002fca00078e024c */
[----:B------:R1:W-:Y:S01]  /*50a00*/  @P3 STG.E [R40.64], R80 ;  /* 0x0000005028003986 */ /* 0x0003e2000c101908 */
[----:B------:R-:W-:Y:S02]  /*50a10*/  ISETP.LT.AND P3, PT, R247, c[0x0][0x178], !P2 ;  /* 0x00005e00f7007a0c */ /* 0x000fe40005761270 */
[----:B------:R-:W-:Y:S01]  /*50a20*/  ISETP.LT.AND P4, PT, R246, c[0x0][0x178], !P2 ;  /* 0x00005e00f6007a0c */ /* 0x000fe20005781270 */
[C---:B-1----:R-:W-:Y:S01]  /*50a30*/  IMAD.WIDE R40, R3.reuse, 0x4, R230 ;  /* 0x0000000403287825 */ /* 0x042fe200078e02e6 */
[----:B------:R-:W-:Y:S01]  /*50a40*/  IADD3 R0, R3, c[0x0][0x198], RZ ;  /* 0x0000660003007a10 */ /* 0x000fe20007ffe0ff */
[----:B------:R-:W2:Y:S08]  /*50a50*/  LDL.LU R80, [R1+0x1d54] ;  /* 0x001d540001507983 */ /* 0x000eb00000300800 */
[----:B------:R1:W-:Y:S01]  /*50a60*/  @P3 STG.E [R40.64], R235 ;  /* 0x000000eb28003986 */ /* 0x0003e2000c101908 */
[----:B------:R-:W-:-:S02]  /*50a70*/  ISETP.LT.AND P3, PT, R245, c[0x0][0x178], !P2 ;  /* 0x00005e00f5007a0c */ /* 0x000fc40005761270 */
[----:B------:R-:W-:Y:S01]  /*50a80*/  ISETP.LT.AND P2, PT, R244, c[0x0][0x178], !P2 ;  /* 0x00005e00f4007a0c */ /* 0x000fe20005741270 */
[----:B-1----:R-:W-:-:S05]  /*50a90*/  IMAD.WIDE R40, R3, 0x4, R228 ;  /* 0x0000000403287825 */ /* 0x002fca00078e02e4 */
[----:B------:R1:W-:Y:S01]  /*50aa0*/  @P4 STG.E [R40.64], R37 ;  /* 0x0000002528004986 */ /* 0x0003e2000c101908 */
[----:B------:R-:W-:Y:S01]  /*50ab0*/  ISETP.LT.AND P4, PT, R247, c[0x0][0x178], !P1 ;  /* 0x00005e00f7007a0c */ /* 0x000fe20004f81270 */
[----:B-1----:R-:W-:-:S05]  /*50ac0*/  IMAD.WIDE R36, R3, 0x4, R78 ;  /* 0x0000000403247825 */ /* 0x002fca00078e024e */
[----:B------:R1:W-:Y:S01]  /*50ad0*/  @P3 STG.E [R36.64], R53 ;  /* 0x0000003524003986 */ /* 0x0003e2000c101908 */
[----:B------:R-:W-:-:S04]  /*50ae0*/  IMAD.WIDE R40, R0, 0x4, R230 ;  /* 0x0000000400287825 */ /* 0x000fc800078e02e6 */
[----:B-1----:R-:W-:-:S05]  /*50af0*/  IMAD.WIDE R36, R3, 0x4, R76 ;  /* 0x0000000403247825 */ /* 0x002fca00078e024c */
[----:B------:R1:W-:Y:S04]  /*50b00*/  @P2 STG.E [R36.64], R81 ;  /* 0x0000005124002986 */ /* 0x0003e8000c101908 */
[----:B------:R4:W-:Y:S01]  /*50b10*/  @P4 STG.E [R40.64], R248 ;  /* 0x000000f828004986 */ /* 0x0009e2000c101908 */
[----:B---3--:R-:W-:-:S03]  /*50b20*/  ISETP.GE.AND P4, PT, R56, c[0x0][0x17c], PT ;  /* 0x00005f0038007a0c */ /* 0x008fc60003f86270 */
[----:B------:R-:W3:Y:S01]  /*50b30*/  LDL.LU R56, [R1+0x1d58] ;  /* 0x001d580001387983 */ /* 0x000ee20000300800 */
[----:B------:R-:W-:Y:S02]  /*50b40*/  ISETP.LT.AND P5, PT, R246, c[0x0][0x178], !P1 ;  /* 0x00005e00f6007a0c */ /* 0x000fe40004fa1270 */
[----:B------:R-:W-:Y:S01]  /*50b50*/  ISETP.LT.AND P6, PT, R245, c[0x0][0x178], !P1 ;  /* 0x00005e00f5007a0c */ /* 0x000fe20004fc1270 */
[----:B-1----:R-:W-:Y:S01]  /*50b60*/  IMAD.WIDE R36, R0, 0x4, R228 ;  /* 0x0000000400247825 */ /* 0x002fe200078e02e4 */
[----:B------:R-:W-:Y:S01]  /*50b70*/  ISETP.LT.AND P1, PT, R244, c[0x0][0x178], !P1 ;  /* 0x00005e00f4007a0c */ /* 0x000fe20004f21270 */
[----:B------:R-:W3:Y:S01]  /*50b80*/  LDL.LU R57, [R1+0x1d64] ;  /* 0x001d640001397983 */ /* 0x000ee20000300800 */
[----:B------:R-:W-:Y:S01]  /*50b90*/  ISETP.LT.AND P2, PT, R247, c[0x0][0x178], !P0 ;  /* 0x00005e00f7007a0c */ /* 0x000fe20004741270 */
[----:B----4-:R-:W-:Y:S01]  /*50ba0*/  IMAD.WIDE R40, R0, 0x4, R78 ;  /* 0x0000000400287825 */ /* 0x010fe200078e024e */
[----:B------:R-:W-:Y:S02]  /*50bb0*/  ISETP.LT.AND P3, PT, R246, c[0x0][0x178], !P0 ;  /* 0x00005e00f6007a0c */ /* 0x000fe40004761270 */
[----:B------:R-:W-:-:S03]  /*50bc0*/  IADD3 R3, R0, c[0x0][0x198], RZ ;  /* 0x0000660000037a10 */ /* 0x000fc60007ffe0ff */
[----:B------:R1:W-:Y:S01]  /*50bd0*/  @P5 STG.E [R36.64], R12 ;  /* 0x0000000c24005986 */ /* 0x0003e2000c101908 */
[----:B------:R-:W-:Y:S01]  /*50be0*/  ISETP.LT.AND P5, PT, R245, c[0x0][0x178], !P0 ;  /* 0x00005e00f5007a0c */ /* 0x000fe200047a1270 */
[----:B------:R-:W-:Y:S01]  /*50bf0*/  IMAD.WIDE R52, R3, 0x4, R228 ;  /* 0x0000000403347825 */ /* 0x000fe200078e02e4 */
[----:B------:R-:W-:Y:S01]  /*50c00*/  ISETP.LT.AND P0, PT, R244, c[0x0][0x178], !P0 ;  /* 0x00005e00f4007a0c */ /* 0x000fe20004701270 */
[----:B------:R4:W-:Y:S01]  /*50c10*/  @P6 STG.E [R40.64], R48 ;  /* 0x0000003028006986 */ /* 0x0009e2000c101908 */
[----:B------:R-:W-:Y:S01]  /*50c20*/  ISETP.LT.AND P6, PT, R247, c[0x0][0x178], !P4 ;  /* 0x00005e00f7007a0c */ /* 0x000fe200067c1270 */
[----:B-1----:R-:W-:-:S04]  /*50c30*/  IMAD.WIDE R36, R0, 0x4, R76 ;  /* 0x0000000400247825 */ /* 0x002fc800078e024c */
[C---:B----4-:R-:W-:Y:S01]  /*50c40*/  IMAD.WIDE R40, R3.reuse, 0x4, R230 ;  /* 0x0000000403287825 */ /* 0x050fe200078e02e6 */
[----:B------:R1:W-:Y:S01]  /*50c50*/  @P1 STG.E [R36.64], R64 ;  /* 0x0000004024001986 */ /* 0x0003e2000c101908 */
[----:B------:R-:W-:Y:S02]  /*50c60*/  IADD3 R0, R3, c[0x0][0x198], RZ ;  /* 0x0000660003007a10 */ /* 0x000fe40007ffe0ff */
[----:B------:R-:W-:Y:S01]  /*50c70*/  ISETP.LT.AND P1, PT, R246, c[0x0][0x178], !P4 ;  /* 0x00005e00f6007a0c */ /* 0x000fe20006721270 */
[----:B------:R4:W-:Y:S04]  /*50c80*/  @P2 STG.E [R40.64], R249 ;  /* 0x000000f928002986 */ /* 0x0009e8000c101908 */
[----:B------:R4:W-:Y:S01]  /*50c90*/  @P3 STG.E [R52.64], R13 ;  /* 0x0000000d34003986 */ /* 0x0009e2000c101908 */
[----:B------:R-:W-:Y:S01]  /*50ca0*/  ISETP.LT.AND P3, PT, R245, c[0x0][0x178], !P4 ;  /* 0x00005e00f5007a0c */ /* 0x000fe20006761270 */
[----:B-1----:R-:W-:-:S02]  /*50cb0*/  IMAD.WIDE R36, R3, 0x4, R76 ;  /* 0x0000000403247825 */ /* 0x002fc400078e024c */
[----:B------:R-:W3:Y:S02]  /*50cc0*/  LDL.LU R48, [R1+0x1d70] ;  /* 0x001d700001307983 */ /* 0x000ee40000300800 */
[----:B----4-:R-:W-:-:S04]  /*50cd0*/  IMAD.WIDE R40, R0, 0x4, R230 ;  /* 0x0000000400287825 */ /* 0x010fc800078e02e6 */
[----:B------:R-:W-:Y:S01]  /*50ce0*/  IMAD.WIDE R12, R3, 0x4, R78 ;  /* 0x00000004030c7825 */ /* 0x000fe200078e024e */
[----:B------:R-:W-:-:S04]  /*50cf0*/  ISETP.LT.AND P4, PT, R244, c[0x0][0x178], !P4 ;  /* 0x00005e00f4007a0c */ /* 0x000fc80006781270 */
[----:B------:R1:W-:Y:S04]  /*50d00*/  @P5 STG.E [R12.64], R49 ;  /* 0x000000310c005986 */ /* 0x0003e8000c101908 */
[----:B------:R4:W-:Y:S01]  /*50d10*/  @P0 STG.E [R36.64], R65 ;  /* 0x0000004124000986 */ /* 0x0009e2000c101908 */
[----:B------:R-:W-:-:S03]  /*50d20*/  IADD3 R3, R0, c[0x0][0x198], RZ ;  /* 0x0000660000037a10 */ /* 0x000fc60007ffe0ff */
[----:B------:R4:W-:Y:S01]  /*50d30*/  @P6 STG.E [R40.64], R240 ;  /* 0x000000f028006986 */ /* 0x0009e2000c101908 */
[----:B-1----:R-:W-:-:S04]  /*50d40*/  IMAD.WIDE R12, R0, 0x4, R228 ;  /* 0x00000004000c7825 */ /* 0x002fc800078e02e4 */
[----:B----4-:R-:W-:Y:S01]  /*50d50*/  IMAD.WIDE R36, R0, 0x4, R78 ;  /* 0x0000000400247825 */ /* 0x010fe200078e024e */
[----:B------:R1:W-:Y:S04]  /*50d60*/  @P1 STG.E [R12.64], R8 ;  /* 0x000000080c001986 */ /* 0x0003e8000c101908 */
[----:B------:R4:W-:Y:S01]  /*50d70*/  @P3 STG.E [R36.64], R44 ;  /* 0x0000002c24003986 */ /* 0x0009e2000c101908 */
[----:B------:R-:W-:-:S04]  /*50d80*/  IMAD.WIDE R40, R3, 0x4, R228 ;  /* 0x0000000403287825 */ /* 0x000fc800078e02e4 */
[----:B-1----:R-:W-:-:S04]  /*50d90*/  IMAD.WIDE R12, R0, 0x4, R76 ;  /* 0x00000004000c7825 */ /* 0x002fc800078e024c */
[----:B----4-:R-:W-:Y:S01]  /*50da0*/  IMAD.WIDE R36, R3, 0x4, R230 ;  /* 0x0000000403247825 */ /* 0x010fe200078e02e6 */
[----:B------:R-:W-:Y:S01]  /*50db0*/  @P4 STG.E [R12.64], R60 ;  /* 0x0000003c0c004986 */ /* 0x000fe2000c101908 */
[----:B--2---:R-:W-:-:S04]  /*50dc0*/  ISETP.GE.AND P2, PT, R80, c[0x0][0x17c], PT ;  /* 0x00005f0050007a0c */ /* 0x004fc80003f46270 */
[----:B------:R-:W-:Y:S02]  /*50dd0*/  ISETP.LT.AND P5, PT, R247, c[0x0][0x178], !P2 ;  /* 0x00005e00f7007a0c */ /* 0x000fe400057a1270 */
[----:B------:R-:W-:Y:S02]  /*50de0*/  ISETP.LT.AND P6, PT, R246, c[0x0][0x178], !P2 ;  /* 0x00005e00f6007a0c */ /* 0x000fe400057c1270 */
[----:B------:R-:W-:-:S09]  /*50df0*/  ISETP.LT.AND P3, PT, R245, c[0x0][0x178], !P2 ;  /* 0x00005e00f5007a0c */ /* 0x000fd20005761270 */
[----:B------:R-:W-:Y:S04]  /*50e00*/  @P5 STG.E [R36.64], R241 ;  /* 0x000000f124005986 */ /* 0x000fe8000c101908 */
[----:B------:R1:W-:Y:S02]  /*50e10*/  @P6 STG.E [R40.64], R9 ;  /* 0x0000000928006986 */ /* 0x0003e4000c101908 */
[----:B-1----:R-:W-:-:S05]  /*50e20*/  IMAD.WIDE R8, R3, 0x4, R78 ;  /* 0x0000000403087825 */ /* 0x002fca00078e024e */
[----:B------:R1:W-:Y:S01]  /*50e30*/  @P3 STG.E [R8.64], R45 ;  /* 0x0000002d08003986 */ /* 0x0003e2000c101908 */
[----:B---3--:R-:W-:-:S03]  /*50e40*/  ISETP.GE.AND P0, PT, R56, c[0x0][0x17c], PT ;  /* 0x00005f0038007a0c */ /* 0x008fc60003f06270 */
[----:B------:R-:W2:Y:S04]  /*50e50*/  LDL.LU R56, [R1+0x38] ;  /* 0x0000380001387983 */ /* 0x000ea80000300800 */
[----:B------:R-:W3:Y:S04]  /*50e60*/  LDL.LU R236, [R1+0x3c] ;  /* 0x00003c0001ec7983 */ /* 0x000ee80000300800 */
[----:B-1----:R-:W4:Y:S04]  /*50e70*/  LDL.LU R45, [R1+0x1d88] ;  /* 0x001d8800012d7983 */ /* 0x002f280000300800 */
[----:B------:R-:W3:Y:S04]  /*50e80*/  LDL.LU R234, [R1+0x18] ;  /* 0x0000180001ea7983 */ /* 0x000ee80000300800 */
[----:B------:R-:W3:Y:S04]  /*50e90*/  LDL.LU R44, [R1+0x1d84] ;  /* 0x001d8400012c7983 */ /* 0x000ee80000300800 */
[----:B------:R-:W3:Y:S01]  /*50ea0*/  LDL.LU R41, [R1+0x1d98] ;  /* 0x001d980001297983 */ /* 0x000ee20000300800 */
[----:B------:R-:W-:-:S03]  /*50eb0*/  ISETP.LT.AND P2, PT, R244, c[0x0][0x178], !P2 ;  /* 0x00005e00f4007a0c */ /* 0x000fc60005741270 */
[----:B------:R-:W4:Y:S04]  /*50ec0*/  LDL.LU R235, [R1+0x1c] ;  /* 0x00001c0001eb7983 */ /* 0x000f280000300800 */
[----:B------:R-:W4:Y:S01]  /*50ed0*/  LDL.LU R40, [R1+0x1da0] ;  /* 0x001da00001287983 */ /* 0x000f220000300800 */
[----:B------:R-:W-:Y:S01]  /*50ee0*/  ISETP.LT.AND P4, PT, R247, c[0x0][0x178], !P0 ;  /* 0x00005e00f7007a0c */ /* 0x000fe20004781270 */
[C---:B------:R-:W-:Y:S01]  /*50ef0*/  IMAD.WIDE R12, R3.reuse, 0x4, R76 ;  /* 0x00000004030c7825 */ /* 0x040fe200078e024c */
[----:B------:R-:W-:Y:S02]  /*50f00*/  ISETP.LT.AND P5, PT, R246, c[0x0][0x178], !P0 ;  /* 0x00005e00f6007a0c */ /* 0x000fe400047a1270 */
[----:B------:R-:W-:Y:S02]  /*50f10*/  IADD3 R3, R3, c[0x0][0x198], RZ ;  /* 0x0000660003037a10 */ /* 0x000fe40007ffe0ff */
[----:B------:R-:W-:Y:S01]  /*50f20*/  ISETP.LT.AND P6, PT, R245, c[0x0][0x178], !P0 ;  /* 0x00005e00f5007a0c */ /* 0x000fe200047c1270 */
[----:B------:R1:W-:Y:S01]  /*50f30*/  @P2 STG.E [R12.64], R61 ;  /* 0x0000003d0c002986 */ /* 0x0003e2000c101908 */
[----:B------:R-:W-:Y:S01]  /*50f40*/  ISETP.LT.AND P0, PT, R244, c[0x0][0x178], !P0 ;  /* 0x00005e00f4007a0c */ /* 0x000fe20004701270 */
[----:B------:R-:W-:Y:S01]  /*50f50*/  IMAD.WIDE R8, R3, 0x4, R230 ;  /* 0x0000000403087825 */ /* 0x000fe200078e02e6 */
[----:B------:R-:W-:-:S03]  /*50f60*/  ISETP.GE.AND P1, PT, R57, c[0x0][0x17c], PT ;  /* 0x00005f0039007a0c */ /* 0x000fc60003f26270 */
[----:B------:R-:W-:Y:S01]  /*50f70*/  IMAD.WIDE R36, R3, 0x4, R78 ;  /* 0x0000000403247825 */ /* 0x000fe200078e024e */
[----:B------:R-:W-:-:S03]  /*50f80*/  ISETP.LT.AND P2, PT, R247, c[0x0][0x178], !P1 ;  /* 0x00005e00f7007a0c */ /* 0x000fc60004f41270 */
[C---:B-1----:R-:W-:Y:S01]  /*50f90*/  IMAD.WIDE R12, R3.reuse, 0x4, R228 ;  /* 0x00000004030c7825 */ /* 0x042fe200078e02e4 */
[----:B------:R-:W-:Y:S02]  /*50fa0*/  ISETP.GE.AND P3, PT, R48, c[0x0][0x17c], PT ;  /* 0x00005f0030007a0c */ /* 0x000fe40003f66270 */
[----:B------:R-:W-:Y:S01]  /*50fb0*/  IADD3 R0, R3, c[0x0][0x198], RZ ;  /* 0x0000660003007a10 */ /* 0x000fe20007ffe0ff */
[----:B--2---:R1:W-:Y:S01]  /*50fc0*/  @P4 STG.E [R8.64], R56 ;  /* 0x0000003808004986 */ /* 0x0043e2000c101908 */
[----:B------:R-:W-:-:S03]  /*50fd0*/  ISETP.LT.AND P4, PT, R246, c[0x0][0x178], !P1 ;  /* 0x00005e00f6007a0c */ /* 0x000fc60004f81270 */
[----:B------:R2:W-:Y:S01]  /*50fe0*/  @P5 STG.E [R12.64], R238 ;  /* 0x000000ee0c005986 */ /* 0x0005e2000c101908 */
[----:B------:R-:W-:Y:S02]  /*50ff0*/  ISETP.LT.AND P5, PT, R245, c[0x0][0x178], !P1 ;  /* 0x00005e00f5007a0c */ /* 0x000fe40004fa1270 */
[----:B------:R-:W-:Y:S01]  /*51000*/  ISETP.LT.AND P1, PT, R244, c[0x0][0x178], !P1 ;  /* 0x00005e00f4007a0c */ /* 0x000fe20004f21270 */
[----:B------:R3:W-:Y:S01]  /*51010*/  @P6 STG.E [R36.64], R42 ;  /* 0x0000002a24006986 */ /* 0x0007e2000c101908 */
[----:B-1----:R-:W-:Y:S01]  /*51020*/  IMAD.WIDE R8, R3, 0x4, R76 ;  /* 0x0000000403087825 */ /* 0x002fe200078e024c */
[----:B------:R-:W-:-:S03]  /*51030*/  ISETP.LT.AND P6, PT, R247, c[0x0][0x178], !P3 ;  /* 0x00005e00f7007a0c */ /* 0x000fc60005fc1270 */
[----:B--2---:R-:W-:Y:S01]  /*51040*/  IMAD.WIDE R12, R0, 0x4, R230 ;  /* 0x00000004000c7825 */ /* 0x004fe200078e02e6 */
[----:B------:R1:W-:Y:S01]  /*51050*/  @P0 STG.E [R8.64], R58 ;  /* 0x0000003a08000986 */ /* 0x0003e2000c101908 */
[----:B------:R-:W-:Y:S02]  /*51060*/  ISETP.LT.AND P0, PT, R246, c[0x0][0x178], !P3 ;  /* 0x00005e00f6007a0c */ /* 0x000fe40005f01270 */
[C---:B---3--:R-:W-:Y:S01]  /*51070*/  IMAD.WIDE R36, R0.reuse, 0x4, R228 ;  /* 0x0000000400247825 */ /* 0x048fe200078e02e4 */
[C---:B------:R-:W-:Y:S01]  /*51080*/  IADD3 R3, R0.reuse, c[0x0][0x198], RZ ;  /* 0x0000660000037a10 */ /* 0x040fe20007ffe0ff */
[----:B------:R2:W-:Y:S02]  /*51090*/  @P2 STG.E [R12.64], R236 ;  /* 0x000000ec0c002986 */ /* 0x0005e4000c101908 */
[C---:B-1----:R-:W-:Y:S02]  /*510a0*/  IMAD.WIDE R8, R0.reuse, 0x4, R78 ;  /* 0x0000000400087825 */ /* 0x042fe400078e024e */
[----:B------:R1:W-:Y:S02]  /*510b0*/  @P4 STG.E [R36.64], R239 ;  /* 0x000000ef24004986 */ /* 0x0003e4000c101908 */
[----:B--2---:R-:W-:-:S02]  /*510c0*/  IMAD.WIDE R12, R0, 0x4, R76 ;  /* 0x00000004000c7825 */ /* 0x004fc400078e024c */
[----:B------:R2:W-:Y:S02]  /*510d0*/  @P5 STG.E [R8.64], R43 ;  /* 0x0000002b08005986 */ /* 0x0005e4000c101908 */
[C---:B-1----:R-:W-:Y:S02]  /*510e0*/  IMAD.WIDE R36, R3.reuse, 0x4, R230 ;  /* 0x0000000403247825 */ /* 0x042fe400078e02e6 */
[----:B------:R1:W-:Y:S02]  /*510f0*/  @P1 STG.E [R12.64], R59 ;  /* 0x0000003b0c001986 */ /* 0x0003e4000c101908 */
[----:B--2---:R-:W-:Y:S02]  /*51100*/  IMAD.WIDE R8, R3, 0x4, R228 ;  /* 0x0000000403087825 */ /* 0x004fe400078e02e4 */
[----:B------:R-:W-:Y:S04]  /*51110*/  @P6 STG.E [R36.64], R234 ;  /* 0x000000ea24006986 */ /* 0x000fe8000c101908 */
[----:B------:R2:W-:Y:S01]  /*51120*/  @P0 STG.E [R8.64], R38 ;  /* 0x0000002608000986 */ /* 0x0005e2000c101908 */
[----:B------:R-:W-:-:S03]  /*51130*/  ISETP.GE.AND P0, PT, R41, c[0x0][0x17c], PT ;  /* 0x00005f0029007a0c */ /* 0x000fc60003f06270 */
[----:B------:R-:W3:Y:S01]  /*51140*/  LDL.LU R41, [R1+0x1db8] ;  /* 0x001db80001297983 */ /* 0x000ee20000300800 */
[----:B------:R-:W-:Y:S01]  /*51150*/  ISETP.LT.AND P4, PT, R245, c[0x0][0x178], !P3 ;  /* 0x00005e00f5007a0c */ /* 0x000fe20005f81270 */
[----:B-1----:R-:W-:Y:S01]  /*51160*/  IMAD.WIDE R12, R3, 0x4, R78 ;  /* 0x00000004030c7825 */ /* 0x002fe200078e024e */
[----:B----4-:R-:W-:Y:S02]  /*51170*/  ISETP.GE.AND P2, PT, R45, c[0x0][0x17c], PT ;  /* 0x00005f002d007a0c */ /* 0x010fe40003f46270 */
[----:B------:R-:W-:Y:S02]  /*51180*/  ISETP.LT.AND P3, PT, R244, c[0x0][0x178], !P3 ;  /* 0x00005e00f4007a0c */ /* 0x000fe40005f61270 */
[----:B------:R-:W-:Y:S02]  /*51190*/  ISETP.LT.AND P5, PT, R247, c[0x0][0x178], !P2 ;  /* 0x00005e00f7007a0c */ /* 0x000fe400057a1270 */
[----:B------:R-:W-:Y:S01]  /*511a0*/  ISETP.LT.AND P6, PT, R246, c[0x0][0x178], !P2 ;  /* 0x00005e00f6007a0c */ /* 0x000fe200057c1270 */
[C---:B--2---:R-:W-:Y:S01]  /*511b0*/  IMAD.WIDE R8, R3.reuse, 0x4, R76 ;  /* 0x0000000403087825 */ /* 0x044fe200078e024c */
[----:B------:R-:W-:-:S03]  /*511c0*/  IADD3 R0, R3, c[0x0][0x198], RZ ;  /* 0x0000660003007a10 */ /* 0x000fc60007ffe0ff */
[----:B------:R1:W-:Y:S01]  /*511d0*/  @P4 STG.E [R12.64], R54 ;  /* 0x000000360c004986 */ /* 0x0003e2000c101908 */
[----:B------:R-:W-:Y:S01]  /*511e0*/  ISETP.LT.AND P4, PT, R245, c[0x0][0x178], !P2 ;  /* 0x00005e00f5007a0c */ /* 0x000fe20005781270 */
[C---:B------:R-:W-:Y:S02]  /*511f0*/  IMAD.WIDE R36, R0.reuse, 0x4, R228 ;  /* 0x0000000400247825 */ /* 0x040fe400078e02e4 */
[----:B------:R2:W-:Y:S02]  /*51200*/  @P3 STG.E [R8.64], R82 ;  /* 0x0000005208003986 */ /* 0x0005e4000c101908 */
[----:B-1----:R-:W-:-:S04]  /*51210*/  IMAD.WIDE R12, R0, 0x4, R230 ;  /* 0x00000004000c7825 */ /* 0x002fc800078e02e6 */
[----:B--2---:R-:W-:Y:S01]  /*51220*/  IMAD.WIDE R8, R0, 0x4, R78 ;  /* 0x0000000400087825 */ /* 0x004fe200078e024e */
[----:B------:R1:W-:Y:S04]  /*51230*/  @P5 STG.E [R12.64], R235 ;  /* 0x000000eb0c005986 */ /* 0x0003e8000c101908 */
[----:B------:R2:W-:Y:S04]  /*51240*/  @P6 STG.E [R36.64], R39 ;  /* 0x0000002724006986 */ /* 0x0005e8000c101908 */
[----:B------:R4:W-:Y:S01]  /*51250*/  @P4 STG.E [R8.64], R55 ;  /* 0x0000003708004986 */ /* 0x0009e2000c101908 */
[----:B------:R-:W-:-:S03]  /*51260*/  ISETP.GE.AND P4, PT, R40, c[0x0][0x17c], PT ;  /* 0x00005f0028007a0c */ /* 0x000fc60003f86270 */
[----:B------:R-:W3:Y:S01]  /*51270*/  LDL.LU R40, [R1+0x1db4] ;  /* 0x001db40001287983 */ /* 0x000ee20000300800 */
[----:B------:R-:W-:Y:S02]  /*51280*/  ISETP.GE.AND P1, PT, R44, c[0x0][0x17c], PT ;  /* 0x00005f002c007a0c */ /* 0x000fe40003f26270 */
[----:B------:R-:W-:Y:S01]  /*51290*/  ISETP.LT.AND P2, PT, R244, c[0x0][0x178], !P2 ;  /* 0x00005e00f4007a0c */ /* 0x000fe20005741270 */
[C---:B-1----:R-:W-:Y:S01]  /*512a0*/  IMAD.WIDE R12, R0.reuse, 0x4, R76 ;  /* 0x00000004000c7825 */ /* 0x042fe200078e024c */
[----:B------:R-:W-:Y:S01]  /*512b0*/  ISETP.LT.AND P3, PT, R247, c[0x0][0x178], !P1 ;  /* 0x00005e00f7007a0c */ /* 0x000fe20004f61270 */
[----:B--2---:R-:W2:Y:S01]  /*512c0*/  LDL.LU R39, [R1+0x1dc8] ;  /* 0x001dc80001277983 */ /* 0x004ea20000300800 */
[----:B------:R-:W-:Y:S02]  /*512d0*/  IADD3 R0, R0, c[0x0][0x198], RZ ;  /* 0x0000660000007a10 */ /* 0x000fe40007ffe0ff */
[----:B------:R-:W-:Y:S01]  /*512e0*/  ISETP.LT.AND P5, PT, R246, c[0x0][0x178], !P1 ;  /* 0x00005e00f6007a0c */ /* 0x000fe20004fa1270 */
[----:B------:R-:W2:Y:S01]  /*512f0*/  LDL.LU R38, [R1+0x1dd0] ;  /* 0x001dd00001267983 */ /* 0x000ea20000300800 */
[----:B------:R-:W-:Y:S01]  /*51300*/  ISETP.LT.AND P6, PT, R245, c[0x0][0x178], !P1 ;  /* 0x00005e00f5007a0c */ /* 0x000fe20004fc1270 */
[----:B----4-:R-:W-:Y:S01]  /*51310*/  IMAD.WIDE R8, R0, 0x4, R230 ;  /* 0x0000000400087825 */ /* 0x010fe200078e02e6 */
[----:B------:R-:W-:-:S03]  /*51320*/  ISETP.LT.AND P1, PT, R244, c[0x0][0x178], !P1 ;  /* 0x00005e00f4007a0c */ /* 0x000fc60004f21270 */
[----:B------:R1:W-:Y:S01]  /*51330*/  @P2 STG.E [R12.64], R83 ;  /* 0x000000530c002986 */ /* 0x0003e2000c101908 */
[----:B------:R-:W-:Y:S01]  /*51340*/  ISETP.LT.AND P2, PT, R247, c[0x0][0x178], !P0 ;  /* 0x00005e00f7007a0c */ /* 0x000fe20004741270 */
[----:B------:R-:W-:Y:S02]  /*51350*/  IMAD.WIDE R36, R0, 0x4, R78 ;  /* 0x0000000400247825 */ /* 0x000fe400078e024e */
[----:B------:R4:W-:Y:S01]  /*51360*/  @P3 STG.E [R8.64], R250 ;  /* 0x000000fa08003986 */ /* 0x0009e2000c101908 */
[----:B------:R-:W-:Y:S02]  /*51370*/  ISETP.LT.AND P3, PT, R246, c[0x0][0x178], !P0 ;  /* 0x00005e00f6007a0c */ /* 0x000fe40004761270 */
[C---:B------:R-:W-:Y:S01]  /*51380*/  IADD3 R3, R0.reuse, c[0x0][0x198], RZ ;  /* 0x0000660000037a10 */ /* 0x040fe20007ffe0ff */
[----:B-1----:R-:W-:-:S05]  /*51390*/  IMAD.WIDE R12, R0, 0x4, R228 ;  /* 0x00000004000c7825 */ /* 0x002fca00078e02e4 */
[----:B------:R1:W-:Y:S01]  /*513a0*/  @P5 STG.E [R12.64], R14 ;  /* 0x0000000e0c005986 */ /* 0x0003e2000c101908 */
[----:B------:R-:W-:Y:S01]  /*513b0*/  ISETP.LT.AND P5, PT, R245, c[0x0][0x178], !P0 ;  /* 0x00005e00f5007a0c */ /* 0x000fe200047a1270 */
[----:B----4-:R-:W-:Y:S01]  /*513c0*/  IMAD.WIDE R8, R0, 0x4, R76 ;  /* 0x0000000400087825 */ /* 0x010fe200078e024c */
[----:B------:R-:W-:Y:S01]  /*513d0*/  ISETP.LT.AND P0, PT, R244, c[0x0][0x178], !P0 ;  /* 0x00005e00f4007a0c */ /* 0x000fe20004701270 */
[----:B------:R4:W-:Y:S01]  /*513e0*/  @P6 STG.E [R36.64], R50 ;  /* 0x0000003224006986 */ /* 0x0009e2000c101908 */
[----:B------:R-:W-:Y:S02]  /*513f0*/  ISETP.LT.AND P6, PT, R247, c[0x0][0x178], !P4 ;  /* 0x00005e00f7007a0c */ /* 0x000fe400067c1270 */
[C---:B------:R-:W-:Y:S01]  /*51400*/  IADD3 R0, R3.reuse, c[0x0][0x198], RZ ;  /* 0x0000660003007a10 */ /* 0x040fe20007ffe0ff */
[----:B------:R4:W-:Y:S01]  /*51410*/  @P1 STG.E [R8.64], R66 ;  /* 0x0000004208001986 */ /* 0x0009e2000c101908 */
[----:B-1----:R-:W-:-:S04]  /*51420*/  IMAD.WIDE R12, R3, 0x4, R230 ;  /* 0x00000004030c7825 */ /* 0x002fc800078e02e6 */
[C---:B----4-:R-:W-:Y:S01]  /*51430*/  IMAD.WIDE R36, R3.reuse, 0x4, R228 ;  /* 0x0000000403247825 */ /* 0x050fe200078e02e4 */
[----:B------:R1:W-:Y:S01]  /*51440*/  @P2 STG.E [R12.64], R251 ;  /* 0x000000fb0c002986 */ /* 0x0003e2000c101908 */
[----:B------:R-:W-:Y:S02]  /*51450*/  ISETP.LT.AND P1, PT, R246, c[0x0][0x178], !P4 ;  /* 0x00005e00f6007a0c */ /* 0x000fe40006721270 */
[----:B------:R-:W-:Y:S01]  /*51460*/  IMAD.WIDE R8, R3, 0x4, R78 ;  /* 0x0000000403087825 */ /* 0x000fe200078e024e */
[----:B------:R4:W-:Y:S01]  /*51470*/  @P3 STG.E [R36.64], R15 ;  /* 0x0000000f24003986 */ /* 0x0009e2000c101908 */
[----:B------:R-:W-:Y:S02]  /*51480*/  ISETP.LT.AND P3, PT, R245, c[0x0][0x178], !P4 ;  /* 0x00005e00f5007a0c */ /* 0x000fe40006761270 */
[----:B------:R-:W-:Y:S01]  /*51490*/  ISETP.LT.AND P4, PT, R244, c[0x0][0x178], !P4 ;  /* 0x00005e00f4007a0c */ /* 0x000fe20006781270 */
[----:B------:R4:W-:Y:S01]  /*514a0*/  @P5 STG.E [R8.64], R51 ;  /* 0x0000003308005986 */ /* 0x0009e2000c101908 */
[----:B-1----:R-:W-:-:S04]  /*514b0*/  IMAD.WIDE R12, R3, 0x4, R76 ;  /* 0x00000004030c7825 */ /* 0x002fc800078e024c */
[C---:B----4-:R-:W-:Y:S01]  /*514c0*/  IMAD.WIDE R14, R0.reuse, 0x4, R230 ;  /* 0x00000004000e7825 */ /* 0x050fe200078e02e6 */
[----:B------:R-:W4:Y:S04]  /*514d0*/  LDL.LU R37, [R1+0x1de8] ;  /* 0x001de80001257983 */ /* 0x000f280000300800 */
[----:B------:R1:W-:Y:S01]  /*514e0*/  @P0 STG.E [R12.64], R67 ;  /* 0x000000430c000986 */ /* 0x0003e2000c101908 */
[----:B------:R-:W-:-:S03]  /*514f0*/  IMAD.WIDE R8, R0, 0x4, R228 ;  /* 0x0000000400087825 */ /* 0x000fc600078e02e4 */
[----:B------:R1:W-:Y:S01]  /*51500*/  @P6 STG.E [R14.64], R242 ;  /* 0x000000f20e006986 */ /* 0x0003e2000c101908 */
[----:B------:R-:W-:-:S03]  /*51510*/  IADD3 R3, R0, c[0x0][0x198], RZ ;  /* 0x0000660000037a10 */ /* 0x000fc60007ffe0ff */
[----:B------:R1:W-:Y:S02]  /*51520*/  @P1 STG.E [R8.64], R10 ;  /* 0x0000000a08001986 */ /* 0x0003e4000c101908 */
[----:B-1----:R-:W-:Y:S02]  /*51530*/  IMAD.WIDE R12, R0, 0x4, R78 ;  /* 0x00000004000c7825 */ /* 0x002fe400078e024e */
[----:B------:R-:W4:Y:S04]  /*51540*/  LDL.LU R36, [R1+0x1de4] ;  /* 0x001de40001247983 */ /* 0x000f280000300800 */
[----:B------:R1:W-:Y:S01]  /*51550*/  @P3 STG.E [R12.64], R46 ;  /* 0x0000002e0c003986 */ /* 0x0003e2000c101908 */
[----:B------:R-:W-:-:S04]  /*51560*/  IMAD.WIDE R14, R3, 0x4, R228 ;  /* 0x00000004030e7825 */ /* 0x000fc800078e02e4 */
[----:B------:R-:W-:-:S04]  /*51570*/  IMAD.WIDE R8, R0, 0x4, R76 ;  /* 0x0000000400087825 */ /* 0x000fc800078e024c */
[----:B-1----:R-:W-:Y:S01]  /*51580*/  IMAD.WIDE R12, R3, 0x4, R230 ;  /* 0x00000004030c7825 */ /* 0x002fe200078e02e6 */
[----:B------:R-:W-:Y:S01]  /*51590*/  @P4 STG.E [R8.64], R62 ;  /* 0x0000003e08004986 */ /* 0x000fe2000c101908 */
[----:B---3--:R-:W-:-:S04]  /*515a0*/  ISETP.GE.AND P2, PT, R41, c[0x0][0x17c], PT ;  /* 0x00005f0029007a0c */ /* 0x008fc80003f46270 */
[----:B------:R-:W-:Y:S02]  /*515b0*/  ISETP.LT.AND P5, PT, R247, c[0x0][0x178], !P2 ;  /* 0x00005e00f7007a0c */ /* 0x000fe400057a1270 */
[----:B------:R-:W-:-:S11]  /*515c0*/  ISETP.LT.AND P6, PT, R246, c[0x0][0x178], !P2 ;  /* 0x00005e00f6007a0c */ /* 0x000fd600057c1270 */
[----:B------:R-:W-:Y:S04]  /*515d0*/  @P5 STG.E [R12.64], R243 ;  /* 0x000000f30c005986 */ /* 0x000fe8000c101908 */
[----:B------:R1:W-:Y:S04]  /*515e0*/  @P6 STG.E [R14.64], R11 ;  /* 0x0000000b0e006986 */ /* 0x0003e8000c101908 */
[----:B-1----:R-:W3:Y:S04]  /*515f0*/  LDL.LU R14, [R1+0x1df8] ;  /* 0x001df800010e7983 */ /* 0x002ee80000300800 */
[----:B------:R-:W3:Y:S01]  /*51600*/  LDL.LU R0, [R1+0x1e00] ;  /* 0x001e000001007983 */ /* 0x000ee20000300800 */
[----:B------:R-:W-:-:S02]  /*51610*/  ISETP.LT.AND P3, PT, R245, c[0x0][0x178], !P2 ;  /* 0x00005e00f5007a0c */ /* 0x000fc40005761270 */
[----:B------:R-:W-:Y:S02]  /*51620*/  ISETP.LT.AND P2, PT, R244, c[0x0][0x178], !P2 ;  /* 0x00005e00f4007a0c */ /* 0x000fe40005741270 */
[----:B------:R-:W-:Y:S01]  /*51630*/  ISETP.GE.AND P0, PT, R40, c[0x0][0x17c], PT ;  /* 0x00005f0028007a0c */ /* 0x000fe20003f06270 */
[----:B------:R-:W-:-:S03]  /*51640*/  IMAD.WIDE R8, R3, 0x4, R78 ;  /* 0x0000000403087825 */ /* 0x000fc600078e024e */
[----:B------:R-:W-:Y:S01]  /*51650*/  ISETP.LT.AND P4, PT, R247, c[0x0][0x178], !P0 ;  /* 0x00005e00f7007a0c */ /* 0x000fe20004781270 */
[C---:B------:R-:W-:Y:S01]  /*51660*/  IMAD.WIDE R10, R3.reuse, 0x4, R76 ;  /* 0x00000004030a7825 */ /* 0x040fe200078e024c */
[----:B------:R-:W-:Y:S02]  /*51670*/  IADD3 R3, R3, c[0x0][0x198], RZ ;  /* 0x0000660003037a10 */ /* 0x000fe40007ffe0ff */
[----:B------:R-:W-:Y:S01]  /*51680*/  ISETP.LT.AND P5, PT, R246, c[0x0][0x178], !P0 ;  /* 0x00005e00f6007a0c */ /* 0x000fe200047a1270 */
[----:B------:R1:W-:Y:S01]  /*51690*/  @P3 STG.E [R8.64], R47 ;  /* 0x0000002f08003986 */ /* 0x0003e2000c101908 */
[----:B------:R-:W-:Y:S02]  /*516a0*/  ISETP.LT.AND P6, PT, R245, c[0x0][0x178], !P0 ;  /* 0x00005e00f5007a0c */ /* 0x000fe400047c1270 */
[----:B--2---:R-:W-:Y:S01]  /*516b0*/  ISETP.GE.AND P1, PT, R39, c[0x0][0x17c], PT ;  /* 0x00005f0027007a0c */ /* 0x004fe20003f26270 */
[----:B------:R2:W-:Y:S01]  /*516c0*/  @P2 STG.E [R10.64], R63 ;  /* 0x0000003f0a002986 */ /* 0x0005e2000c101908 */
[----:B------:R-:W-:-:S02]  /*516d0*/  ISETP.LT.AND P0, PT, R244, c[0x0][0x178], !P0 ;  /* 0x00005e00f4007a0c */ /* 0x000fc40004701270 */
[----:B------:R-:W-:Y:S01]  /*516e0*/  ISETP.LT.AND P2, PT, R247, c[0x0][0x178], !P1 ;  /* 0x00005e00f7007a0c */ /* 0x000fe20004f41270 */
[C---:B-1----:R-:W-:Y:S01]  /*516f0*/  IMAD.WIDE R8, R3.reuse, 0x4, R230 ;  /* 0x0000000403087825 */ /* 0x042fe200078e02e6 */
[----:B------:R-:W-:-:S04]  /*51700*/  IADD3 R15, R3, c[0x0][0x198], RZ ;  /* 0x00006600030f7a10 */ /* 0x000fc80007ffe0ff */
[----:B------:R1:W-:Y:S01]  /*51710*/  @P4 STG.E [R8.64], R112 ;  /* 0x0000007008004986 */ /* 0x0003e2000c101908 */
[----:B------:R-:W-:Y:S01]  /*51720*/  ISETP.LT.AND P4, PT, R246, c[0x0][0x178], !P1 ;  /* 0x00005e00f6007a0c */ /* 0x000fe20004f81270 */
[----:B--2---:R-:W-:-:S04]  /*51730*/  IMAD.WIDE R10, R3, 0x4, R228 ;  /* 0x00000004030a7825 */ /* 0x004fc800078e02e4 */
[----:B------:R-:W-:Y:S01]  /*51740*/  IMAD.WIDE R12, R3, 0x4, R78 ;  /* 0x00000004030c7825 */ /* 0x000fe200078e024e */
[----:B------:R2:W-:Y:S01]  /*51750*/  @P5 STG.E [R10.64], R132 ;  /* 0x000000840a005986 */ /* 0x0005e2000c101908 */
[----:B------:R-:W-:Y:S02]  /*51760*/  ISETP.LT.AND P5, PT, R245, c[0x0][0x178], !P1 ;  /* 0x00005e00f5007a0c */ /* 0x000fe40004fa1270 */
[----:B------:R-:W-:Y:S01]  /*51770*/  ISETP.GE.AND P3, PT, R38, c[0x0][0x17c], PT ;  /* 0x00005f0026007a0c */ /* 0x000fe20003f66270 */
[----:B------:R2:W-:Y:S01]  /*51780*/  @P6 STG.E [R12.64], R144 ;  /* 0x000000900c006986 */ /* 0x0005e2000c101908 */
[----:B-1----:R-:W-:Y:S01]  /*51790*/  IMAD.WIDE R8, R3, 0x4, R76 ;  /* 0x0000000403087825 */ /* 0x002fe200078e024c */
[----:B------:R-:W-:-:S03]  /*517a0*/  ISETP.LT.AND P1, PT, R244, c[0x0][0x178], !P1 ;  /* 0x00005e00f4007a0c */ /* 0x000fc60004f21270 */
[C---:B--2---:R-:W-:Y:S01]  /*517b0*/  IMAD.WIDE R10, R15.reuse, 0x4, R230 ;  /* 0x000000040f0a7825 */ /* 0x044fe200078e02e6 */
[----:B------:R1:W-:Y:S03]  /*517c0*/  @P0 STG.E [R8.64], R168 ;  /* 0x000000a808000986 */ /* 0x0003e6000c101908 */
[----:B------:R-:W-:Y:S01]  /*517d0*/  IMAD.WIDE R12, R15, 0x4, R228 ;  /* 0x000000040f0c7825 */ /* 0x000fe200078e02e4 */
[----:B------:R-:W-:Y:S01]  /*517e0*/  ISETP.LT.AND P6, PT, R247, c[0x0][0x178], !P3 ;  /* 0x00005e00f7007a0c */ /* 0x000fe20005fc1270 */
[----:B------:R2:W-:Y:S01]  /*517f0*/  @P2 STG.E [R10.64], R113 ;  /* 0x000000710a002986 */ /* 0x0005e2000c101908 */
[----:B------:R-:W-:-:S03]  /*51800*/  ISETP.LT.AND P0, PT, R246, c[0x0][0x178], !P3 ;  /* 0x00005e00f6007a0c */ /* 0x000fc60005f01270 */
[----:B------:R4:W-:Y:S01]  /*51810*/  @P4 STG.E [R12.64], R133 ;  /* 0x000000850c004986 */ /* 0x0009e2000c101908 */
[----:B------:R-:W-:Y:S02]  /*51820*/  ISETP.LT.AND P4, PT, R245, c[0x0][0x178], !P3 ;  /* 0x00005e00f5007a0c */ /* 0x000fe40005f81270 */
[C---:B------:R-:W-:Y:S01]  /*51830*/  IADD3 R3, R15.reuse, c[0x0][0x198], RZ ;  /* 0x000066000f037a10 */ /* 0x040fe20007ffe0ff */
[----:B-1----:R-:W-:-:S04]  /*51840*/  IMAD.WIDE R8, R15, 0x4, R78 ;  /* 0x000000040f087825 */ /* 0x002fc800078e024e */
[----:B--2---:R-:W-:Y:S01]  /*51850*/  IMAD.WIDE R10, R15, 0x4, R76 ;  /* 0x000000040f0a7825 */ /* 0x004fe200078e024c */
[----:B------:R1:W-:Y:S01]  /*51860*/  @P5 STG.E [R8.64], R145 ;  /* 0x0000009108005986 */ /* 0x0003e2000c101908 */
[----:B------:R-:W-:Y:S02]  /*51870*/  ISETP.LT.AND P3, PT, R244, c[0x0][0x178], !P3 ;  /* 0x00005e00f4007a0c */ /* 0x000fe40005f61270 */
[----:B----4-:R-:W-:Y:S01]  /*51880*/  IMAD.WIDE R12, R3, 0x4, R230 ;  /* 0x00000004030c7825 */ /* 0x010fe200078e02e6 */
[----:B------:R2:W-:Y:S01]  /*51890*/  @P1 STG.E [R10.64], R169 ;  /* 0x000000a90a001986 */ /* 0x0005e2000c101908 */
[----:B------:R-:W-:-:S03]  /*518a0*/  ISETP.GE.AND P2, PT, R37, c[0x0][0x17c], PT ;  /* 0x00005f0025007a0c */ /* 0x000fc60003f46270 */
[----:B------:R-:W4:Y:S01]  /*518b0*/  LDL.LU R37, [R1+0x1e18] ;  /* 0x001e180001257983 */ /* 0x000f220000300800 */
[----:B-1----:R-:W-:-:S03]  /*518c0*/  IMAD.WIDE R8, R3, 0x4, R228 ;  /* 0x0000000403087825 */ /* 0x002fc600078e02e4 */
[----:B------:R-:W-:Y:S01]  /*518d0*/  @P6 STG.E [R12.64], R108 ;  /* 0x0000006c0c006986 */ /* 0x000fe2000c101908 */
[----:B--2---:R-:W-:Y:S01]  /*518e0*/  IMAD.WIDE R10, R3, 0x4, R78 ;  /* 0x00000004030a7825 */ /* 0x004fe200078e024e */
[----:B------:R-:W-:Y:S02]  /*518f0*/  ISETP.LT.AND P5, PT, R247, c[0x0][0x178], !P2 ;  /* 0x00005e00f7007a0c */ /* 0x000fe400057a1270 */
[----:B------:R1:W-:Y:S01]  /*51900*/  @P0 STG.E [R8.64], R128 ;  /* 0x0000008008000986 */ /* 0x0003e2000c101908 */
[----:B------:R-:W-:-:S03]  /*51910*/  ISETP.LT.AND P6, PT, R246, c[0x0][0x178], !P2 ;  /* 0x00005e00f6007a0c */ /* 0x000fc600057c1270 */
[----:B------:R2:W-:Y:S01]  /*51920*/  @P4 STG.E [R10.64], R140 ;  /* 0x0000008c0a004986 */ /* 0x0005e2000c101908 */
[----:B------:R-:W-:Y:S02]  /*51930*/  ISETP.LT.AND P4, PT, R245, c[0x0][0x178], !P2 ;  /* 0x00005e00f5007a0c */ /* 0x000fe40005781270 */
[C---:B------:R-:W-:Y:S01]  /*51940*/  IADD3 R15, R3.reuse, c[0x0][0x198], RZ ;  /* 0x00006600030f7a10 */ /* 0x040fe20007ffe0ff */
[----:B-1----:R-:W-:-:S04]  /*51950*/  IMAD.WIDE R8, R3, 0x4, R76 ;  /* 0x0000000403087825 */ /* 0x002fc800078e024c */
[C---:B--2---:R-:W-:Y:S01]  /*51960*/  IMAD.WIDE R10, R15.reuse, 0x4, R230 ;  /* 0x000000040f0a7825 */ /* 0x044fe200078e02e6 */
[----:B------:R1:W-:Y:S03]  /*51970*/  @P3 STG.E [R8.64], R164 ;  /* 0x000000a408003986 */ /* 0x0003e6000c101908 */
[----:B------:R-:W-:Y:S01]  /*51980*/  IMAD.WIDE R12, R15, 0x4, R228 ;  /* 0x000000040f0c7825 */ /* 0x000fe200078e02e4 */
[----:B------:R2:W-:Y:S01]  /*51990*/  @P5 STG.E [R10.64], R109 ;  /* 0x0000006d0a005986 */ /* 0x0005e2000c101908 */
[----:B------:R-:W-:-:S03]  /*519a0*/  ISETP.GE.AND P1, PT, R36, c[0x0][0x17c], PT ;  /* 0x00005f0024007a0c */ /* 0x000fc60003f26270 */
[----:B------:R-:W-:Y:S01]  /*519b0*/  @P6 STG.E [R12.64], R129 ;  /* 0x000000810c006986 */ /* 0x000fe2000c101908 */
[----:B-1----:R-:W-:-:S03]  /*519c0*/  IMAD.WIDE R8, R15, 0x4, R78 ;  /* 0x000000040f087825 */ /* 0x002fc600078e024e */
[----:B------:R-:W4:Y:S04]  /*519d0*/  LDL.LU R36, [R1+0x1e14] ;  /* 0x001e140001247983 */ /* 0x000f280000300800 */
[----:B------:R1:W-:Y:S01]  /*519e0*/  @P4 STG.E [R8.64], R141 ;  /* 0x0000008d08004986 */ /* 0x0003e2000c101908 */
[----:B---3--:R-:W-:-:S03]  /*519f0*/  ISETP.GE.AND P0, PT, R14, c[0x0][0x17c], PT ;  /* 0x00005f000e007a0c */ /* 0x008fc60003f06270 */
[----:B------:R-:W3:Y:S01]  /*51a00*/  LDL.LU R14, [R1+0x1e28] ;  /* 0x001e2800010e7983 */ /* 0x000ee20000300800 */
[----:B------:R-:W-:-:S03]  /*51a10*/  ISETP.GE.AND P4, PT, R0, c[0x0][0x17c], PT ;  /* 0x00005f0000007a0c */ /* 0x000fc60003f86270 */
[----:B------:R-:W3:Y:S01]  /*51a20*/  LDL.LU R0, [R1+0x1e2c] ;  /* 0x001e2c0001007983 */ /* 0x000ee20000300800 */
[----:B------:R-:W-:Y:S02]  /*51a30*/  ISETP.LT.AND P2, PT, R244, c[0x0][0x178], !P2 ;  /* 0x00005e00f4007a0c */ /* 0x000fe40005741270 */
[----:B------:R-:W-:Y:S01]  /*51a40*/  ISETP.LT.AND P3, PT, R247, c[0x0][0x178], !P1 ;  /* 0x00005e00f7007a0c */ /* 0x000fe20004f61270 */
[C---:B--2---:R-:W-:Y:S01]  /*51a50*/  IMAD.WIDE R10, R15.reuse, 0x4, R76 ;  /* 0x000000040f0a7825 */ /* 0x044fe200078e024c */
[----:B------:R-:W-:Y:S01]  /*51a60*/  IADD3 R15, R15, c[0x0][0x198], RZ ;  /* 0x000066000f0f7a10 */ /* 0x000fe20007ffe0ff */
[----:B------:R-:W2:Y:S01]  /*51a70*/  LDL.LU R39, [R1+0x1e24] ;  /* 0x001e240001277983 */ /* 0x000ea20000300800 */
[----:B------:R-:W-:Y:S02]  /*51a80*/  ISETP.LT.AND P5, PT, R246, c[0x0][0x178], !P1 ;  /* 0x00005e00f6007a0c */ /* 0x000fe40004fa1270 */
[----:B------:R-:W-:Y:S01]  /*51a90*/  ISETP.LT.AND P6, PT, R245, c[0x0][0x178], !P1 ;  /* 0x00005e00f5007a0c */ /* 0x000fe20004fc1270 */
[----:B-1----:R-:W-:Y:S01]  /*51aa0*/  IMAD.WIDE R8, R15, 0x4, R230 ;  /* 0x000000040f087825 */ /* 0x002fe200078e02e6 */
[----:B------:R-:W-:Y:S01]  /*51ab0*/  ISETP.LT.AND P1, PT, R244, c[0x0][0x178], !P1 ;  /* 0x00005e00f4007a0c */ /* 0x000fe20004f21270 */
[----:B------:R-:W2:Y:S04]  /*51ac0*/  LDL.LU R38, [R1+0x1e20] ;  /* 0x001e200001267983 */ /* 0x000ea80000300800 */
[----:B------:R1:W-:Y:S01]  /*51ad0*/  @P2 STG.E [R10.64], R165 ;  /* 0x000000a50a002986 */ /* 0x0003e2000c101908 */
[----:B------:R-:W-:-:S03]  /*51ae0*/  ISETP.LT.AND P2, PT, R247, c[0x0][0x178], !P0 ;  /* 0x00005e00f7007a0c */ /* 0x000fc60004741270 */
[----:B------:R1:W-:Y:S01]  /*51af0*/  @P3 STG.E [R8.64], R104 ;  /* 0x0000006808003986 */ /* 0x0003e2000c101908 */
[----:B------:R-:W-:Y:S01]  /*51b00*/  ISETP.LT.AND P3, PT, R246, c[0x0][0x178], !P0 ;  /* 0x00005e00f6007a0c */ /* 0x000fe20004761270 */
[C---:B------:R-:W-:Y:S01]  /*51b10*/  IMAD.WIDE R12, R15.reuse, 0x4, R78 ;  /* 0x000000040f0c7825 */ /* 0x040fe200078e024e */
[----:B------:R-:W-:-:S03]  /*51b20*/  IADD3 R3, R15, c[0x0][0x198], RZ ;  /* 0x000066000f037a10 */ /* 0x000fc60007ffe0ff */
[----:B-1----:R-:W-:-:S04]  /*51b30*/  IMAD.WIDE R10, R15, 0x4, R228 ;  /* 0x000000040f0a7825 */ /* 0x002fc800078e02e4 */
[----:B------:R-:W-:Y:S01]  /*51b40*/  IMAD.WIDE R8, R15, 0x4, R76 ;  /* 0x000000040f087825 */ /* 0x000fe200078e024c */
[----:B------:R1:W-:Y:S01]  /*51b50*/  @P5 STG.E [R10.64], R20 ;  /* 0x000000140a005986 */ /* 0x0003e2000c101908 */
[----:B------:R-:W-:Y:S02]  /*51b60*/  ISETP.LT.AND P5, PT, R245, c[0x0][0x178], !P0 ;  /* 0x00005e00f5007a0c */ /* 0x000fe400047a1270 */
[----:B------:R-:W-:Y:S01]  /*51b70*/  ISETP.LT.AND P0, PT, R244, c[0x0][0x178], !P0 ;  /* 0x00005e00f4007a0c */ /* 0x000fe20004701270 */
[----:B------:R1:W-:Y:S01]  /*51b80*/  @P6 STG.E [R12.64], R136 ;  /* 0x000000880c006986 */ /* 0x0003e2000c101908 */
[----:B------:R-:W-:-:S03]  /*51b90*/  ISETP.LT.AND P6, PT, R247, c[0x0][0x178], !P4 ;  /* 0x00005e00f7007a0c */ /* 0x000fc600067c1270 */
[----:B------:R1:W-:Y:S02]  /*51ba0*/  @P1 STG.E [R8.64], R156 ;  /* 0x0000009c08001986 */ /* 0x0003e4000c101908 */
[----:B-1----:R-:W-:-:S04]  /*51bb0*/  IMAD.WIDE R10, R3, 0x4, R230 ;  /* 0x00000004030a7825 */ /* 0x002fc800078e02e6 */
[----:B------:R-:W-:Y:S01]  /*51bc0*/  IMAD.WIDE R12, R3, 0x4, R228 ;  /* 0x00000004030c7825 */ /* 0x000fe200078e02e4 */
[----:B------:R1:W-:Y:S01]  /*51bd0*/  @P2 STG.E [R10.64], R105 ;  /* 0x000000690a002986 */ /* 0x0003e2000c101908 */
[----:B------:R-:W-:-:S03]  /*51be0*/  ISETP.LT.AND P1, PT, R246, c[0x0][0x178], !P4 ;  /* 0x00005e00f6007a0c */ /* 0x000fc60006721270 */
[----:B------:R1:W-:Y:S01]  /*51bf0*/  @P3 STG.E [R12.64], R21 ;  /* 0x000000150c003986 */ /* 0x0003e2000c101908 */
[----:B------:R-:W-:Y:S01]  /*51c00*/  ISETP.LT.AND P3, PT, R245, c[0x0][0x178], !P4 ;  /* 0x00005e00f5007a0c */ /* 0x000fe20006761270 */
[C---:B------:R-:W-:Y:S01]  /*51c10*/  IMAD.WIDE R8, R3.reuse, 0x4, R78 ;  /* 0x0000000403087825 */ /* 0x040fe200078e024e */
[----:B------:R-:W-:-:S03]  /*51c20*/  IADD3 R15, R3, c[0x0][0x198], RZ ;  /* 0x00006600030f7a10 */ /* 0x000fc60007ffe0ff */
[----:B-1----:R-:W-:Y:S01]  /*51c30*/  IMAD.WIDE R10, R3, 0x4, R76 ;  /* 0x00000004030a7825 */ /* 0x002fe200078e024c */
[----:B------:R1:W-:Y:S01]  /*51c40*/  @P5 STG.E [R8.64], R137 ;  /* 0x0000008908005986 */ /* 0x0003e2000c101908 */
[----:B------:R-:W-:Y:S02]  /*51c50*/  ISETP.LT.AND P4, PT, R244, c[0x0][0x178], !P4 ;  /* 0x00005e00f4007a0c */ /* 0x000fe40006781270 */
[C---:B------:R-:W-:Y:S01]  /*51c60*/  IMAD.WIDE R12, R15.reuse, 0x4, R230 ;  /* 0x000000040f0c7825 */ /* 0x040fe200078e02e6 */
[----:B------:R4:W-:Y:S04]  /*51c70*/  @P0 STG.E [R10.64], R157 ;  /* 0x0000009d0a000986 */ /* 0x0009e8000c101908 */
[----:B------:R-:W-:Y:S01]  /*51c80*/  @P6 STG.E [R12.64], R100 ;  /* 0x000000640c006986 */ /* 0x000fe2000c101908 */
[----:B-1----:R-:W-:Y:S01]  /*51c90*/  IMAD.WIDE R8, R15, 0x4, R228 ;  /* 0x000000040f087825 */ /* 0x002fe200078e02e4 */
[----:B----4-:R-:W-:-:S03]  /*51ca0*/  ISETP.GE.AND P2, PT, R37, c[0x0][0x17c], PT ;  /* 0x00005f0025007a0c */ /* 0x010fc60003f46270 */
        /* <DEDUP_REMOVED lines=8> */
[C---:B----4-:R-:W-:Y:S01]  /*51d30*/  IMAD.WIDE R10, R3.reuse, 0x4, R230 ;  /* 0x00000004030a7825 */ /* 0x050fe200078e02e6 */
[----:B------:R1:W-:Y:S03]  /*51d40*/  @P4 STG.E [R8.64], R148 ;  /* 0x0000009408004986 */ /* 0x0003e6000c101908 */
[C---:B------:R-:W-:Y:S01]  /*51d50*/  IMAD.WIDE R12, R3.reuse, 0x4, R228 ;  /* 0x00000004030c7825 */ /* 0x040fe200078e02e4 */
[----:B------:R4:W-:Y:S04]  /*51d60*/  @P5 STG.E [R10.64], R101 ;  /* 0x000000650a005986 */ /* 0x0009e8000c101908 */
[----:B------:R2:W-:Y:S01]  /*51d70*/  @P6 STG.E [R12.64], R17 ;  /* 0x000000110c006986 */ /* 0x0005e2000c101908 */
[----:B-1----:R-:W-:-:S05]  /*51d80*/  IMAD.WIDE R8, R3, 0x4, R78 ;  /* 0x0000000403087825 */ /* 0x002fca00078e024e */
[----:B------:R-:W-:Y:S01]  /*51d90*/  @P3 STG.E [R8.64], R69 ;  /* 0x0000004508003986 */ /* 0x000fe2000c101908 */
[----:B------:R-:W-:-:S03]  /*51da0*/  ISETP.GE.AND P0, PT, R36, c[0x0][0x17c], PT ;  /* 0x00005f0024007a0c */ /* 0x000fc60003f06270 */
[----:B------:R-:W2:Y:S01]  /*51db0*/  LDL.LU R36, [R1+0x1e1c] ;  /* 0x001e1c0001247983 */ /* 0x000ea20000300800 */
[----:B---3--:R-:W-:-:S03]  /*51dc0*/  ISETP.GE.AND P3, PT, R0, c[0x0][0x17c], PT ;  /* 0x00005f0000007a0c */ /* 0x008fc60003f66270 */
[----:B------:R-:W3:Y:S01]  /*51dd0*/  LDL.LU R0, [R1+0x1e10] ;  /* 0x001e100001007983 */ /* 0x000ee20000300800 */
[----:B------:R-:W-:Y:S02]  /*51de0*/  ISETP.LT.AND P2, PT, R244, c[0x0][0x178], !P2 ;  /* 0x00005e00f4007a0c */ /* 0x000fe40005741270 */
[----:B------:R-:W-:Y:S01]  /*51df0*/  ISETP.LT.AND P4, PT, R247, c[0x0][0x178], !P0 ;  /* 0x00005e00f7007a0c */ /* 0x000fe20004781270 */
[C---:B----4-:R-:W-:Y:S01]  /*51e00*/  IMAD.WIDE R10, R3.reuse, 0x4, R76 ;  /* 0x00000004030a7825 */ /* 0x050fe200078e024c */
[----:B------:R-:W-:Y:S02]  /*51e10*/  IADD3 R3, R3, c[0x0][0x198], RZ ;  /* 0x0000660003037a10 */ /* 0x000fe40007ffe0ff */
[----:B------:R-:W-:-:S03]  /*51e20*/  ISETP.GE.AND P1, PT, R14, c[0x0][0x17c], PT ;  /* 0x00005f000e007a0c */ /* 0x000fc60003f26270 */
[----:B------:R-:W-:Y:S01]  /*51e30*/  IMAD.WIDE R20, R3, 0x4, R230 ;  /* 0x0000000403147825 */ /* 0x000fe200078e02e6 */
[----:B------:R-:W-:Y:S02]  /*51e40*/  ISETP.LT.AND P5, PT, R246, c[0x0][0x178], !P0 ;  /* 0x00005e00f6007a0c */ /* 0x000fe400047a1270 */
[----:B------:R-:W-:Y:S01]  /*51e50*/  ISETP.LT.AND P6, PT, R245, c[0x0][0x178], !P0 ;  /* 0x00005e00f5007a0c */ /* 0x000fe200047c1270 */
[----:B------:R1:W-:Y:S01]  /*51e60*/  @P2 STG.E [R10.64], R149 ;  /* 0x000000950a002986 */ /* 0x0003e2000c101908 */
[----:B------:R-:W-:Y:S02]  /*51e70*/  ISETP.LT.AND P0, PT, R244, c[0x0][0x178], !P0 ;  /* 0x00005e00f4007a0c */ /* 0x000fe40004701270 */
[----:B------:R-:W-:Y:S01]  /*51e80*/  ISETP.LT.AND P2, PT, R247, c[0x0][0x178], !P1 ;  /* 0x00005e00f7007a0c */ /* 0x000fe20004f41270 */
[----:B------:R-:W-:Y:S01]  /*51e90*/  @P4 STG.E [R20.64], R114 ;  /* 0x0000007214004986 */ /* 0x000fe2000c101908 */
[----:B------:R-:W-:Y:S02]  /*51ea0*/  ISETP.LT.AND P4, PT, R246, c[0x0][0x178], !P1 ;  /* 0x00005e00f6007a0c */ /* 0x000fe40004f81270 */
[C---:B------:R-:W-:Y:S01]  /*51eb0*/  IADD3 R37, R3.reuse, c[0x0][0x198], RZ ;  /* 0x0000660003257a10 */ /* 0x040fe20007ffe0ff */
[----:B------:R-:W-:-:S04]  /*51ec0*/  IMAD.WIDE R14, R3, 0x4, R228 ;  /* 0x00000004030e7825 */ /* 0x000fc800078e02e4 */
[C---:B--2---:R-:W-:Y:S01]  /*51ed0*/  IMAD.WIDE R12, R3.reuse, 0x4, R78 ;  /* 0x00000004030c7825 */ /* 0x044fe200078e024e */
[----:B------:R-:W-:Y:S03]  /*51ee0*/  @P5 STG.E [R14.64], R134 ;  /* 0x000000860e005986 */ /* 0x000fe6000c101908 */
[----:B-1----:R-:W-:Y:S01]  /*51ef0*/  IMAD.WIDE R10, R3, 0x4, R76 ;  /* 0x00000004030a7825 */ /* 0x002fe200078e024c */
[----:B------:R1:W-:Y:S03]  /*51f00*/  @P6 STG.E [R12.64], R146 ;  /* 0x000000920c006986 */ /* 0x0003e6000c101908 */
[----:B------:R-:W-:Y:S01]  /*51f10*/  IMAD.WIDE R16, R37, 0x4, R230 ;  /* 0x0000000425107825 */ /* 0x000fe200078e02e6 */
[----:B------:R-:W-:-:S03]  /*51f20*/  ISETP.LT.AND P5, PT, R245, c[0x0][0x178], !P1 ;  /* 0x00005e00f5007a0c */ /* 0x000fc60004fa1270 */
[----:B------:R-:W-:Y:S01]  /*51f30*/  IMAD.WIDE R8, R37, 0x4, R228 ;  /* 0x0000000425087825 */ /* 0x000fe200078e02e4 */
[----:B------:R-:W-:Y:S01]  /*51f40*/  ISETP.LT.AND P1, PT, R244, c[0x0][0x178], !P1 ;  /* 0x00005e00f4007a0c */ /* 0x000fe20004f21270 */
[----:B------:R-:W-:Y:S01]  /*51f50*/  @P0 STG.E [R10.64], R170 ;  /* 0x000000aa0a000986 */ /* 0x000fe2000c101908 */
[----:B------:R-:W-:Y:S02]  /*51f60*/  ISETP.LT.AND P6, PT, R247, c[0x0][0x178], !P3 ;  /* 0x00005e00f7007a0c */ /* 0x000fe40005fc1270 */
[----:B------:R-:W-:Y:S01]  /*51f70*/  ISETP.LT.AND P0, PT, R246, c[0x0][0x178], !P3 ;  /* 0x00005e00f6007a0c */ /* 0x000fe20005f01270 */
[----:B------:R-:W-:Y:S01]  /*51f80*/  @P2 STG.E [R16.64], R115 ;  /* 0x0000007310002986 */ /* 0x000fe2000c101908 */
[----:B------:R-:W-:-:S03]  /*51f90*/  IADD3 R3, R37, c[0x0][0x198], RZ ;  /* 0x0000660025037a10 */ /* 0x000fc60007ffe0ff */
[----:B------:R2:W-:Y:S01]  /*51fa0*/  @P4 STG.E [R8.64], R135 ;  /* 0x0000008708004986 */ /* 0x0005e2000c101908 */
[----:B------:R-:W-:Y:S01]  /*51fb0*/  ISETP.LT.AND P4, PT, R245, c[0x0][0x178], !P3 ;  /* 0x00005e00f5007a0c */ /* 0x000fe20005f81270 */
[----:B-1----:R-:W-:Y:S01]  /*51fc0*/  IMAD.WIDE R12, R37, 0x4, R78 ;  /* 0x00000004250c7825 */ /* 0x002fe200078e024e */
[----:B------:R-:W-:Y:S02]  /*51fd0*/  ISETP.GE.AND P2, PT, R39, c[0x0][0x17c], PT ;  /* 0x00005f0027007a0c */ /* 0x000fe40003f46270 */
[----:B------:R-:W4:Y:S01]  /*51fe0*/  LDL.LU R39, [R1+0x1e0c] ;  /* 0x001e0c0001277983 */ /* 0x000f220000300800 */
[----:B------:R-:W-:-:S04]  /*51ff0*/  IMAD.WIDE R14, R37, 0x4, R76 ;  /* 0x00000004250e7825 */ /* 0x000fc800078e024c */
[C---:B------:R-:W-:Y:S01]  /*52000*/  IMAD.WIDE R20, R3.reuse, 0x4, R230 ;  /* 0x0000000403147825 */ /* 0x040fe200078e02e6 */
[----:B------:R1:W-:Y:S03]  /*52010*/  @P5 STG.E [R12.64], R147 ;  /* 0x000000930c005986 */ /* 0x0003e6000c101908 */
[C---:B--2---:R-:W-:Y:S01]  /*52020*/  IMAD.WIDE R8, R3.reuse, 0x4, R228 ;  /* 0x0000000403087825 */ /* 0x044fe200078e02e4 */
[----:B------:R2:W-:Y:S03]  /*52030*/  @P1 STG.E [R14.64], R171 ;  /* 0x000000ab0e001986 */ /* 0x0005e6000c101908 */
[----:B------:R-:W-:Y:S01]  /*52040*/  IMAD.WIDE R10, R3, 0x4, R78 ;  /* 0x00000004030a7825 */ /* 0x000fe200078e024e */
[----:B------:R-:W-:Y:S01]  /*52050*/  @P6 STG.E [R20.64], R110 ;  /* 0x0000006e14006986 */ /* 0x000fe2000c101908 */
[----:B------:R-:W-:-:S02]  /*52060*/  ISETP.LT.AND P3, PT, R244, c[0x0][0x178], !P3 ;  /* 0x00005e00f4007a0c */ /* 0x000fc40005f61270 */
[----:B------:R-:W-:Y:S01]  /*52070*/  ISETP.LT.AND P5, PT, R247, c[0x0][0x178], !P2 ;  /* 0x00005e00f7007a0c */ /* 0x000fe200057a1270 */
        /* <DEDUP_REMOVED lines=8> */
[C---:B------:R-:W-:Y:S01]  /*52100*/  IMAD.WIDE R16, R37.reuse, 0x4, R228 ;  /* 0x0000000425107825 */ /* 0x040fe200078e02e4 */
[----:B------:R2:W-:Y:S03]  /*52110*/  @P5 STG.E [R14.64], R111 ;  /* 0x0000006f0e005986 */ /* 0x0005e6000c101908 */
[----:B------:R-:W-:Y:S01]  /*52120*/  IMAD.WIDE R8, R37, 0x4, R78 ;  /* 0x0000000425087825 */ /* 0x000fe200078e024e */
[----:B------:R-:W-:Y:S01]  /*52130*/  ISETP.GE.AND P1, PT, R38, c[0x0][0x17c], PT ;  /* 0x00005f0026007a0c */ /* 0x000fe20003f26270 */
[----:B------:R1:W-:Y:S04]  /*52140*/  @P6 STG.E [R16.64], R131 ;  /* 0x0000008310006986 */ /* 0x0003e8000c101908 */
[----:B------:R1:W-:Y:S04]  /*52150*/  @P4 STG.E [R8.64], R143 ;  /* 0x0000008f08004986 */ /* 0x0003e8000c101908 */
[----:B------:R-:W4:Y:S01]  /*52160*/  LDL.LU R38, [R1+0x1e08] ;  /* 0x001e080001267983 */ /* 0x000f220000300800 */
[----:B------:R-:W-:-:S03]  /*52170*/  ISETP.GE.AND P0, PT, R36, c[0x0][0x17c], PT ;  /* 0x00005f0024007a0c */ /* 0x000fc60003f06270 */
[----:B------:R-:W4:Y:S01]  /*52180*/  LDL.LU R36, [R1+0x1e04] ;  /* 0x001e040001247983 */ /* 0x000f220000300800 */
[----:B---3--:R-:W-:-:S03]  /*52190*/  ISETP.GE.AND P4, PT, R0, c[0x0][0x17c], PT ;  /* 0x00005f0000007a0c */ /* 0x008fc60003f86270 */
[----:B------:R-:W3:Y:S01]  /*521a0*/  LDL.LU R0, [R1+0x1dfc] ;  /* 0x001dfc0001007983 */ /* 0x000ee20000300800 */
[----:B------:R-:W-:Y:S01]  /*521b0*/  ISETP.LT.AND P2, PT, R244, c[0x0][0x178], !P2 ;  /* 0x00005e00f4007a0c */ /* 0x000fe20005741270 */
[----:B------:R-:W-:Y:S01]  /*521c0*/  IMAD.WIDE R10, R37, 0x4, R76 ;  /* 0x00000004250a7825 */ /* 0x000fe200078e024c */
[----:B------:R-:W-:Y:S02]  /*521d0*/  ISETP.LT.AND P3, PT, R247, c[0x0][0x178], !P1 ;  /* 0x00005e00f7007a0c */ /* 0x000fe40004f61270 */
[----:B------:R-:W-:Y:S02]  /*521e0*/  ISETP.LT.AND P5, PT, R246, c[0x0][0x178], !P1 ;  /* 0x00005e00f6007a0c */ /* 0x000fe40004fa1270 */
[----:B------:R-:W-:Y:S02]  /*521f0*/  IADD3 R37, R37, c[0x0][0x198], RZ ;  /* 0x0000660025257a10 */ /* 0x000fe40007ffe0ff */
[----:B------:R-:W-:Y:S02]  /*52200*/  ISETP.LT.AND P6, PT, R245, c[0x0][0x178], !P1 ;  /* 0x00005e00f5007a0c */ /* 0x000fe40004fc1270 */
[----:B------:R-:W-:-:S03]  /*52210*/  ISETP.LT.AND P1, PT, R244, c[0x0][0x178], !P1 ;  /* 0x00005e00f4007a0c */ /* 0x000fc60004f21270 */
[----:B------:R2:W-:Y:S01]  /*52220*/  @P2 STG.E [R10.64], R167 ;  /* 0x000000a70a002986 */ /* 0x0005e2000c101908 */
[----:B------:R-:W-:Y:S01]  /*52230*/  ISETP.LT.AND P2, PT, R247, c[0x0][0x178], !P0 ;  /* 0x00005e00f7007a0c */ /* 0x000fe20004741270 */
[C---:B-1----:R-:W-:Y:S01]  /*52240*/  IMAD.WIDE R12, R37.reuse, 0x4, R230 ;  /* 0x00000004250c7825 */ /* 0x042fe200078e02e6 */
[----:B------:R-:W-:-:S03]  /*52250*/  IADD3 R3, R37, c[0x0][0x198], RZ ;  /* 0x0000660025037a10 */ /* 0x000fc60007ffe0ff */
[C---:B--2---:R-:W-:Y:S01]  /*52260*/  IMAD.WIDE R14, R37.reuse, 0x4, R228 ;  /* 0x00000004250e7825 */ /* 0x044fe200078e02e4 */
[----:B------:R1:W-:Y:S01]  /*52270*/  @P3 STG.E [R12.64], R106 ;  /* 0x0000006a0c003986 */ /* 0x0003e2000c101908 */
[----:B------:R-:W-:Y:S02]  /*52280*/  ISETP.LT.AND P3, PT, R246, c[0x0][0x178], !P0 ;  /* 0x00005e00f6007a0c */ /* 0x000fe40004761270 */
[C---:B------:R-:W-:Y:S01]  /*52290*/  IMAD.WIDE R16, R37.reuse, 0x4, R78 ;  /* 0x0000000425107825 */ /* 0x040fe200078e024e */
[----:B------:R2:W-:Y:S03]  /*522a0*/  @P5 STG.E [R14.64], R22 ;  /* 0x000000160e005986 */ /* 0x0005e6000c101908 */
[----:B------:R-:W-:Y:S01]  /*522b0*/  IMAD.WIDE R8, R37, 0x4, R76 ;  /* 0x0000000425087825 */ /* 0x000fe200078e024c */
[----:B------:R-:W-:-:S03]  /*522c0*/  ISETP.LT.AND P5, PT, R245, c[0x0][0x178], !P0 ;  /* 0x00005e00f5007a0c */ /* 0x000fc600047a1270 */
[----:B------:R-:W-:Y:S01]  /*522d0*/  IMAD.WIDE R10, R3, 0x4, R230 ;  /* 0x00000004030a7825 */ /* 0x000fe200078e02e6 */
[----:B------:R1:W-:Y:S01]  /*522e0*/  @P6 STG.E [R16.64], R138 ;  /* 0x0000008a10006986 */ /* 0x0003e2000c101908 */
[----:B------:R-:W-:Y:S02]  /*522f0*/  ISETP.LT.AND P0, PT, R244, c[0x0][0x178], !P0 ;  /* 0x00005e00f4007a0c */ /* 0x000fe40004701270 */
[----:B------:R-:W-:Y:S01]  /*52300*/  ISETP.LT.AND P6, PT, R247, c[0x0][0x178], !P4 ;  /* 0x00005e00f7007a0c */ /* 0x000fe200067c1270 */
[----:B------:R2:W-:Y:S01]  /*52310*/  @P1 STG.E [R8.64], R158 ;  /* 0x0000009e08001986 */ /* 0x0005e2000c101908 */
[----:B------:R-:W-:-:S03]  /*52320*/  ISETP.LT.AND P1, PT, R246, c[0x0][0x178], !P4 ;  /* 0x00005e00f6007a0c */ /* 0x000fc60006721270 */
[----:B------:R4:W-:Y:S01]  /*52330*/  @P2 STG.E [R10.64], R107 ;  /* 0x0000006b0a002986 */ /* 0x0009e2000c101908 */
[----:B------:R-:W-:Y:S01]  /*52340*/  ISETP.LT.AND P2, PT, R245, c[0x0][0x178], !P4 ;  /* 0x00005e00f5007a0c */ /* 0x000fe20006741270 */
[C---:B------:R-:W-:Y:S01]  /*52350*/  IMAD.WIDE R20, R3.reuse, 0x4, R228 ;  /* 0x0000000403147825 */ /* 0x040fe200078e02e4 */
[----:B------:R-:W-:-:S03]  /*52360*/  IADD3 R37, R3, c[0x0][0x198], RZ ;  /* 0x0000660003257a10 */ /* 0x000fc60007ffe0ff */
[C---:B-1----:R-:W-:Y:S01]  /*52370*/  IMAD.WIDE R12, R3.reuse, 0x4, R78 ;  /* 0x00000004030c7825 */ /* 0x042fe200078e024e */
[----:B------:R-:W-:Y:S03]  /*52380*/  @P3 STG.E [R20.64], R23 ;  /* 0x0000001714003986 */ /* 0x000fe6000c101908 */
[----:B--2---:R-:W-:Y:S01]  /*52390*/  IMAD.WIDE R14, R3, 0x4, R76 ;  /* 0x00000004030e7825 */ /* 0x004fe200078e024c */
[----:B----4-:R-:W-:-:S03]  /*523a0*/  ISETP.GE.AND P3, PT, R39, c[0x0][0x17c], PT ;  /* 0x00005f0027007a0c */ /* 0x010fc60003f66270 */
[C---:B------:R-:W-:Y:S01]  /*523b0*/  IMAD.WIDE R16, R37.reuse, 0x4, R230 ;  /* 0x0000000425107825 */ /* 0x040fe200078e02e6 */
[----:B------:R1:W-:Y:S03]  /*523c0*/  @P5 STG.E [R12.64], R139 ;  /* 0x0000008b0c005986 */ /* 0x0003e6000c101908 */
[C---:B------:R-:W-:Y:S01]  /*523d0*/  IMAD.WIDE R8, R37.reuse, 0x4, R228 ;  /* 0x0000000425087825 */ /* 0x040fe200078e02e4 */
[----:B------:R2:W-:Y:S03]  /*523e0*/  @P0 STG.E [R14.64], R159 ;  /* 0x0000009f0e000986 */ /* 0x0005e6000c101908 */
[----:B------:R-:W-:Y:S01]  /*523f0*/  IMAD.WIDE R10, R37, 0x4, R78 ;  /* 0x00000004250a7825 */ /* 0x000fe200078e024e */
[----:B------:R4:W-:Y:S01]  /*52400*/  @P6 STG.E [R16.64], R102 ;  /* 0x0000006610006986 */ /* 0x0009e2000c101908 */
[----:B------:R-:W-:-:S02]  /*52410*/  ISETP.LT.AND P4, PT, R244, c[0x0][0x178], !P4 ;  /* 0x00005e00f4007a0c */ /* 0x000fc40006781270 */
[----:B------:R-:W-:Y:S01]  /*52420*/  ISETP.LT.AND P5, PT, R247, c[0x0][0x178], !P3 ;  /* 0x00005e00f7007a0c */ /* 0x000fe20005fa1270 */
[----:B------:R2:W-:Y:S01]  /*52430*/  @P1 STG.E [R8.64], R18 ;  /* 0x0000001208001986 */ /* 0x0005e2000c101908 */
[----:B------:R-:W-:-:S03]  /*52440*/  ISETP.LT.AND P6, PT, R246, c[0x0][0x178], !P3 ;  /* 0x00005e00f6007a0c */ /* 0x000fc60005fc1270 */
[----:B------:R3:W-:Y:S01]  /*52450*/  @P2 STG.E [R10.64], R70 ;  /* 0x000000460a002986 */ /* 0x0007e2000c101908 */
[----:B------:R-:W-:Y:S02]  /*52460*/  ISETP.LT.AND P2, PT, R245, c[0x0][0x178], !P3 ;  /* 0x00005e00f5007a0c */ /* 0x000fe40005f41270 */
[C---:B------:R-:W-:Y:S01]  /*52470*/  IADD3 R3, R37.reuse, c[0x0][0x198], RZ ;  /* 0x0000660025037a10 */ /* 0x040fe20007ffe0ff */
[----:B-1----:R-:W-:Y:S01]  /*52480*/  IMAD.WIDE R12, R37, 0x4, R76 ;  /* 0x00000004250c7825 */ /* 0x002fe200078e024c */
[----:B------:R-:W3:Y:S03]  /*52490*/  LDL.LU R23, [R1+0x1df4] ;  /* 0x001df40001177983 */ /* 0x000ee60000300800 */
[C---:B--2---:R-:W-:Y:S01]  /*524a0*/  IMAD.WIDE R14, R3.reuse, 0x4, R230 ;  /* 0x00000004030e7825 */ /* 0x044fe200078e02e6 */
[----:B------:R1:W-:Y:S03]  /*524b0*/  @P4 STG.E [R12.64], R150 ;  /* 0x000000960c004986 */ /* 0x0003e6000c101908 */
[C---:B----4-:R-:W-:Y:S01]  /*524c0*/  IMAD.WIDE R16, R3.reuse, 0x4, R228 ;  /* 0x0000000403107825 */ /* 0x050fe200078e02e4 */
[----:B------:R2:W-:Y:S03]  /*524d0*/  @P5 STG.E [R14.64], R103 ;  /* 0x000000670e005986 */ /* 0x0005e6000c101908 */
[----:B------:R-:W-:Y:S01]  /*524e0*/  IMAD.WIDE R8, R3, 0x4, R78 ;  /* 0x0000000403087825 */ /* 0x000fe200078e024e */
[----:B------:R4:W-:Y:S04]  /*524f0*/  @P6 STG.E [R16.64], R19 ;  /* 0x0000001310006986 */ /* 0x0009e8000c101908 */
[----:B------:R1:W-:Y:S04]  /*52500*/  @P2 STG.E [R8.64], R71 ;  /* 0x0000004708002986 */ /* 0x0003e8000c101908 */
[----:B------:R-:W3:Y:S02]  /*52510*/  LDL.LU R22, [R1+0x1df0] ;  /* 0x001df00001167983 */ /* 0x000ee40000300800 */
[----:B---3--:R-:W-:-:S02]  /*52520*/  ISETP.GE.AND P2, PT, R0, c[0x0][0x17c], PT ;  /* 0x00005f0000007a0c */ /* 0x008fc40003f46270 */
[----:B------:R-:W3:Y:S01]  /*52530*/  LDL.LU R0, [R1+0x1dec] ;  /* 0x001dec0001007983 */ /* 0x000ee20000300800 */
[----:B------:R-:W-:Y:S02]  /*52540*/  ISETP.GE.AND P0, PT, R38, c[0x0][0x17c], PT ;  /* 0x00005f0026007a0c */ /* 0x000fe40003f06270 */
[----:B------:R-:W-:Y:S01]  /*52550*/  ISETP.LT.AND P3, PT, R244, c[0x0][0x178], !P3 ;  /* 0x00005e00f4007a0c */ /* 0x000fe20005f61270 */
[----:B------:R-:W-:Y:S01]  /*52560*/  IMAD.WIDE R10, R3, 0x4, R76 ;  /* 0x00000004030a7825 */ /* 0x000fe200078e024c */
[----:B------:R-:W-:Y:S01]  /*52570*/  ISETP.LT.AND P4, PT, R247, c[0x0][0x178], !P0 ;  /* 0x00005e00f7007a0c */ /* 0x000fe20004781270 */
[----:B------:R-:W3:Y:S01]  /*52580*/  LDL.LU R20, [R1+0x1de0] ;  /* 0x001de00001147983 */ /* 0x000ee20000300800 */
[----:B------:R-:W-:Y:S02]  /*52590*/  IADD3 R3, R3, c[0x0][0x198], RZ ;  /* 0x0000660003037a10 */ /* 0x000fe40007ffe0ff */
[----:B------:R-:W-:-:S03]  /*525a0*/  ISETP.GE.AND P1, PT, R36, c[0x0][0x17c], PT ;  /* 0x00005f0024007a0c */ /* 0x000fc60003f26270 */
[----:B-1----:R-:W-:Y:S01]  /*525b0*/  IMAD.WIDE R12, R3, 0x4, R230 ;  /* 0x00000004030c7825 */ /* 0x002fe200078e02e6 */
[----:B------:R-:W-:Y:S02]  /*525c0*/  ISETP.LT.AND P5, PT, R246, c[0x0][0x178], !P0 ;  /* 0x00005e00f6007a0c */ /* 0x000fe400047a1270 */
[----:B------:R-:W-:Y:S01]  /*525d0*/  ISETP.LT.AND P6, PT, R245, c[0x0][0x178], !P0 ;  /* 0x00005e00f5007a0c */ /* 0x000fe200047c1270 */
[----:B------:R1:W-:Y:S01]  /*525e0*/  @P3 STG.E [R10.64], R151 ;  /* 0x000000970a003986 */ /* 0x0003e2000c101908 */
[----:B------:R-:W-:Y:S02]  /*525f0*/  ISETP.LT.AND P0, PT, R244, c[0x0][0x178], !P0 ;  /* 0x00005e00f4007a0c */ /* 0x000fe40004701270 */
[----:B------:R-:W-:Y:S01]  /*52600*/  ISETP.LT.AND P3, PT, R247, c[0x0][0x178], !P1 ;  /* 0x00005e00f7007a0c */ /* 0x000fe20004f61270 */
[----:B------:R1:W-:Y:S01]  /*52610*/  @P4 STG.E [R12.64], R120 ;  /* 0x000000780c004986 */ /* 0x0003e2000c101908 */
[----:B------:R-:W-:Y:S02]  /*52620*/  ISETP.LT.AND P4, PT, R246, c[0x0][0x178], !P1 ;  /* 0x00005e00f6007a0c */ /* 0x000fe40004f81270 */
[C---:B------:R-:W-:Y:S01]  /*52630*/  IADD3 R21, R3.reuse, c[0x0][0x198], RZ ;  /* 0x0000660003157a10 */ /* 0x040fe20007ffe0ff */
[----:B--2---:R-:W-:-:S04]  /*52640*/  IMAD.WIDE R14, R3, 0x4, R228 ;  /* 0x00000004030e7825 */ /* 0x004fc800078e02e4 */
[C---:B----4-:R-:W-:Y:S01]  /*52650*/  IMAD.WIDE R16, R3.reuse, 0x4, R78 ;  /* 0x0000000403107825 */ /* 0x050fe200078e024e */
[----:B------:R2:W-:Y:S03]  /*52660*/  @P5 STG.E [R14.64], R176 ;  /* 0x000000b00e005986 */ /* 0x0005e6000c101908 */
[----:B------:R-:W-:Y:S01]  /*52670*/  IMAD.WIDE R8, R3, 0x4, R76 ;  /* 0x0000000403087825 */ /* 0x000fe200078e024c */
[----:B------:R4:W-:Y:S03]  /*52680*/  @P6 STG.E [R16.64], R184 ;  /* 0x000000b810006986 */ /* 0x0009e6000c101908 */
[----:B-1----:R-:W-:Y:S01]  /*52690*/  IMAD.WIDE R10, R21, 0x4, R230 ;  /* 0x00000004150a7825 */ /* 0x002fe200078e02e6 */
[----:B------:R-:W-:-:S03]  /*526a0*/  ISETP.LT.AND P5, PT, R245, c[0x0][0x178], !P1 ;  /* 0x00005e00f5007a0c */ /* 0x000fc60004fa1270 */
[----:B------:R-:W-:Y:S01]  /*526b0*/  IMAD.WIDE R18, R21, 0x4, R228 ;  /* 0x0000000415127825 */ /* 0x000fe200078e02e4 */
[----:B------:R-:W-:Y:S01]  /*526c0*/  ISETP.LT.AND P1, PT, R244, c[0x0][0x178], !P1 ;  /* 0x00005e00f4007a0c */ /* 0x000fe20004f21270 */
[----:B------:R1:W-:Y:S01]  /*526d0*/  @P0 STG.E [R8.64], R216 ;  /* 0x000000d808000986 */ /* 0x0003e2000c101908 */
[----:B------:R-:W-:-:S03]  /*526e0*/  ISETP.LT.AND P6, PT, R247, c[0x0][0x178], !P2 ;  /* 0x00005e00f7007a0c */ /* 0x000fc600057c1270 */
[----:B------:R1:W-:Y:S01]  /*526f0*/  @P3 STG.E [R10.64], R121 ;  /* 0x000000790a003986 */ /* 0x0003e2000c101908 */
[----:B------:R-:W-:-:S03]  /*52700*/  ISETP.LT.AND P3, PT, R246, c[0x0][0x178], !P2 ;  /* 0x00005e00f6007a0c */ /* 0x000fc60005761270 */
[----:B------:R1:W-:Y:S01]  /*52710*/  @P4 STG.E [R18.64], R177 ;  /* 0x000000b112004986 */ /* 0x0003e2000c101908 */
[----:B------:R-:W-:Y:S02]  /*52720*/  ISETP.LT.AND P4, PT, R245, c[0x0][0x178], !P2 ;  /* 0x00005e00f5007a0c */ /* 0x000fe40005781270 */
[C---:B------:R-:W-:Y:S01]  /*52730*/  IADD3 R3, R21.reuse, c[0x0][0x198], RZ ;  /* 0x0000660015037a10 */ /* 0x040fe20007ffe0ff */
[----:B------:R-:W-:-:S04]  /*52740*/  IMAD.WIDE R12, R21, 0x4, R78 ;  /* 0x00000004150c7825 */ /* 0x000fc800078e024e */
[----:B--2---:R-:W-:Y:S01]  /*52750*/  IMAD.WIDE R14, R21, 0x4, R76 ;  /* 0x00000004150e7825 */ /* 0x004fe200078e024c */
[----:B------:R2:W-:Y:S03]  /*52760*/  @P5 STG.E [R12.64], R185 ;  /* 0x000000b90c005986 */ /* 0x0005e6000c101908 */
[C---:B----4-:R-:W-:Y:S01]  /*52770*/  IMAD.WIDE R16, R3.reuse, 0x4, R230 ;  /* 0x0000000403107825 */ /* 0x050fe200078e02e6 */
[----:B------:R4:W-:Y:S03]  /*52780*/  @P1 STG.E [R14.64], R217 ;  /* 0x000000d90e001986 */ /* 0x0009e6000c101908 */
[C---:B-1----:R-:W-:Y:S01]  /*52790*/  IMAD.WIDE R8, R3.reuse, 0x4, R228 ;  /* 0x0000000403087825 */ /* 0x042fe200078e02e4 */
[----:B------:R1:W-:Y:S03]  /*527a0*/  @P6 STG.E [R16.64], R116 ;  /* 0x0000007410006986 */ /* 0x0003e6000c101908 */
[----:B------:R-:W-:Y:S01]  /*527b0*/  IMAD.WIDE R10, R3, 0x4, R78 ;  /* 0x00000004030a7825 */ /* 0x000fe200078e024e */
[----:B------:R1:W-:Y:S01]  /*527c0*/  @P3 STG.E [R8.64], R172 ;  /* 0x000000ac08003986 */ /* 0x0003e2000c101908 */
[----:B------:R-:W-:-:S03]  /*527d0*/  ISETP.GE.AND P0, PT, R23, c[0x0][0x17c], PT ;  /* 0x00005f0017007a0c */ /* 0x000fc60003f06270 */
[----:B------:R1:W-:Y:S01]  /*527e0*/  @P4 STG.E [R10.64], R180 ;  /* 0x000000b40a004986 */ /* 0x0003e2000c101908 */
[----:B------:R-:W-:Y:S02]  /*527f0*/  ISETP.LT.AND P6, PT, R247, c[0x0][0x178], !P0 ;  /* 0x00005e00f7007a0c */ /* 0x000fe400047c1270 */
[----:B------:R-:W-:Y:S02]  /*52800*/  ISETP.LT.AND P5, PT, R246, c[0x0][0x178], !P0 ;  /* 0x00005e00f6007a0c */ /* 0x000fe400047a1270 */
[----:B------:R-:W-:Y:S02]  /*52810*/  ISETP.LT.AND P3, PT, R245, c[0x0][0x178], !P0 ;  /* 0x00005e00f5007a0c */ /* 0x000fe40004761270 */
[----:B------:R-:W-:Y:S02]  /*52820*/  ISETP.LT.AND P4, PT, R244, c[0x0][0x178], !P0 ;  /* 0x00005e00f4007a0c */ /* 0x000fe40004781270 */
[----:B---3--:R-:W-:Y:S02]  /*52830*/  ISETP.GE.AND P0, PT, R0, c[0x0][0x17c], PT ;  /* 0x00005f0000007a0c */ /* 0x008fe40003f06270 */
[----:B------:R-:W3:Y:S01]  /*52840*/  LDL.LU R0, [R1+0x1ddc] ;  /* 0x001ddc0001007983 */ /* 0x000ee20000300800 */
[----:B------:R-:W-:-:S02]  /*52850*/  ISETP.LT.AND P2, PT, R244, c[0x0][0x178], !P2 ;  /* 0x00005e00f4007a0c */ /* 0x000fc40005741270 */
[C---:B------:R-:W-:Y:S01]  /*52860*/  IADD3 R19, R3.reuse, c[0x0][0x198], RZ ;  /* 0x0000660003137a10 */ /* 0x040fe20007ffe0ff */
[----:B--2---:R-:W-:Y:S01]  /*52870*/  IMAD.WIDE R12, R3, 0x4, R76 ;  /* 0x00000004030c7825 */ /* 0x004fe200078e024c */
[----:B------:R-:W-:Y:S02]  /*52880*/  ISETP.GE.AND P1, PT, R22, c[0x0][0x17c], PT ;  /* 0x00005f0016007a0c */ /* 0x000fe40003f26270 */
[----:B------:R-:W2:Y:S01]  /*52890*/  LDL.LU R22, [R1+0x1dd8] ;  /* 0x001dd80001167983 */ /* 0x000ea20000300800 */
[----:B----4-:R-:W-:-:S04]  /*528a0*/  IMAD.WIDE R14, R19, 0x4, R230 ;  /* 0x00000004130e7825 */ /* 0x010fc800078e02e6 */
[C---:B-1----:R-:W-:Y:S02]  /*528b0*/  IMAD.WIDE R16, R19.reuse, 0x4, R228 ;  /* 0x0000000413107825 */ /* 0x042fe400078e02e4 */
[----:B------:R1:W-:Y:S04]  /*528c0*/  @P2 STG.E [R12.64], R212 ;  /* 0x000000d40c002986 */ /* 0x0003e8000c101908 */
[----:B------:R4:W-:Y:S01]  /*528d0*/  @P6 STG.E [R14.64], R117 ;  /* 0x000000750e006986 */ /* 0x0009e2000c101908 */
[----:B------:R-:W-:Y:S01]  /*528e0*/  IMAD.WIDE R8, R19, 0x4, R78 ;  /* 0x0000000413087825 */ /* 0x000fe200078e024e */
[----:B------:R-:W-:Y:S02]  /*528f0*/  ISETP.LT.AND P6, PT, R246, c[0x0][0x178], !P1 ;  /* 0x00005e00f6007a0c */ /* 0x000fe40004fc1270 */
[----:B------:R4:W-:Y:S01]  /*52900*/  @P5 STG.E [R16.64], R173 ;  /* 0x000000ad10005986 */ /* 0x0009e2000c101908 */
[----:B------:R-:W-:Y:S01]  /*52910*/  ISETP.LT.AND P5, PT, R247, c[0x0][0x178], !P1 ;  /* 0x00005e00f7007a0c */ /* 0x000fe20004fa1270 */
[----:B------:R-:W-:Y:S01]  /*52920*/  IMAD.WIDE R10, R19, 0x4, R76 ;  /* 0x00000004130a7825 */ /* 0x000fe200078e024c */
[----:B------:R-:W-:-:S02]  /*52930*/  ISETP.LT.AND P2, PT, R245, c[0x0][0x178], !P1 ;  /* 0x00005e00f5007a0c */ /* 0x000fc40004f41270 */
[----:B------:R-:W-:Y:S02]  /*52940*/  IADD3 R19, R19, c[0x0][0x198], RZ ;  /* 0x0000660013137a10 */ /* 0x000fe40007ffe0ff */
[----:B------:R-:W-:Y:S01]  /*52950*/  ISETP.LT.AND P1, PT, R244, c[0x0][0x178], !P1 ;  /* 0x00005e00f4007a0c */ /* 0x000fe20004f21270 */
[----:B------:R4:W-:Y:S01]  /*52960*/  @P3 STG.E [R8.64], R181 ;  /* 0x000000b508003986 */ /* 0x0009e2000c101908 */
[----:B------:R-:W-:Y:S01]  /*52970*/  ISETP.GE.AND P3, PT, R20, c[0x0][0x17c], PT ;  /* 0x00005f0014007a0c */ /* 0x000fe20003f66270 */
[C---:B-1----:R-:W-:Y:S02]  /*52980*/  IMAD.WIDE R12, R19.reuse, 0x4, R230 ;  /* 0x00000004130c7825 */ /* 0x042fe400078e02e6 */
[----:B------:R-:W2:Y:S02]  /*52990*/  LDL.LU R20, [R1+0x1dd4] ;  /* 0x001dd40001147983 */ /* 0x000ea40000300800 */
[C---:B----4-:R-:W-:Y:S02]  /*529a0*/  IMAD.WIDE R14, R19.reuse, 0x4, R228 ;  /* 0x00000004130e7825 */ /* 0x050fe400078e02e4 */
[----:B------:R1:W-:Y:S02]  /*529b0*/  @P4 STG.E [R10.64], R213 ;  /* 0x000000d50a004986 */ /* 0x0003e4000c101908 */
[----:B------:R-:W-:-:S02]  /*529c0*/  IMAD.WIDE R16, R19, 0x4, R78 ;  /* 0x0000000413107825 */ /* 0x000fc400078e024e */
[----:B------:R4:W-:Y:S02]  /*529d0*/  @P5 STG.E [R12.64], R88 ;  /* 0x000000580c005986 */ /* 0x0009e4000c101908 */
[----:B------:R-:W-:Y:S02]  /*529e0*/  IMAD.WIDE R8, R19, 0x4, R76 ;  /* 0x0000000413087825 */ /* 0x000fe400078e024c */
[----:B------:R1:W-:Y:S04]  /*529f0*/  @P6 STG.E [R14.64], R28 ;  /* 0x0000001c0e006986 */ /* 0x0003e8000c101908 */
[----:B------:R1:W-:Y:S04]  /*52a00*/  @P2 STG.E [R16.64], R152 ;  /* 0x0000009810002986 */ /* 0x0003e8000c101908 */
[----:B------:R-:W-:Y:S01]  /*52a10*/  @P1 STG.E [R8.64], R208 ;  /* 0x000000d008001986 */ /* 0x000fe2000c101908 */
[----:B---3--:R-:W-:-:S03]  /*52a20*/  ISETP.GE.AND P1, PT, R0, c[0x0][0x17c], PT ;  /* 0x00005f0000007a0c */ /* 0x008fc60003f26270 */
[----:B------:R-:W3:Y:S01]  /*52a30*/  LDL.LU R0, [R1+0x1dcc] ;  /* 0x001dcc0001007983 */ /* 0x000ee20000300800 */
[----:B------:R-:W-:Y:S02]  /*52a40*/  ISETP.LT.AND P4, PT, R247, c[0x0][0x178], !P0 ;  /* 0x00005e00f7007a0c */ /* 0x000fe40004781270 */
[----:B------:R-:W-:Y:S02]  /*52a50*/  ISETP.LT.AND P5, PT, R246, c[0x0][0x178], !P0 ;  /* 0x00005e00f6007a0c */ /* 0x000fe400047a1270 */
[----:B------:R-:W-:-:S05]  /*52a60*/  IADD3 R3, R19, c[0x0][0x198], RZ ;  /* 0x0000660013037a10 */ /* 0x000fca0007ffe0ff */
[----:B-1----:R-:W-:Y:S01]  /*52a70*/  IMAD.WIDE R10, R3, 0x4, R230 ;  /* 0x00000004030a7825 */ /* 0x002fe200078e02e6 */
[----:B------:R-:W-:-:S03]  /*52a80*/  ISETP.LT.AND P2, PT, R245, c[0x0][0x178], !P0 ;  /* 0x00005e00f5007a0c */ /* 0x000fc60004741270 */
[----:B------:R-:W-:Y:S01]  /*52a90*/  IMAD.WIDE R18, R3, 0x4, R228 ;  /* 0x0000000403127825 */ /* 0x000fe200078e02e4 */
[----:B------:R-:W-:Y:S01]  /*52aa0*/  ISETP.LT.AND P0, PT, R244, c[0x0][0x178], !P0 ;  /* 0x00005e00f4007a0c */ /* 0x000fe20004701270 */
[----:B------:R-:W-:Y:S01]  /*52ab0*/  @P4 STG.E [R10.64], R89 ;  /* 0x000000590a004986 */ /* 0x000fe2000c101908 */
[----:B------:R-:W-:-:S03]  /*52ac0*/  ISETP.LT.AND P6, PT, R247, c[0x0][0x178], !P3 ;  /* 0x00005e00f7007a0c */ /* 0x000fc60005fc1270 */
[----:B------:R1:W-:Y:S01]  /*52ad0*/  @P5 STG.E [R18.64], R29 ;  /* 0x0000001d12005986 */ /* 0x0003e2000c101908 */
[----:B------:R-:W-:Y:S02]  /*52ae0*/  ISETP.LT.AND P5, PT, R246, c[0x0][0x178], !P3 ;  /* 0x00005e00f6007a0c */ /* 0x000fe40005fa1270 */
[----:B------:R-:W-:Y:S02]  /*52af0*/  ISETP.LT.AND P4, PT, R245, c[0x0][0x178], !P3 ;  /* 0x00005e00f5007a0c */ /* 0x000fe40005f81270 */
[C---:B------:R-:W-:Y:S01]  /*52b00*/  IADD3 R21, R3.reuse, c[0x0][0x198], RZ ;  /* 0x0000660003157a10 */ /* 0x040fe20007ffe0ff */
[----:B----4-:R-:W-:-:S04]  /*52b10*/  IMAD.WIDE R12, R3, 0x4, R78 ;  /* 0x00000004030c7825 */ /* 0x010fc800078e024e */
[----:B------:R-:W-:Y:S01]  /*52b20*/  IMAD.WIDE R14, R3, 0x4, R76 ;  /* 0x00000004030e7825 */ /* 0x000fe200078e024c */
[----:B------:R4:W-:Y:S03]  /*52b30*/  @P2 STG.E [R12.64], R153 ;  /* 0x000000990c002986 */ /* 0x0009e6000c101908 */
[C---:B------:R-:W-:Y:S01]  /*52b40*/  IMAD.WIDE R16, R21.reuse, 0x4, R230 ;  /* 0x0000000415107825 */ /* 0x040fe200078e02e6 */
[----:B-1----:R-:W3:Y:S03]  /*52b50*/  LDL.LU R18, [R1+0x1dc4] ;  /* 0x001dc40001127983 */ /* 0x002ee60000300800 */
        /* <DEDUP_REMOVED lines=10> */
[C---:B------:R-:W-:Y:S02]  /*52c00*/  IADD3 R3, R21.reuse, c[0x0][0x198], RZ ;  /* 0x0000660015037a10 */ /* 0x040fe40007ffe0ff */
[----:B------:R-:W-:Y:S01]  /*52c10*/  ISETP.LT.AND P5, PT, R244, c[0x0][0x178], !P1 ;  /* 0x00005e00f4007a0c */ /* 0x000fe20004fa1270 */
[----:B----4-:R-:W-:Y:S01]  /*52c20*/  IMAD.WIDE R12, R21, 0x4, R76 ;  /* 0x00000004150c7825 */ /* 0x010fe200078e024c */
[----:B--2---:R-:W-:Y:S02]  /*52c30*/  ISETP.GE.AND P1, PT, R20, c[0x0][0x17c], PT ;  /* 0x00005f0014007a0c */ /* 0x004fe40003f26270 */
[----:B------:R-:W2:Y:S01]  /*52c40*/  LDL.LU R20, [R1+0x1dc0] ;  /* 0x001dc00001147983 */ /* 0x000ea20000300800 */
[----:B-1----:R-:W-:-:S04]  /*52c50*/  IMAD.WIDE R14, R3, 0x4, R230 ;  /* 0x00000004030e7825 */ /* 0x002fc800078e02e6 */
[C---:B------:R-:W-:Y:S01]  /*52c60*/  IMAD.WIDE R16, R3.reuse, 0x4, R228 ;  /* 0x0000000403107825 */ /* 0x040fe200078e02e4 */
[----:B------:R1:W-:Y:S03]  /*52c70*/  @P3 STG.E [R12.64], R200 ;  /* 0x000000c80c003986 */ /* 0x0003e6000c101908 */
[----:B------:R-:W-:Y:S01]  /*52c80*/  IMAD.WIDE R8, R3, 0x4, R78 ;  /* 0x0000000403087825 */ /* 0x000fe200078e024e */
[----:B------:R4:W-:Y:S04]  /*52c90*/  @P6 STG.E [R14.64], R85 ;  /* 0x000000550e006986 */ /* 0x0009e8000c101908 */
[----:B------:R1:W-:Y:S04]  /*52ca0*/  @P2 STG.E [R16.64], R25 ;  /* 0x0000001910002986 */ /* 0x0003e8000c101908 */
[----:B------:R1:W-:Y:S01]  /*52cb0*/  @P4 STG.E [R8.64], R73 ;  /* 0x0000004908004986 */ /* 0x0003e2000c101908 */
[----:B---3--:R-:W-:-:S03]  /*52cc0*/  ISETP.GE.AND P4, PT, R0, c[0x0][0x17c], PT ;  /* 0x00005f0000007a0c */ /* 0x008fc60003f86270 */
[----:B------:R-:W3:Y:S01]  /*52cd0*/  LDL.LU R0, [R1+0x1dbc] ;  /* 0x001dbc0001007983 */ /* 0x000ee20000300800 */
[----:B------:R-:W-:Y:S01]  /*52ce0*/  ISETP.GE.AND P0, PT, R22, c[0x0][0x17c], PT ;  /* 0x00005f0016007a0c */ /* 0x000fe20003f06270 */
[----:B------:R-:W-:-:S03]  /*52cf0*/  IMAD.WIDE R10, R3, 0x4, R76 ;  /* 0x00000004030a7825 */ /* 0x000fc600078e024c */
[----:B------:R-:W-:Y:S02]  /*52d00*/  ISETP.LT.AND P3, PT, R247, c[0x0][0x178], !P0 ;  /* 0x00005e00f7007a0c */ /* 0x000fe40004761270 */
[----:B------:R-:W-:Y:S02]  /*52d10*/  IADD3 R3, R3, c[0x0][0x198], RZ ;  /* 0x0000660003037a10 */ /* 0x000fe40007ffe0ff */
[----:B------:R-:W-:Y:S02]  /*52d20*/  ISETP.LT.AND P6, PT, R246, c[0x0][0x178], !P0 ;  /* 0x00005e00f6007a0c */ /* 0x000fe400047c1270 */
[----:B------:R-:W-:Y:S01]  /*52d30*/  ISETP.LT.AND P2, PT, R245, c[0x0][0x178], !P0 ;  /* 0x00005e00f5007a0c */ /* 0x000fe20004741270 */
[----:B-1----:R-:W-:Y:S01]  /*52d40*/  IMAD.WIDE R12, R3, 0x4, R230 ;  /* 0x00000004030c7825 */ /* 0x002fe200078e02e6 */
[----:B------:R1:W-:Y:S01]  /*52d50*/  @P5 STG.E [R10.64], R201 ;  /* 0x000000c90a005986 */ /* 0x0003e2000c101908 */
[----:B------:R-:W-:Y:S02]  /*52d60*/  ISETP.LT.AND P0, PT, R244, c[0x0][0x178], !P0 ;  /* 0x00005e00f4007a0c */ /* 0x000fe40004701270 */
[----:B------:R-:W-:Y:S01]  /*52d70*/  ISETP.LT.AND P5, PT, R247, c[0x0][0x178], !P1 ;  /* 0x00005e00f7007a0c */ /* 0x000fe20004fa1270 */
[----:B----4-:R-:W-:Y:S01]  /*52d80*/  IMAD.WIDE R14, R3, 0x4, R228 ;  /* 0x00000004030e7825 */ /* 0x010fe200078e02e4 */
[----:B------:R4:W-:Y:S01]  /*52d90*/  @P3 STG.E [R12.64], R122 ;  /* 0x0000007a0c003986 */ /* 0x0009e2000c101908 */
[----:B------:R-:W-:-:S02]  /*52da0*/  ISETP.LT.AND P3, PT, R246, c[0x0][0x178], !P1 ;  /* 0x00005e00f6007a0c */ /* 0x000fc40004f61270 */
[C---:B------:R-:W-:Y:S01]  /*52db0*/  IMAD.WIDE R16, R3.reuse, 0x4, R78 ;  /* 0x0000000403107825 */ /* 0x040fe200078e024e */
[C---:B------:R-:W-:Y:S01]  /*52dc0*/  IADD3 R21, R3.reuse, c[0x0][0x198], RZ ;  /* 0x0000660003157a10 */ /* 0x040fe20007ffe0ff */
[----:B------:R4:W-:Y:S02]  /*52dd0*/  @P6 STG.E [R14.64], R178 ;  /* 0x000000b20e006986 */ /* 0x0009e4000c101908 */
[----:B------:R-:W-:Y:S02]  /*52de0*/  IMAD.WIDE R8, R3, 0x4, R76 ;  /* 0x0000000403087825 */ /* 0x000fe400078e024c */
[----:B------:R2:W-:Y:S02]  /*52df0*/  @P2 STG.E [R16.64], R186 ;  /* 0x000000ba10002986 */ /* 0x0005e4000c101908 */
[----:B-1----:R-:W-:Y:S01]  /*52e00*/  IMAD.WIDE R10, R21, 0x4, R230 ;  /* 0x00000004150a7825 */ /* 0x002fe200078e02e6 */
[----:B------:R-:W-:-:S03]  /*52e10*/  ISETP.GE.AND P2, PT, R18, c[0x0][0x17c], PT ;  /* 0x00005f0012007a0c */ /* 0x000fc60003f46270 */
        /* <DEDUP_REMOVED lines=9> */
[----:B----4-:R-:W-:-:S04]  /*52eb0*/  IMAD.WIDE R12, R21, 0x4, R78 ;  /* 0x00000004150c7825 */ /* 0x010fc800078e024e */
[----:B------:R-:W-:Y:S01]  /*52ec0*/  IMAD.WIDE R14, R21, 0x4, R76 ;  /* 0x00000004150e7825 */ /* 0x000fe200078e024c */
[----:B--2---:R-:W-:Y:S02]  /*52ed0*/  ISETP.GE.AND P0, PT, R20, c[0x0][0x17c], PT ;  /* 0x00005f0014007a0c */ /* 0x004fe40003f06270 */
[----:B------:R-:W2:Y:S01]  /*52ee0*/  LDL.LU R20, [R1+0x1db0] ;  /* 0x001db00001147983 */ /* 0x000ea20000300800 */
[----:B------:R-:W-:-:S04]  /*52ef0*/  IMAD.WIDE R16, R3, 0x4, R230 ;  /* 0x0000000403107825 */ /* 0x000fc800078e02e6 */
[----:B-1----:R-:W-:Y:S01]  /*52f00*/  IMAD.WIDE R8, R3, 0x4, R228 ;  /* 0x0000000403087825 */ /* 0x002fe200078e02e4 */
[----:B------:R1:W-:Y:S04]  /*52f10*/  @P6 STG.E [R12.64], R187 ;  /* 0x000000bb0c006986 */ /* 0x0003e8000c101908 */
[----:B------:R4:W-:Y:S04]  /*52f20*/  @P1 STG.E [R14.64], R219 ;  /* 0x000000db0e001986 */ /* 0x0009e8000c101908 */
[----:B------:R1:W-:Y:S04]  /*52f30*/  @P5 STG.E [R16.64], R118 ;  /* 0x0000007610005986 */ /* 0x0003e8000c101908 */
[----:B------:R1:W-:Y:S01]  /*52f40*/  @P3 STG.E [R8.64], R174 ;  /* 0x000000ae08003986 */ /* 0x0003e2000c101908 */
[----:B---3--:R-:W-:-:S03]  /*52f50*/  ISETP.GE.AND P3, PT, R0, c[0x0][0x17c], PT ;  /* 0x00005f0000007a0c */ /* 0x008fc60003f66270 */
[----:B------:R-:W3:Y:S01]  /*52f60*/  LDL.LU R0, [R1+0x1dac] ;  /* 0x001dac0001007983 */ /* 0x000ee20000300800 */
[----:B------:R-:W-:Y:S02]  /*52f70*/  ISETP.LT.AND P6, PT, R245, c[0x0][0x178], !P4 ;  /* 0x00005e00f5007a0c */ /* 0x000fe400067c1270 */
[----:B------:R-:W-:Y:S01]  /*52f80*/  ISETP.LT.AND P4, PT, R244, c[0x0][0x178], !P4 ;  /* 0x00005e00f4007a0c */ /* 0x000fe20006781270 */
[----:B------:R-:W-:Y:S01]  /*52f90*/  IMAD.WIDE R10, R3, 0x4, R78 ;  /* 0x00000004030a7825 */ /* 0x000fe200078e024e */
[----:B------:R-:W-:Y:S01]  /*52fa0*/  ISETP.LT.AND P1, PT, R247, c[0x0][0x178], !P2 ;  /* 0x00005e00f7007a0c */ /* 0x000fe20005721270 */
[----:B------:R-:W3:Y:S01]  /*52fb0*/  LDL.LU R21, [R1+0x1da8] ;  /* 0x001da80001157983 */ /* 0x000ee20000300800 */
[----:B------:R-:W-:Y:S02]  /*52fc0*/  ISETP.LT.AND P5, PT, R246, c[0x0][0x178], !P2 ;  /* 0x00005e00f6007a0c */ /* 0x000fe400057a1270 */
[C---:B------:R-:W-:Y:S01]  /*52fd0*/  IADD3 R19, R3.reuse, c[0x0][0x198], RZ ;  /* 0x0000660003137a10 */ /* 0x040fe20007ffe0ff */
[----:B-1----:R-:W-:-:S04]  /*52fe0*/  IMAD.WIDE R12, R3, 0x4, R76 ;  /* 0x00000004030c7825 */ /* 0x002fc800078e024c */
[----:B------:R1:W-:Y:S01]  /*52ff0*/  @P6 STG.E [R10.64], R182 ;  /* 0x000000b60a006986 */ /* 0x0003e2000c101908 */
[----:B------:R-:W-:Y:S01]  /*53000*/  ISETP.LT.AND P6, PT, R245, c[0x0][0x178], !P2 ;  /* 0x00005e00f5007a0c */ /* 0x000fe200057c1270 */
[----:B----4-:R-:W-:-:S04]  /*53010*/  IMAD.WIDE R14, R19, 0x4, R230 ;  /* 0x00000004130e7825 */ /* 0x010fc800078e02e6 */
[----:B------:R-:W-:Y:S01]  /*53020*/  IMAD.WIDE R16, R19, 0x4, R228 ;  /* 0x0000000413107825 */ /* 0x000fe200078e02e4 */
[----:B------:R4:W-:Y:S01]  /*53030*/  @P4 STG.E [R12.64], R214 ;  /* 0x000000d60c004986 */ /* 0x0009e2000c101908 */
[----:B------:R-:W-:Y:S02]  /*53040*/  ISETP.LT.AND P2, PT, R244, c[0x0][0x178], !P2 ;  /* 0x00005e00f4007a0c */ /* 0x000fe40005741270 */
[----:B------:R-:W-:Y:S01]  /*53050*/  ISETP.LT.AND P4, PT, R247, c[0x0][0x178], !P0 ;  /* 0x00005e00f7007a0c */ /* 0x000fe20004781270 */
[----:B------:R4:W-:Y:S01]  /*53060*/  @P1 STG.E [R14.64], R119 ;  /* 0x000000770e001986 */ /* 0x0009e2000c101908 */
[----:B------:R-:W-:Y:S01]  /*53070*/  IMAD.WIDE R8, R19, 0x4, R78 ;  /* 0x0000000413087825 */ /* 0x000fe200078e024e */
[----:B------:R-:W-:Y:S02]  /*53080*/  ISETP.LT.AND P1, PT, R245, c[0x0][0x178], !P0 ;  /* 0x00005e00f5007a0c */ /* 0x000fe40004721270 */
[----:B------:R4:W-:Y:S01]  /*53090*/  @P5 STG.E [R16.64], R175 ;  /* 0x000000af10005986 */ /* 0x0009e2000c101908 */
[----:B------:R-:W-:-:S02]  /*530a0*/  ISETP.LT.AND P5, PT, R246, c[0x0][0x178], !P0 ;  /* 0x00005e00f6007a0c */ /* 0x000fc400047a1270 */
[C---:B------:R-:W-:Y:S02]  /*530b0*/  IADD3 R3, R19.reuse, c[0x0][0x198], RZ ;  /* 0x0000660013037a10 */ /* 0x040fe40007ffe0ff */
[----:B------:R-:W-:Y:S01]  /*530c0*/  ISETP.LT.AND P0, PT, R244, c[0x0][0x178], !P0 ;  /* 0x00005e00f4007a0c */ /* 0x000fe20004701270 */
[----:B------:R2:W-:Y:S01]  /*530d0*/  @P6 STG.E [R8.64], R183 ;  /* 0x000000b708006986 */ /* 0x0005e2000c101908 */
[----:B-1----:R-:W-:-:S04]  /*530e0*/  IMAD.WIDE R10, R19, 0x4, R76 ;  /* 0x00000004130a7825 */ /* 0x002fc800078e024c */
[C---:B------:R-:W-:Y:S01]  /*530f0*/  IMAD.WIDE R18, R3.reuse, 0x4, R230 ;  /* 0x0000000403127825 */ /* 0x040fe200078e02e6 */
[----:B------:R1:W-:Y:S03]  /*53100*/  @P2 STG.E [R10.64], R215 ;  /* 0x000000d70a002986 */ /* 0x0003e6000c101908 */
[C---:B----4-:R-:W-:Y:S01]  /*53110*/  IMAD.WIDE R12, R3.reuse, 0x4, R228 ;  /* 0x00000004030c7825 */ /* 0x050fe200078e02e4 */
[----:B------:R-:W-:Y:S03]  /*53120*/  @P4 STG.E [R18.64], R90 ;  /* 0x0000005a12004986 */ /* 0x000fe6000c101908 */
[C---:B------:R-:W-:Y:S01]  /*53130*/  IMAD.WIDE R14, R3.reuse, 0x4, R78 ;  /* 0x00000004030e7825 */ /* 0x040fe200078e024e */
[----:B------:R4:W-:Y:S03]  /*53140*/  @P5 STG.E [R12.64], R30 ;  /* 0x0000001e0c005986 */ /* 0x0009e6000c101908 */
[----:B------:R-:W-:Y:S01]  /*53150*/  IMAD.WIDE R16, R3, 0x4, R76 ;  /* 0x0000000403107825 */ /* 0x000fe200078e024c */
[----:B--2---:R-:W-:-:S02]  /*53160*/  ISETP.GE.AND P6, PT, R20, c[0x0][0x17c], PT ;  /* 0x00005f0014007a0c */ /* 0x004fc40003fc6270 */
[----:B------:R-:W2:Y:S04]  /*53170*/  LDL.LU R20, [R1+0x1da4] ;  /* 0x001da40001147983 */ /* 0x000ea80000300800 */
[----:B------:R1:W-:Y:S04]  /*53180*/  @P1 STG.E [R14.64], R154 ;  /* 0x0000009a0e001986 */ /* 0x0003e8000c101908 */
[----:B------:R1:W-:Y:S01]  /*53190*/  @P0 STG.E [R16.64], R210 ;  /* 0x000000d210000986 */ /* 0x0003e2000c101908 */
[----:B---3--:R-:W-:-:S03]  /*531a0*/  ISETP.GE.AND P0, PT, R0, c[0x0][0x17c], PT ;  /* 0x00005f0000007a0c */ /* 0x008fc60003f06270 */
[----:B------:R-:W3:Y:S01]  /*531b0*/  LDL.LU R0, [R1+0x1d9c] ;  /* 0x001d9c0001007983 */ /* 0x000ee20000300800 */
[----:B------:R-:W-:Y:S02]  /*531c0*/  ISETP.LT.AND P4, PT, R247, c[0x0][0x178], !P3 ;  /* 0x00005e00f7007a0c */ /* 0x000fe40005f81270 */
[----:B------:R-:W-:Y:S01]  /*531d0*/  IADD3 R3, R3, c[0x0][0x198], RZ ;  /* 0x0000660003037a10 */ /* 0x000fe20007ffe0ff */
[----:B------:R-:W3:Y:S01]  /*531e0*/  LDL.LU R24, [R1+0x1d94] ;  /* 0x001d940001187983 */ /* 0x000ee20000300800 */
[----:B------:R-:W-:-:S03]  /*531f0*/  ISETP.LT.AND P2, PT, R246, c[0x0][0x178], !P3 ;  /* 0x00005e00f6007a0c */ /* 0x000fc60005f41270 */
[----:B------:R-:W-:Y:S01]  /*53200*/  IMAD.WIDE R8, R3, 0x4, R230 ;  /* 0x0000000403087825 */ /* 0x000fe200078e02e6 */
[----:B------:R-:W-:Y:S02]  /*53210*/  ISETP.LT.AND P1, PT, R245, c[0x0][0x178], !P3 ;  /* 0x00005e00f5007a0c */ /* 0x000fe40005f21270 */
[----:B------:R-:W-:Y:S02]  /*53220*/  ISETP.LT.AND P3, PT, R244, c[0x0][0x178], !P3 ;  /* 0x00005e00f4007a0c */ /* 0x000fe40005f61270 */
[----:B------:R-:W-:Y:S01]  /*53230*/  ISETP.LT.AND P5, PT, R247, c[0x0][0x178], !P6 ;  /* 0x00005e00f7007a0c */ /* 0x000fe200077a1270 */
[----:B------:R-:W-:Y:S01]  /*53240*/  @P4 STG.E [R8.64], R91 ;  /* 0x0000005b08004986 */ /* 0x000fe2000c101908 */
[----:B------:R-:W-:Y:S02]  /*53250*/  ISETP.LT.AND P4, PT, R246, c[0x0][0x178], !P6 ;  /* 0x00005e00f6007a0c */ /* 0x000fe40007781270 */
[C---:B------:R-:W-:Y:S01]  /*53260*/  IADD3 R23, R3.reuse, c[0x0][0x198], RZ ;  /* 0x0000660003177a10 */ /* 0x040fe20007ffe0ff */
[----:B-1----:R-:W-:-:S04]  /*53270*/  IMAD.WIDE R10, R3, 0x4, R228 ;  /* 0x00000004030a7825 */ /* 0x002fc800078e02e4 */
[C---:B----4-:R-:W-:Y:S01]  /*53280*/  IMAD.WIDE R12, R3.reuse, 0x4, R78 ;  /* 0x00000004030c7825 */ /* 0x050fe200078e024e */
[----:B------:R-:W-:Y:S03]  /*53290*/  @P2 STG.E [R10.64], R31 ;  /* 0x0000001f0a002986 */ /* 0x000fe6000c101908 */
[----:B------:R-:W-:Y:S01]  /*532a0*/  IMAD.WIDE R14, R3, 0x4, R76 ;  /* 0x00000004030e7825 */ /* 0x000fe200078e024c */
[----:B------:R1:W-:Y:S03]  /*532b0*/  @P1 STG.E [R12.64], R155 ;  /* 0x0000009b0c001986 */ /* 0x0003e6000c101908 */
[C---:B------:R-:W-:Y:S01]  /*532c0*/  IMAD.WIDE R16, R23.reuse, 0x4, R230 ;  /* 0x0000000417107825 */ /* 0x040fe200078e02e6 */
[----:B------:R4:W-:Y:S03]  /*532d0*/  @P3 STG.E [R14.64], R211 ;  /* 0x000000d30e003986 */ /* 0x0009e6000c101908 */
[----:B------:R-:W-:Y:S01]  /*532e0*/  IMAD.WIDE R18, R23, 0x4, R228 ;  /* 0x0000000417127825 */ /* 0x000fe200078e02e4 */
[----:B------:R-:W-:Y:S01]  /*532f0*/  ISETP.LT.AND P1, PT, R245, c[0x0][0x178], !P6 ;  /* 0x00005e00f5007a0c */ /* 0x000fe20007721270 */
[----:B------:R-:W-:Y:S01]  /*53300*/  @P5 STG.E [R16.64], R86 ;  /* 0x0000005610005986 */ /* 0x000fe2000c101908 */
[----:B------:R-:W-:-:S02]  /*53310*/  ISETP.LT.AND P6, PT, R244, c[0x0][0x178], !P6 ;  /* 0x00005e00f4007a0c */ /* 0x000fc400077c1270 */
[----:B------:R-:W-:Y:S01]  /*53320*/  ISETP.LT.AND P5, PT, R247, c[0x0][0x178], !P0 ;  /* 0x00005e00f7007a0c */ /* 0x000fe200047a1270 */
[----:B------:R-:W-:Y:S01]  /*53330*/  @P4 STG.E [R18.64], R26 ;  /* 0x0000001a12004986 */ /* 0x000fe2000c101908 */
[----:B------:R-:W-:Y:S02]  /*53340*/  ISETP.LT.AND P4, PT, R246, c[0x0][0x178], !P0 ;  /* 0x00005e00f6007a0c */ /* 0x000fe40004781270 */
[----:B------:R-:W-:Y:S01]  /*53350*/  IADD3 R25, R23, c[0x0][0x198], RZ ;  /* 0x0000660017197a10 */ /* 0x000fe20007ffe0ff */
[----:B------:R4:W3:Y:S01]  /*53360*/  LDS.128 R8, [R2] ;  /* 0x0000000002087984 */ /* 0x0008e20000000c00 */
[----:B------:R-:W-:Y:S01]  /*53370*/  ISETP.GE.AND P2, PT, R21, c[0x0][0x17c], PT ;  /* 0x00005f0015007a0c */ /* 0x000fe20003f46270 */
[----:B-1----:R-:W-:-:S04]  /*53380*/  IMAD.WIDE R12, R23, 0x4, R76 ;  /* 0x00000004170c7825 */ /* 0x002fc800078e024c */
[----:B----4-:R-:W-:-:S04]  /*53390*/  IMAD.WIDE R14, R25, 0x4, R230 ;  /* 0x00000004190e7825 */ /* 0x010fc800078e02e6 */
[----:B------:R-:W-:Y:S01]  /*533a0*/  IMAD.WIDE R2, R25, 0x4, R228 ;  /* 0x0000000419027825 */ /* 0x000fe200078e02e4 */
[----:B--2---:R-:W-:-:S03]  /*533b0*/  ISETP.GE.AND P3, PT, R20, c[0x0][0x17c], PT ;  /* 0x00005f0014007a0c */ /* 0x004fc60003f66270 */
[----:B------:R-:W-:-:S05]  /*533c0*/  IMAD.WIDE R20, R23, 0x4, R78 ;  /* 0x0000000417147825 */ /* 0x000fca00078e024e */
[----:B------:R1:W-:Y:S04]  /*533d0*/  @P1 STG.E [R20.64], R74 ;  /* 0x0000004a14001986 */ /* 0x0003e8000c101908 */
[----:B------:R-:W-:Y:S04]  /*533e0*/  @P6 STG.E [R12.64], R202 ;  /* 0x000000ca0c006986 */ /* 0x000fe8000c101908 */
[----:B------:R-:W-:Y:S04]  /*533f0*/  @P5 STG.E [R14.64], R87 ;  /* 0x000000570e005986 */ /* 0x000fe8000c101908 */
[----:B------:R2:W-:Y:S01]  /*53400*/  @P4 STG.E [R2.64], R27 ;  /* 0x0000001b02004986 */ /* 0x0005e2000c101908 */
[----:B---3--:R-:W-:-:S03]  /*53410*/  ISETP.GE.AND P4, PT, R0, c[0x0][0x17c], PT ;  /* 0x00005f0000007a0c */ /* 0x008fc60003f86270 */
[----:B------:R-:W3:Y:S04]  /*53420*/  LDL.LU R0, [R1+0x1d90] ;  /* 0x001d900001007983 */ /* 0x000ee80000300800 */
[----:B------:R-:W4:Y:S04]  /*53430*/  LDL.LU R30, [R1+0x1d8c] ;  /* 0x001d8c00011e7983 */ /* 0x000f280000300800 */
[----:B------:R-:W4:Y:S01]  /*53440*/  LDL.LU R28, [R1+0x1d80] ;  /* 0x001d8000011c7983 */ /* 0x000f220000300800 */
[----:B------:R-:W-:Y:S02]  /*53450*/  ISETP.LT.AND P1, PT, R245, c[0x0][0x178], !P0 ;  /* 0x00005e00f5007a0c */ /* 0x000fe40004721270 */
[----:B------:R-:W-:Y:S01]  /*53460*/  ISETP.LT.AND P0, PT, R244, c[0x0][0x178], !P0 ;  /* 0x00005e00f4007a0c */ /* 0x000fe20004701270 */
[----:B------:R-:W-:-:S04]  /*53470*/  IMAD.WIDE R16, R25, 0x4, R78 ;  /* 0x0000000419107825 */ /* 0x000fc800078e024e */
[----:B------:R-:W-:Y:S01]  /*53480*/  IMAD.WIDE R18, R25, 0x4, R76 ;  /* 0x0000000419127825 */ /* 0x000fe200078e024c */
[----:B------:R-:W-:Y:S02]  /*53490*/  ISETP.LT.AND P6, PT, R247, c[0x0][0x178], !P2 ;  /* 0x00005e00f7007a0c */ /* 0x000fe400057c1270 */
[----:B------:R-:W-:-:S03]  /*534a0*/  ISETP.LT.AND P5, PT, R246, c[0x0][0x178], !P2 ;  /* 0x00005e00f6007a0c */ /* 0x000fc600057a1270 */
[----:B------:R2:W-:Y:S01]  /*534b0*/  @P1 STG.E [R16.64], R75 ;  /* 0x0000004b10001986 */ /* 0x0005e2000c101908 */
[----:B------:R-:W-:-:S03]  /*534c0*/  IADD3 R29, R25, c[0x0][0x198], RZ ;  /* 0x00006600191d7a10 */ /* 0x000fc60007ffe0ff */
[----:B------:R2:W-:Y:S01]  /*534d0*/  @P0 STG.E [R18.64], R203 ;  /* 0x000000cb12000986 */ /* 0x0005e2000c101908 */
[----:B------:R-:W-:Y:S02]  /*534e0*/  ISETP.LT.AND P0, PT, R245, c[0x0][0x178], !P2 ;  /* 0x00005e00f5007a0c */ /* 0x000fe40005701270 */
[----:B------:R-:W-:Y:S02]  /*534f0*/  ISETP.LT.AND P2, PT, R244, c[0x0][0x178], !P2 ;  /* 0x00005e00f4007a0c */ /* 0x000fe40005741270 */
[----:B------:R-:W-:Y:S01]  /*53500*/  ISETP.LT.AND P1, PT, R247, c[0x0][0x178], !P3 ;  /* 0x00005e00f7007a0c */ /* 0x000fe20005f21270 */
[C---:B-1----:R-:W-:Y:S01]  /*53510*/  IMAD.WIDE R20, R29.reuse, 0x4, R230 ;  /* 0x000000041d147825 */ /* 0x042fe200078e02e6 */
[----:B--2---:R-:W-:-:S03]  /*53520*/  IADD3 R27, R29, c[0x0][0x198], RZ ;  /* 0x000066001d1b7a10 */ /* 0x004fc60007ffe0ff */
[C---:B------:R-:W-:Y:S01]  /*53530*/  IMAD.WIDE R22, R29.reuse, 0x4, R228 ;  /* 0x000000041d167825 */ /* 0x040fe200078e02e4 */
[----:B------:R1:W-:Y:S03]  /*53540*/  @P6 STG.E [R20.64], R160 ;  /* 0x000000a014006986 */ /* 0x0003e6000c101908 */
[C---:B------:R-:W-:Y:S01]  /*53550*/  IMAD.WIDE R2, R29.reuse, 0x4, R78 ;  /* 0x000000041d027825 */ /* 0x040fe200078e024e */
[----:B------:R2:W-:Y:S03]  /*53560*/  @P5 STG.E [R22.64], R32 ;  /* 0x0000002016005986 */ /* 0x0005e6000c101908 */
[----:B------:R-:W-:Y:S01]  /*53570*/  IMAD.WIDE R16, R29, 0x4, R76 ;  /* 0x000000041d107825 */ /* 0x000fe200078e024c */
[----:B------:R1:W-:Y:S03]  /*53580*/  @P0 STG.E [R2.64], R196 ;  /* 0x000000c402000986 */ /* 0x0003e6000c101908 */
[----:B------:R-:W-:Y:S01]  /*53590*/  IMAD.WIDE R18, R27, 0x4, R230 ;  /* 0x000000041b127825 */ /* 0x000fe200078e02e6 */
[----:B------:R-:W-:Y:S04]  /*535a0*/  @P2 STG.E [R16.64], R8 ;  /* 0x0000000810002986 */ /* 0x000fe8000c101908 */
[----:B------:R-:W-:Y:S04]  /*535b0*/  @P1 STG.E [R18.64], R161 ;  /* 0x000000a112001986 */ /* 0x000fe8000c101908 */
[----:B------:R-:W1:Y:S02]  /*535c0*/  S2R R235, SR_TID.X ;  /* 0x0000000000eb7919 */ /* 0x000e640000002100 */
[C---:B-1----:R-:W-:Y:S01]  /*535d0*/  LOP3.LUT R234, R235.reuse, 0x7f, RZ, 0xc0, !PT ;  /* 0x0000007febea7812 */ /* 0x042fe200078ec0ff */
[----:B------:R-:W-:-:S05]  /*535e0*/  IMAD.SHL.U32 R235, R235, 0x400, RZ ;  /* 0x00000400ebeb7824 */ /* 0x000fca00078e00ff */
[----:B------:R-:W-:-:S04]  /*535f0*/  LOP3.LUT R235, R235, 0x1800, RZ, 0xc0, !PT ;  /* 0x00001800ebeb7812 */ /* 0x000fc800078ec0ff */
[----:B------:R-:W-:Y:S02]  /*53600*/  LEA R235, R234, R235, 0x4 ;  /* 0x000000ebeaeb7211 */ /* 0x000fe400078e20ff */
[----:B---3--:R-:W-:Y:S02]  /*53610*/  ISETP.GE.AND P1, PT, R0, c[0x0][0x17c], PT ;  /* 0x00005f0000007a0c */ /* 0x008fe40003f26270 */
[----:B------:R-:W3:Y:S01]  /*53620*/  LDL.LU R0, [R1+0x1d7c] ;  /* 0x001d7c0001007983 */ /* 0x000ee20000300800 */
[----:B------:R-:W-:Y:S02]  /*53630*/  LOP3.LUT R235, R235, 0x20, RZ, 0x3c, !PT ;  /* 0x00000020ebeb7812 */ /* 0x000fe400078e3cff */
[----:B------:R-:W-:Y:S02]  /*53640*/  ISETP.LT.AND P5, PT, R246, c[0x0][0x178], !P3 ;  /* 0x00005e00f6007a0c */ /* 0x000fe40005fa1270 */
[----:B------:R-:W-:Y:S01]  /*53650*/  ISETP.LT.AND P6, PT, R245, c[0x0][0x178], !P3 ;  /* 0x00005e00f5007a0c */ /* 0x000fe20005fc1270 */
[----:B------:R-:W1:Y:S01]  /*53660*/  LDS.128 R12, [R235] ;  /* 0x00000000eb0c7984 */ /* 0x000e620000000c00 */
[----:B------:R-:W-:Y:S01]  /*53670*/  ISETP.LT.AND P3, PT, R244, c[0x0][0x178], !P3 ;  /* 0x00005e00f4007a0c */ /* 0x000fe20005f61270 */
[C---:B------:R-:W-:Y:S01]  /*53680*/  IMAD.WIDE R20, R27.reuse, 0x4, R228 ;  /* 0x000000041b147825 */ /* 0x040fe200078e02e4 */
[----:B------:R-:W-:Y:S01]  /*53690*/  ISETP.GE.AND P0, PT, R24, c[0x0][0x17c], PT ;  /* 0x00005f0018007a0c */ /* 0x000fe20003f06270 */
[----:B--2---:R-:W2:Y:S02]  /*536a0*/  LDL.LU R32, [R1+0x1d78] ;  /* 0x001d780001207983 */ /* 0x004ea40000300800 */
[----:B------:R-:W-:Y:S01]  /*536b0*/  IMAD.WIDE R22, R27, 0x4, R78 ;  /* 0x000000041b167825 */ /* 0x000fe200078e024e */
[----:B------:R-:W-:-:S03]  /*536c0*/  ISETP.LT.AND P2, PT, R247, c[0x0][0x178], !P4 ;  /* 0x00005e00f7007a0c */ /* 0x000fc60006741270 */
[C---:B------:R-:W-:Y:S01]  /*536d0*/  IMAD.WIDE R24, R27.reuse, 0x4, R76 ;  /* 0x000000041b187825 */ /* 0x040fe200078e024c */
[----:B------:R-:W-:Y:S01]  /*536e0*/  @P5 STG.E [R20.64], R33 ;  /* 0x0000002114005986 */ /* 0x000fe2000c101908 */
[----:B------:R-:W-:Y:S02]  /*536f0*/  ISETP.LT.AND P5, PT, R246, c[0x0][0x178], !P4 ;  /* 0x00005e00f6007a0c */ /* 0x000fe400067a1270 */
[----:B------:R-:W-:Y:S01]  /*53700*/  IADD3 R29, R27, c[0x0][0x198], RZ ;  /* 0x000066001b1d7a10 */ /* 0x000fe20007ffe0ff */
[----:B------:R-:W-:Y:S01]  /*53710*/  @P6 STG.E [R22.64], R197 ;  /* 0x000000c516006986 */ /* 0x000fe2000c101908 */
[----:B------:R-:W-:-:S03]  /*53720*/  ISETP.LT.AND P6, PT, R247, c[0x0][0x178], !P0 ;  /* 0x00005e00f7007a0c */ /* 0x000fc600047c1270 */
[----:B------:R4:W-:Y:S01]  /*53730*/  @P3 STG.E [R24.64], R9 ;  /* 0x0000000918003986 */ /* 0x0009e2000c101908 */
[----:B------:R-:W-:Y:S02]  /*53740*/  ISETP.LT.AND P3, PT, R245, c[0x0][0x178], !P4 ;  /* 0x00005e00f5007a0c */ /* 0x000fe40006761270 */
[----:B------:R-:W-:Y:S01]  /*53750*/  ISETP.LT.AND P4, PT, R244, c[0x0][0x178], !P4 ;  /* 0x00005e00f4007a0c */ /* 0x000fe20006781270 */
[C---:B------:R-:W-:Y:S01]  /*53760*/  IMAD.WIDE R2, R29.reuse, 0x4, R230 ;  /* 0x000000041d027825 */ /* 0x040fe200078e02e6 */
[----:B------:R-:W-:-:S03]  /*53770*/  IADD3 R31, R29, c[0x0][0x198], RZ ;  /* 0x000066001d1f7a10 */ /* 0x000fc60007ffe0ff */
[C---:B------:R-:W-:Y:S01]  /*53780*/  IMAD.WIDE R26, R29.reuse, 0x4, R228 ;  /* 0x000000041d1a7825 */ /* 0x040fe200078e02e4 */
[----:B------:R1:W-:Y:S03]  /*53790*/  @P2 STG.E [R2.64], R96 ;  /* 0x0000006002002986 */ /* 0x0003e6000c101908 */
[C---:B----4-:R-:W-:Y:S01]  /*537a0*/  IMAD.WIDE R8, R29.reuse, 0x4, R78 ;  /* 0x000000041d087825 */ /* 0x050fe200078e024e */
[----:B------:R-:W-:Y:S01]  /*537b0*/  @P5 STG.E [R26.64], R4 ;  /* 0x000000041a005986 */ /* 0x000fe2000c101908 */
[----:B------:R-:W-:Y:S02]  /*537c0*/  ISETP.LT.AND P5, PT, R246, c[0x0][0x178], !P0 ;  /* 0x00005e00f6007a0c */ /* 0x000fe400047a1270 */
[----:B------:R-:W-:Y:S01]  /*537d0*/  IMAD.WIDE R20, R29, 0x4, R76 ;  /* 0x000000041d147825 */ /* 0x000fe200078e024c */
[----:B------:R4:W-:Y:S03]  /*537e0*/  @P3 STG.E [R8.64], R204 ;  /* 0x000000cc08003986 */ /* 0x0009e6000c101908 */
[----:B------:R-:W-:Y:S01]  /*537f0*/  IMAD.WIDE R22, R31, 0x4, R230 ;  /* 0x000000041f167825 */ /* 0x000fe200078e02e6 */
[----:B------:R-:W-:Y:S01]  /*53800*/  ISETP.LT.AND P2, PT, R245, c[0x0][0x178], !P0 ;  /* 0x00005e00f5007a0c */ /* 0x000fe20004741270 */
[----:B-1----:R-:W-:Y:S01]  /*53810*/  @P4 STG.E [R20.64], R12 ;  /* 0x0000000c14004986 */ /* 0x002fe2000c101908 */
[----:B------:R-:W-:-:S03]  /*53820*/  ISETP.LT.AND P0, PT, R244, c[0x0][0x178], !P0 ;  /* 0x00005e00f4007a0c */ /* 0x000fc60004701270 */
[----:B------:R-:W-:Y:S01]  /*53830*/  @P6 STG.E [R22.64], R97 ;  /* 0x0000006116006986 */ /* 0x000fe2000c101908 */
[----:B------:R-:W-:Y:S01]  /*53840*/  ISETP.LT.AND P6, PT, R247, c[0x0][0x178], !P1 ;  /* 0x00005e00f7007a0c */ /* 0x000fe20004fc1270 */
[C---:B------:R-:W-:Y:S01]  /*53850*/  IMAD.WIDE R2, R31.reuse, 0x4, R228 ;  /* 0x000000041f027825 */ /* 0x040fe200078e02e4 */
[----:B------:R-:W-:Y:S01]  /*53860*/  ISETP.LT.AND P4, PT, R246, c[0x0][0x178], !P1 ;  /* 0x00005e00f6007a0c */ /* 0x000fe20004f81270 */
[----:B------:R-:W1:Y:S01]  /*53870*/  S2R R235, SR_TID.X ;  /* 0x0000000000eb7919 */ /* 0x000e620000002100 */
[C---:B------:R-:W-:Y:S01]  /*53880*/  IADD3 R33, R31.reuse, c[0x0][0x198], RZ ;  /* 0x000066001f217a10 */ /* 0x040fe20007ffe0ff */
[C---:B------:R-:W-:Y:S02]  /*53890*/  IMAD.WIDE R24, R31.reuse, 0x4, R78 ;  /* 0x000000041f187825 */ /* 0x040fe400078e024e */
[----:B------:R-:W-:Y:S01]  /*538a0*/  @P5 STG.E [R2.64], R5 ;  /* 0x0000000502005986 */ /* 0x000fe2000c101908 */
[----:B------:R-:W-:Y:S01]  /*538b0*/  ISETP.GE.AND P5, PT, R28, c[0x0][0x17c], PT ;  /* 0x00005f001c007a0c */ /* 0x000fe20003fa6270 */
[----:B----4-:R-:W-:Y:S01]  /*538c0*/  IMAD.WIDE R8, R31, 0x4, R76 ;  /* 0x000000041f087825 */ /* 0x010fe200078e024c */
[----:B------:R-:W-:Y:S01]  /*538d0*/  ISETP.GE.AND P3, PT, R30, c[0x0][0x17c], PT ;  /* 0x00005f001e007a0c */ /* 0x000fe20003f66270 */
[----:B------:R-:W-:Y:S02]  /*538e0*/  LDS.128 R20, [R252] ;  /* 0x00000000fc147984 */ /* 0x000fe40000000c00 */
[----:B------:R-:W-:-:S02]  /*538f0*/  IMAD.WIDE R26, R33, 0x4, R230 ;  /* 0x00000004211a7825 */ /* 0x000fc400078e02e6 */
[----:B------:R-:W-:Y:S02]  /*53900*/  @P2 STG.E [R24.64], R205 ;  /* 0x000000cd18002986 */ /* 0x000fe4000c101908 */
[----:B------:R-:W-:Y:S02]  /*53910*/  IMAD.WIDE R28, R33, 0x4, R228 ;  /* 0x00000004211c7825 */ /* 0x000fe400078e02e4 */
[----:B------:R-:W-:Y:S04]  /*53920*/  @P0 STG.E [R8.64], R13 ;  /* 0x0000000d08000986 */ /* 0x000fe8000c101908 */
[----:B------:R-:W-:Y:S04]  /*53930*/  @P6 STG.E [R26.64], R92 ;  /* 0x0000005c1a006986 */ /* 0x000fe8000c101908 */
[----:B------:R4:W-:Y:S04]  /*53940*/  @P4 STG.E [R28.64], R188 ;  /* 0x000000bc1c004986 */ /* 0x0009e8000c101908 */
[----:B------:R-:W2:Y:S04]  /*53950*/  LDL.LU R30, [R1+0x1d74] ;  /* 0x001d7400011e7983 */ /* 0x000ea80000300800 */
[----:B----4-:R-:W4:Y:S01]  /*53960*/  LDL.LU R28, [R1+0x1d6c] ;  /* 0x001d6c00011c7983 */ /* 0x010f220000300800 */
[----:B------:R-:W-:Y:S01]  /*53970*/  ISETP.LT.AND P2, PT, R245, c[0x0][0x178], !P1 ;  /* 0x00005e00f5007a0c */ /* 0x000fe20004f41270 */
[----:B------:R-:W-:-:S12]  /*53980*/  IMAD.WIDE R2, R33, 0x4, R78 ;  /* 0x0000000421027825 */ /* 0x000fd800078e024e */
[----:B------:R3:W-:Y:S01]  /*53990*/  @P2 STG.E [R2.64], R220 ;  /* 0x000000dc02002986 */ /* 0x0007e2000c101908 */
[C---:B-1----:R-:W-:Y:S01]  /*539a0*/  LOP3.LUT R234, R235.reuse, 0x7f, RZ, 0xc0, !PT ;  /* 0x0000007febea7812 */ /* 0x042fe200078ec0ff */
[----:B------:R-:W-:-:S05]  /*539b0*/  IMAD.SHL.U32 R235, R235, 0x400, RZ ;  /* 0x00000400ebeb7824 */ /* 0x000fca00078e00ff */
[----:B------:R-:W-:Y:S02]  /*539c0*/  LOP3.LUT R235, R235, 0x1800, RZ, 0xc0, !PT ;  /* 0x00001800ebeb7812 */ /* 0x000fe400078ec0ff */
[----:B---3--:R-:W-:Y:S02]  /*539d0*/  ISETP.GE.AND P2, PT, R0, c[0x0][0x17c], PT ;  /* 0x00005f0000007a0c */ /* 0x008fe40003f46270 */
[----:B------:R-:W3:Y:S01]  /*539e0*/  LDL.LU R0, [R1+0x1d68] ;  /* 0x001d680001007983 */ /* 0x000ee20000300800 */
[----:B------:R-:W-:-:S04]  /*539f0*/  LEA R235, R234, R235, 0x4 ;  /* 0x000000ebeaeb7211 */ /* 0x000fc800078e20ff */
[----:B------:R-:W-:-:S05]  /*53a00*/  LOP3.LUT R235, R235, 0x40, RZ, 0x3c, !PT ;  /* 0x00000040ebeb7812 */ /* 0x000fca00078e3cff */
[----:B------:R-:W1:Y:S01]  /*53a10*/  LDS.128 R16, [R235] ;  /* 0x00000000eb107984 */ /* 0x000e620000000c00 */
[----:B------:R-:W-:Y:S02]  /*53a20*/  ISETP.LT.AND P1, PT, R244, c[0x0][0x178], !P1 ;  /* 0x00005e00f4007a0c */ /* 0x000fe40004f21270 */
[----:B------:R-:W-:Y:S01]  /*53a30*/  ISETP.LT.AND P4, PT, R247, c[0x0][0x178], !P3 ;  /* 0x00005e00f7007a0c */ /* 0x000fe20005f81270 */
[C---:B------:R-:W-:Y:S01]  /*53a40*/  IMAD.WIDE R4, R33.reuse, 0x4, R76 ;  /* 0x0000000421047825 */ /* 0x040fe200078e024c */
[----:B------:R-:W-:Y:S02]  /*53a50*/  IADD3 R33, R33, c[0x0][0x198], RZ ;  /* 0x0000660021217a10 */ /* 0x000fe40007ffe0ff */
[----:B------:R-:W-:-:S03]  /*53a60*/  ISETP.LT.AND P6, PT, R246, c[0x0][0x178], !P3 ;  /* 0x00005e00f6007a0c */ /* 0x000fc60005fc1270 */
[----:B------:R-:W-:Y:S01]  /*53a70*/  IMAD.WIDE R8, R33, 0x4, R230 ;  /* 0x0000000421087825 */ /* 0x000fe200078e02e6 */
[----:B------:R-:W-:Y:S02]  /*53a80*/  ISETP.LT.AND P0, PT, R245, c[0x0][0x178], !P3 ;  /* 0x00005e00f5007a0c */ /* 0x000fe40005f01270 */
[----:B------:R-:W-:Y:S02]  /*53a90*/  ISETP.LT.AND P3, PT, R244, c[0x0][0x178], !P3 ;  /* 0x00005e00f4007a0c */ /* 0x000fe40005f61270 */
[C---:B------:R-:W-:Y:S01]  /*53aa0*/  IADD3 R29, R33.reuse, c[0x0][0x198], RZ ;  /* 0x00006600211d7a10 */ /* 0x040fe20007ffe0ff */
[----:B------:R-:W-:-:S04]  /*53ab0*/  IMAD.WIDE R12, R33, 0x4, R228 ;  /* 0x00000004210c7825 */ /* 0x000fc800078e02e4 */
[----:B------:R-:W-:-:S04]  /*53ac0*/  IMAD.WIDE R24, R33, 0x4, R78 ;  /* 0x0000000421187825 */ /* 0x000fc800078e024e */
[----:B------:R-:W-:-:S04]  /*53ad0*/  IMAD.WIDE R2, R33, 0x4, R76 ;  /* 0x0000000421027825 */ /* 0x000fc800078e024c */
[----:B------:R-:W-:Y:S01]  /*53ae0*/  IMAD.WIDE R26, R29, 0x4, R228 ;  /* 0x000000041d1a7825 */ /* 0x000fe200078e02e4 */
[----:B-1----:R1:W-:Y:S01]  /*53af0*/  @P1 STG.E [R4.64], R16 ;  /* 0x0000001004001986 */ /* 0x0023e2000c101908 */
[----:B------:R-:W-:-:S03]  /*53b00*/  ISETP.LT.AND P1, PT, R247, c[0x0][0x178], !P5 ;  /* 0x00005e00f7007a0c */ /* 0x000fc60006f21270 */
[----:B------:R2:W-:Y:S01]  /*53b10*/  @P4 STG.E [R8.64], R93 ;  /* 0x0000005d08004986 */ /* 0x0005e2000c101908 */
[----:B------:R-:W-:-:S03]  /*53b20*/  ISETP.LT.AND P4, PT, R246, c[0x0][0x178], !P5 ;  /* 0x00005e00f6007a0c */ /* 0x000fc60006f81270 */
[----:B------:R2:W-:Y:S01]  /*53b30*/  @P6 STG.E [R12.64], R189 ;  /* 0x000000bd0c006986 */ /* 0x0005e2000c101908 */
[----:B-1----:R-:W-:-:S03]  /*53b40*/  IMAD.WIDE R4, R29, 0x4, R230 ;  /* 0x000000041d047825 */ /* 0x002fc600078e02e6 */
[----:B------:R1:W-:Y:S01]  /*53b50*/  @P0 STG.E [R24.64], R221 ;  /* 0x000000dd18000986 */ /* 0x0003e2000c101908 */
[----:B------:R-:W-:Y:S02]  /*53b60*/  ISETP.LT.AND P0, PT, R245, c[0x0][0x178], !P5 ;  /* 0x00005e00f5007a0c */ /* 0x000fe40006f01270 */
        /* <DEDUP_REMOVED lines=8> */
[----:B--2---:R-:W-:-:S04]  /*53bf0*/  IMAD.WIDE R8, R29, 0x4, R78 ;  /* 0x000000041d087825 */ /* 0x004fc800078e024e */
[----:B------:R-:W-:Y:S01]  /*53c00*/  IMAD.WIDE R12, R29, 0x4, R76 ;  /* 0x000000041d0c7825 */ /* 0x000fe200078e024c */
[----:B------:R-:W-:Y:S03]  /*53c10*/  @P0 STG.E [R8.64], R224 ;  /* 0x000000e008000986 */ /* 0x000fe6000c101908 */
[----:B-1----:R-:W-:Y:S01]  /*53c20*/  IMAD.WIDE R24, R31, 0x4, R230 ;  /* 0x000000041f187825 */ /* 0x002fe200078e02e6 */
[----:B------:R-:W-:-:S03]  /*53c30*/  ISETP.GE.AND P1, PT, R32, c[0x0][0x17c], PT ;  /* 0x00005f0020007a0c */ /* 0x000fc60003f26270 */
[C---:B------:R-:W-:Y:S01]  /*53c40*/  IMAD.WIDE R2, R31.reuse, 0x4, R228 ;  /* 0x000000041f027825 */ /* 0x040fe200078e02e4 */
[----:B------:R-:W-:Y:S03]  /*53c50*/  @P5 STG.E [R12.64], R20 ;  /* 0x000000140c005986 */ /* 0x000fe6000c101908 */
[----:B------:R-:W-:Y:S01]  /*53c60*/  IMAD.WIDE R4, R31, 0x4, R78 ;  /* 0x000000041f047825 */ /* 0x000fe200078e024e */
[----:B------:R1:W-:Y:S01]  /*53c70*/  @P6 STG.E [R24.64], R125 ;  /* 0x0000007d18006986 */ /* 0x0003e2000c101908 */
[----:B------:R-:W-:-:S03]  /*53c80*/  ISETP.LT.AND P6, PT, R247, c[0x0][0x178], !P1 ;  /* 0x00005e00f7007a0c */ /* 0x000fc60004fc1270 */
[----:B------:R2:W-:Y:S01]  /*53c90*/  @P4 STG.E [R2.64], R193 ;  /* 0x000000c102004986 */ /* 0x0005e2000c101908 */
[----:B------:R-:W-:Y:S02]  /*53ca0*/  ISETP.LT.AND P5, PT, R246, c[0x0][0x178], !P1 ;  /* 0x00005e00f6007a0c */ /* 0x000fe40004fa1270 */
[----:B------:R-:W-:Y:S01]  /*53cb0*/  ISETP.LT.AND P4, PT, R244, c[0x0][0x178], !P1 ;  /* 0x00005e00f4007a0c */ /* 0x000fe20004f81270 */
[----:B------:R1:W-:Y:S01]  /*53cc0*/  @P3 STG.E [R4.64], R225 ;  /* 0x000000e104003986 */ /* 0x0003e2000c101908 */
[----:B------:R-:W-:Y:S02]  /*53cd0*/  ISETP.LT.AND P3, PT, R245, c[0x0][0x178], !P1 ;  /* 0x00005e00f5007a0c */ /* 0x000fe40004f61270 */
[----:B----4-:R-:W-:Y:S02]  /*53ce0*/  ISETP.GE.AND P1, PT, R28, c[0x0][0x17c], PT ;  /* 0x00005f001c007a0c */ /* 0x010fe40003f26270 */
[----:B------:R-:W4:Y:S01]  /*53cf0*/  LDL.LU R28, [R1+0x1d60] ;  /* 0x001d6000011c7983 */ /* 0x000f220000300800 */
[----:B------:R-:W-:-:S03]  /*53d00*/  ISETP.LT.AND P2, PT, R244, c[0x0][0x178], !P2 ;  /* 0x00005e00f4007a0c */ /* 0x000fc60005741270 */
[----:B------:R-:W4:Y:S01]  /*53d10*/  LDL.LU R26, [R1+0x1d5c] ;  /* 0x001d5c00011a7983 */ /* 0x000f220000300800 */
[----:B------:R-:W-:-:S03]  /*53d20*/  IADD3 R27, R31, c[0x0][0x198], RZ ;  /* 0x000066001f1b7a10 */ /* 0x000fc60007ffe0ff */
[----:B-1----:R-:W4:Y:S01]  /*53d30*/  LDL.LU R24, [R1+0x1d50] ;  /* 0x001d500001187983 */ /* 0x002f220000300800 */
[----:B------:R-:W-:-:S04]  /*53d40*/  IMAD.WIDE R8, R31, 0x4, R76 ;  /* 0x000000041f087825 */ /* 0x000fc800078e024c */
[C---:B------:R-:W-:Y:S01]  /*53d50*/  IMAD.WIDE R12, R27.reuse, 0x4, R230 ;  /* 0x000000041b0c7825 */ /* 0x040fe200078e02e6 */
[----:B------:R1:W-:Y:S03]  /*53d60*/  @P2 STG.E [R8.64], R21 ;  /* 0x0000001508002986 */ /* 0x0003e6000c101908 */
[C---:B------:R-:W-:Y:S01]  /*53d70*/  IMAD.WIDE R16, R27.reuse, 0x4, R228 ;  /* 0x000000041b107825 */ /* 0x040fe200078e02e4 */
[----:B------:R1:W-:Y:S03]  /*53d80*/  @P6 STG.E [R12.64], R162 ;  /* 0x000000a20c006986 */ /* 0x0003e6000c101908 */
[----:B--2---:R-:W-:Y:S01]  /*53d90*/  IMAD.WIDE R2, R27, 0x4, R78 ;  /* 0x000000041b027825 */ /* 0x004fe200078e024e */
        /* <DEDUP_REMOVED lines=8> */
[----:B------:R-:W-:-:S03]  /*53e20*/  ISETP.LT.AND P6, PT, R246, c[0x0][0x178], !P0 ;  /* 0x00005e00f6007a0c */ /* 0x000fc600047c1270 */
[----:B-1----:R-:W-:Y:S01]  /*53e30*/  IMAD.WIDE R8, R27, 0x4, R230 ;  /* 0x000000041b087825 */ /* 0x002fe200078e02e6 */
[----:B------:R-:W-:Y:S01]  /*53e40*/  ISETP.LT.AND P2, PT, R245, c[0x0][0x178], !P0 ;  /* 0x00005e00f5007a0c */ /* 0x000fe20004741270 */
[----:B------:R1:W-:Y:S01]  /*53e50*/  @P4 STG.E [R4.64], R10 ;  /* 0x0000000a04004986 */ /* 0x0003e2000c101908 */
[----:B------:R-:W-:Y:S02]  /*53e60*/  ISETP.LT.AND P0, PT, R244, c[0x0][0x178], !P0 ;  /* 0x00005e00f4007a0c */ /* 0x000fe40004701270 */
[----:B------:R-:W-:Y:S01]  /*53e70*/  ISETP.LT.AND P4, PT, R247, c[0x0][0x178], !P1 ;  /* 0x00005e00f7007a0c */ /* 0x000fe20004f81270 */
[----:B------:R1:W-:Y:S01]  /*53e80*/  @P5 STG.E [R8.64], R163 ;  /* 0x000000a308005986 */ /* 0x0003e2000c101908 */
[----:B------:R-:W-:Y:S01]  /*53e90*/  ISETP.LT.AND P5, PT, R246, c[0x0][0x178], !P1 ;  /* 0x00005e00f6007a0c */ /* 0x000fe20004fa1270 */
[C---:B------:R-:W-:Y:S01]  /*53ea0*/  IMAD.WIDE R12, R27.reuse, 0x4, R228 ;  /* 0x000000041b0c7825 */ /* 0x040fe200078e02e4 */
[----:B------:R-:W-:-:S03]  /*53eb0*/  IADD3 R25, R27, c[0x0][0x198], RZ ;  /* 0x000066001b197a10 */ /* 0x000fc60007ffe0ff */
[C---:B--2---:R-:W-:Y:S01]  /*53ec0*/  IMAD.WIDE R16, R27.reuse, 0x4, R78 ;  /* 0x000000041b107825 */ /* 0x044fe200078e024e */
        /* <DEDUP_REMOVED lines=9> */
[----:B------:R-:W-:Y:S01]  /*53f60*/  @P4 STG.E [R4.64], R98 ;  /* 0x0000006204004986 */ /* 0x000fe2000c101908 */
[----:B------:R-:W-:-:S03]  /*53f70*/  IADD3 R27, R25, c[0x0][0x198], RZ ;  /* 0x00006600191b7a10 */ /* 0x000fc60007ffe0ff */
[----:B------:R1:W-:Y:S01]  /*53f80*/  @P5 STG.E [R20.64], R6 ;  /* 0x0000000614005986 */ /* 0x0003e2000c101908 */
[----:B------:R-:W-:Y:S01]  /*53f90*/  ISETP.LT.AND P5, PT, R246, c[0x0][0x178], !P3 ;  /* 0x00005e00f6007a0c */ /* 0x000fe20005fa1270 */
[----:B------:R-:W-:-:S04]  /*53fa0*/  IMAD.WIDE R8, R25, 0x4, R78 ;  /* 0x0000000419087825 */ /* 0x000fc800078e024e */
[----:B--2---:R-:W-:Y:S01]  /*53fb0*/  IMAD.WIDE R12, R25, 0x4, R76 ;  /* 0x00000004190c7825 */ /* 0x004fe200078e024c */
[----:B------:R2:W-:Y:S03]  /*53fc0*/  @P2 STG.E [R8.64], R206 ;  /* 0x000000ce08002986 */ /* 0x0005e6000c101908 */
[----:B------:R-:W-:Y:S01]  /*53fd0*/  IMAD.WIDE R16, R27, 0x4, R230 ;  /* 0x000000041b107825 */ /* 0x000fe200078e02e6 */
[----:B------:R-:W-:Y:S01]  /*53fe0*/  ISETP.LT.AND P4, PT, R245, c[0x0][0x178], !P3 ;  /* 0x00005e00f5007a0c */ /* 0x000fe20005f81270 */
[----:B------:R2:W-:Y:S02]  /*53ff0*/  @P1 STG.E [R12.64], R14 ;  /* 0x0000000e0c001986 */ /* 0x0005e4000c101908 */
[C---:B-1----:R-:W-:Y:S01]  /*54000*/  IMAD.WIDE R2, R27.reuse, 0x4, R228 ;  /* 0x000000041b027825 */ /* 0x042fe200078e02e4 */
[----:B------:R-:W-:Y:S01]  /*54010*/  ISETP.LT.AND P3, PT, R244, c[0x0][0x178], !P3 ;  /* 0x00005e00f4007a0c */ /* 0x000fe20005f61270 */
[----:B------:R-:W-:Y:S01]  /*54020*/  @P6 STG.E [R16.64], R99 ;  /* 0x0000006310006986 */ /* 0x000fe2000c101908 */
[----:B------:R-:W-:-:S03]  /*54030*/  IADD3 R21, R27, c[0x0][0x198], RZ ;  /* 0x000066001b157a10 */ /* 0x000fc60007ffe0ff */
[----:B------:R1:W-:Y:S01]  /*54040*/  @P5 STG.E [R2.64], R7 ;  /* 0x0000000702005986 */ /* 0x0003e2000c101908 */
[----:B------:R-:W-:-:S04]  /*54050*/  IMAD.WIDE R4, R27, 0x4, R78 ;  /* 0x000000041b047825 */ /* 0x000fc800078e024e */
[----:B--2---:R-:W-:Y:S01]  /*54060*/  IMAD.WIDE R8, R27, 0x4, R76 ;  /* 0x000000041b087825 */ /* 0x004fe200078e024c */
[----:B------:R2:W-:Y:S03]  /*54070*/  @P4 STG.E [R4.64], R207 ;  /* 0x000000cf04004986 */ /* 0x0005e6000c101908 */
[C---:B------:R-:W-:Y:S01]  /*54080*/  IMAD.WIDE R10, R21.reuse, 0x4, R230 ;  /* 0x00000004150a7825 */ /* 0x040fe200078e02e6 */
[----:B------:R4:W-:Y:S03]  /*54090*/  @P3 STG.E [R8.64], R15 ;  /* 0x0000000f08003986 */ /* 0x0009e6000c101908 */
[----:B------:R-:W-:-:S04]  /*540a0*/  IMAD.WIDE R12, R21, 0x4, R228 ;  /* 0x00000004150c7825 */ /* 0x000fc800078e02e4 */
[----:B-1----:R-:W-:-:S04]  /*540b0*/  IMAD.WIDE R2, R21, 0x4, R78 ;  /* 0x0000000415027825 */ /* 0x002fc800078e024e */
[----:B--2---:R-:W-:Y:S01]  /*540c0*/  IMAD.WIDE R4, R21, 0x4, R76 ;  /* 0x0000000415047825 */ /* 0x004fe200078e024c */
[----:B----4-:R-:W-:-:S04]  /*540d0*/  ISETP.GE.AND P0, PT, R28, c[0x0][0x17c], PT ;  /* 0x00005f001c007a0c */ /* 0x010fc80003f06270 */
[----:B------:R-:W-:Y:S02]  /*540e0*/  ISETP.LT.AND P6, PT, R247, c[0x0][0x178], !P0 ;  /* 0x00005e00f7007a0c */ /* 0x000fe400047c1270 */
[----:B------:R-:W-:Y:S02]  /*540f0*/  ISETP.LT.AND P2, PT, R246, c[0x0][0x178], !P0 ;  /* 0x00005e00f6007a0c */ /* 0x000fe40004741270 */
[----:B------:R-:W-:Y:S02]  /*54100*/  ISETP.LT.AND P5, PT, R245, c[0x0][0x178], !P0 ;  /* 0x00005e00f5007a0c */ /* 0x000fe400047a1270 */
[----:B------:R-:W-:Y:S02]  /*54110*/  ISETP.LT.AND P0, PT, R244, c[0x0][0x178], !P0 ;  /* 0x00005e00f4007a0c */ /* 0x000fe40004701270 */
[----:B------:R-:W-:Y:S02]  /*54120*/  ISETP.GE.AND P1, PT, R26, c[0x0][0x17c], PT ;  /* 0x00005f001a007a0c */ /* 0x000fe40003f26270 */
[----:B------:R-:W-:-:S02]  /*54130*/  ISETP.GE.AND P4, PT, R24, c[0x0][0x17c], PT ;  /* 0x00005f0018007a0c */ /* 0x000fc40003f86270 */
[----:B------:R-:W-:Y:S01]  /*54140*/  ISETP.LT.AND P3, PT, R247, c[0x0][0x178], !P1 ;  /* 0x00005e00f7007a0c */ /* 0x000fe20004f61270 */
[----:B------:R1:W-:Y:S01]  /*54150*/  @P6 STG.E [R10.64], R94 ;  /* 0x0000005e0a006986 */ /* 0x0003e2000c101908 */
[----:B------:R-:W-:-:S03]  /*54160*/  ISETP.LT.AND P6, PT, R246, c[0x0][0x178], !P1 ;  /* 0x00005e00f6007a0c */ /* 0x000fc60004fc1270 */
[----:B------:R-:W-:Y:S01]  /*54170*/  @P2 STG.E [R12.64], R190 ;  /* 0x000000be0c002986 */ /* 0x000fe2000c101908 */
[----:B------:R-:W-:-:S03]  /*54180*/  IADD3 R17, R21, c[0x0][0x198], RZ ;  /* 0x0000660015117a10 */ /* 0x000fc60007ffe0ff */
[----:B------:R2:W-:Y:S01]  /*54190*/  @P5 STG.E [R2.64], R222 ;  /* 0x000000de02005986 */ /* 0x0005e2000c101908 */
[----:B------:R-:W-:Y:S02]  /*541a0*/  ISETP.LT.AND P5, PT, R245, c[0x0][0x178], !P1 ;  /* 0x00005e00f5007a0c */ /* 0x000fe40004fa1270 */
[----:B------:R-:W-:Y:S01]  /*541b0*/  ISETP.LT.AND P1, PT, R244, c[0x0][0x178], !P1 ;  /* 0x00005e00f4007a0c */ /* 0x000fe20004f21270 */
[----:B------:R4:W-:Y:S01]  /*541c0*/  @P0 STG.E [R4.64], R18 ;  /* 0x0000001204000986 */ /* 0x0009e2000c101908 */
[----:B------:R-:W-:Y:S01]  /*541d0*/  ISETP.LT.AND P0, PT, R247, c[0x0][0x178], !P4 ;  /* 0x00005e00f7007a0c */ /* 0x000fe20006701270 */
[C---:B------:R-:W-:Y:S01]  /*541e0*/  IMAD.WIDE R6, R17.reuse, 0x4, R230 ;  /* 0x0000000411067825 */ /* 0x040fe200078e02e6 */
[----:B------:R-:W-:-:S03]  /*541f0*/  IADD3 R15, R17, c[0x0][0x198], RZ ;  /* 0x00006600110f7a10 */ /* 0x000fc60007ffe0ff */
[C---:B------:R-:W-:Y:S01]  /*54200*/  IMAD.WIDE R8, R17.reuse, 0x4, R228 ;  /* 0x0000000411087825 */ /* 0x040fe200078e02e4 */
[----:B------:R4:W-:Y:S03]  /*54210*/  @P3 STG.E [R6.64], R95 ;  /* 0x0000005f06003986 */ /* 0x0009e6000c101908 */
[C---:B-1----:R-:W-:Y:S01]  /*54220*/  IMAD.WIDE R10, R17.reuse, 0x4, R78 ;  /* 0x00000004110a7825 */ /* 0x042fe200078e024e */
[----:B------:R1:W-:Y:S03]  /*54230*/  @P6 STG.E [R8.64], R191 ;  /* 0x000000bf08006986 */ /* 0x0003e6000c101908 */
[----:B--2---:R-:W-:Y:S01]  /*54240*/  IMAD.WIDE R2, R17, 0x4, R76 ;  /* 0x0000000411027825 */ /* 0x004fe200078e024c */
[----:B------:R2:W-:Y:S03]  /*54250*/  @P5 STG.E [R10.64], R223 ;  /* 0x000000df0a005986 */ /* 0x0005e6000c101908 */
[----:B------:R-:W-:Y:S01]  /*54260*/  IMAD.WIDE R12, R15, 0x4, R230 ;  /* 0x000000040f0c7825 */ /* 0x000fe200078e02e6 */
[----:B------:R2:W-:Y:S01]  /*54270*/  @P1 STG.E [R2.64], R19 ;  /* 0x0000001302001986 */ /* 0x0005e2000c101908 */
[----:B------:R-:W-:-:S03]  /*54280*/  ISETP.LT.AND P5, PT, R246, c[0x0][0x178], !P4 ;  /* 0x00005e00f6007a0c */ /* 0x000fc600067a1270 */
[----:B------:R2:W-:Y:S01]  /*54290*/  @P0 STG.E [R12.64], R126 ;  /* 0x0000007e0c000986 */ /* 0x0005e2000c101908 */
[----:B------:R-:W-:Y:S02]  /*542a0*/  ISETP.LT.AND P0, PT, R245, c[0x0][0x178], !P4 ;  /* 0x00005e00f5007a0c */ /* 0x000fe40006701270 */
[----:B------:R-:W-:Y:S02]  /*542b0*/  ISETP.LT.AND P4, PT, R244, c[0x0][0x178], !P4 ;  /* 0x00005e00f4007a0c */ /* 0x000fe40006781270 */
[C---:B------:R-:W-:Y:S01]  /*542c0*/  IADD3 R17, R15.reuse, c[0x0][0x198], RZ ;  /* 0x000066000f117a10 */ /* 0x040fe20007ffe0ff */
[----:B----4-:R-:W-:-:S04]  /*542d0*/  IMAD.WIDE R4, R15, 0x4, R228 ;  /* 0x000000040f047825 */ /* 0x010fc800078e02e4 */
[C---:B------:R-:W-:Y:S01]  /*542e0*/  IMAD.WIDE R6, R15.reuse, 0x4, R78 ;  /* 0x000000040f067825 */ /* 0x040fe200078e024e */
[----:B------:R2:W-:Y:S03]  /*542f0*/  @P5 STG.E [R4.64], R194 ;  /* 0x000000c204005986 */ /* 0x0005e6000c101908 */
[----:B-1----:R-:W-:Y:S01]  /*54300*/  IMAD.WIDE R8, R15, 0x4, R76 ;  /* 0x000000040f087825 */ /* 0x002fe200078e024c */
[----:B------:R2:W-:Y:S03]  /*54310*/  @P0 STG.E [R6.64], R226 ;  /* 0x000000e206000986 */ /* 0x0005e6000c101908 */
[C---:B------:R-:W-:Y:S01]  /*54320*/  IMAD.WIDE R230, R17.reuse, 0x4, R230 ;  /* 0x0000000411e67825 */ /* 0x040fe200078e02e6 */
[----:B------:R2:W-:Y:S03]  /*54330*/  @P4 STG.E [R8.64], R22 ;  /* 0x0000001608004986 */ /* 0x0005e6000c101908 */
[----:B------:R-:W-:-:S04]  /*54340*/  IMAD.WIDE R228, R17, 0x4, R228 ;  /* 0x0000000411e47825 */ /* 0x000fc800078e02e4 */
[----:B------:R-:W-:-:S04]  /*54350*/  IMAD.WIDE R78, R17, 0x4, R78 ;  /* 0x00000004114e7825 */ /* 0x000fc800078e024e */
[----:B------:R-:W-:Y:S01]  /*54360*/  IMAD.WIDE R76, R17, 0x4, R76 ;  /* 0x00000004114c7825 */ /* 0x000fe200078e024c */
[----:B---3--:R-:W-:-:S04]  /*54370*/  ISETP.GE.AND P2, PT, R0, c[0x0][0x17c], PT ;  /* 0x00005f0000007a0c */ /* 0x008fc80003f46270 */
[----:B------:R-:W-:Y:S02]  /*54380*/  ISETP.LT.AND P3, PT, R247, c[0x0][0x178], !P2 ;  /* 0x00005e00f7007a0c */ /* 0x000fe40005761270 */
[----:B------:R-:W-:Y:S02]  /*54390*/  ISETP.LT.AND P6, PT, R246, c[0x0][0x178], !P2 ;  /* 0x00005e00f6007a0c */ /* 0x000fe400057c1270 */
[----:B------:R-:W-:Y:S02]  /*543a0*/  ISETP.LT.AND P1, PT, R245, c[0x0][0x178], !P2 ;  /* 0x00005e00f5007a0c */ /* 0x000fe40005721270 */
[----:B------:R-:W-:-:S07]  /*543b0*/  ISETP.LT.AND P2, PT, R244, c[0x0][0x178], !P2 ;  /* 0x00005e00f4007a0c */ /* 0x000fce0005741270 */
[----:B------:R2:W-:Y:S04]  /*543c0*/  @P3 STG.E [R230.64], R127 ;  /* 0x0000007fe6003986 */ /* 0x0005e8000c101908 */
[----:B------:R2:W-:Y:S04]  /*543d0*/  @P6 STG.E [R228.64], R195 ;  /* 0x000000c3e4006986 */ /* 0x0005e8000c101908 */
[----:B------:R2:W-:Y:S01]  /*543e0*/  @P1 STG.E [R78.64], R227 ;  /* 0x000000e34e001986 */ /* 0x0005e2000c101908 */
[----:B------:R-:W-:Y:S05]  /*543f0*/  @!P2 EXIT ;  /* 0x000000000000a94d */ /* 0x000fea0003800000 */
[----:B------:R-:W-:Y:S01]  /*54400*/  STG.E [R76.64], R23 ;  /* 0x000000174c007986 */ /* 0x000fe2000c101908 */
[----:B------:R-:W-:Y:S05]  /*54410*/  EXIT ;  /* 0x000000000000794d */ /* 0x000fea0003800000 */
.L_x_2:
[----:B------:R-:W-:-:S00]  /*54420*/  BRA `(.L_x_2) ;  /* 0xfffffff000007947 */ /* 0x000fc0000383ffff */
[----:B------:R-:W-:-:S00]  /*54430*/  NOP ;  /* 0x0000000000007918 */ /* 0x000fc00000000000 */
        /* <DEDUP_REMOVED lines=12> */
.L_x_3:


//--------------------- .nv.shared.matmul_kernel  --------------------------
	.section	.nv.shared.matmul_kernel,"aw",@nobits
	.sectionflags	@""
	.align	16
